def matmul_kernel(
    a_ptr,
    b_ptr,
    c_ptr,
    M,
    N,
    K,
    stride_am,
    stride_ak,
    stride_bk,
    stride_bn,
    stride_cm,
    stride_cn,
    BLOCK_M: tl.constexpr,
    BLOCK_N: tl.constexpr,
    BLOCK_K: tl.constexpr,
    GROUP_M: tl.constexpr,
):
    pid = tl.program_id(axis=0)
    num_pid_m = tl.cdiv(M, BLOCK_M)
    num_pid_n = tl.cdiv(N, BLOCK_N)
    num_pid_in_group = GROUP_M * num_pid_n
    group_id = pid // num_pid_in_group
    first_pid_m = group_id * GROUP_M
    group_size_m = min(num_pid_m - first_pid_m, GROUP_M)
    pid_m = first_pid_m + ((pid % num_pid_in_group) % group_size_m)
    pid_n = (pid % num_pid_in_group) // group_size_m

    offs_am = (pid_m * BLOCK_M + tl.arange(0, BLOCK_M)) % M
    offs_bn = (pid_n * BLOCK_N + tl.arange(0, BLOCK_N)) % N
    offs_k = tl.arange(0, BLOCK_K)
    a_ptrs = a_ptr + offs_am[:, None] * stride_am + offs_k[None, :] * stride_ak
    b_ptrs = b_ptr + offs_k[:, None] * stride_bk + offs_bn[None, :] * stride_bn

    acc = tl.zeros((BLOCK_M, BLOCK_N), dtype=tl.float32)
    for kk in range(0, tl.cdiv(K, BLOCK_K)):
        a = tl.load(a_ptrs, mask=offs_k[None, :] < K - kk * BLOCK_K, other=0.0)
        b = tl.load(b_ptrs, mask=offs_k[:, None] < K - kk * BLOCK_K, other=0.0)
        acc = tl.dot(a, b, acc)
        a_ptrs += BLOCK_K * stride_ak
        b_ptrs += BLOCK_K * stride_bk

    c = acc.to(c_ptr.dtype.element_ty)
    offs_cm = pid_m * BLOCK_M + tl.arange(0, BLOCK_M)
    offs_cn = pid_n * BLOCK_N + tl.arange(0, BLOCK_N)
    c_ptrs = c_ptr + offs_cm[:, None] * stride_cm + offs_cn[None, :] * stride_cn
    mask = (offs_cm[:, None] < M) & (offs_cn[None, :] < N)
    tl.store(c_ptrs, c, mask=mask)

# config = {"BLOCK_K": 128, "BLOCK_M": 512, "BLOCK_N": 128, "GROUP_M": 8, "arch": "sm_100", "dtype": "fp16", "num_ctas": 2, "num_stages": 3, "num_warps": 4}
# arch = sm_100


// ===== COMPILED SASS (sm_100a) =====

	.target	sm_100a

	.elftype	@"ET_EXEC"


//--------------------- .note.nv.tkinfo           --------------------------
	.section	.note.nv.tkinfo,"",@"SHT_NOTE"
	.sectionflags	@"SHF_NOTE_NV_TKINFO"
	.tkinfo
        /*0018*/ 	.word	0x00000081
        /*0030*/ 	.string	""
        /*0030*/ 	.string	"ptxas-blackwell"
        /*0030*/ 	.string	"Cuda compilation tools, release 12.9, V12.9.86"
        /*0030*/ 	.string	"Build cuda_12.9.r12.9/compiler.36037853_0"
        /*0030*/ 	.string	"-v  -suppress-debug-info  -lineinfo  -arch sm_100a "



//--------------------- .note.nv.cuver            --------------------------
	.section	.note.nv.cuver,"",@"SHT_NOTE"
	.sectionflags	@"SHF_NOTE_NV_CUVER"
        /*0018*/ 	.short	0x0001
        /*001a*/ 	.short	0x0064
        /*001c*/ 	.short	0x0001
        /*001e*/ 	.short	0x0000
        /*0020*/ 	.short	0x0001
        /*0022*/ 	.short	0x0000


//--------------------- .nv.info                  --------------------------
	.section	.nv.info,"",@"SHT_CUDA_INFO"
	.align	4


	//----- nvinfo : EIATTR_REGCOUNT
	.align		4
        /*0000*/ 	.byte	0x04, 0x2f
        /*0002*/ 	.short	(.L_6 - .L_5)
	.align		4
.L_5:
        /*0004*/ 	.word	index@(matmul_kernel)
        /*0008*/ 	.word	0x00000060


	//----- nvinfo : EIATTR_FRAME_SIZE
	.align		4
.L_6:
        /*000c*/ 	.byte	0x04, 0x11
        /*000e*/ 	.short	(.L_8 - .L_7)
	.align		4
.L_7:
        /*0010*/ 	.word	index@($__internal_2_$__cuda_sm10x_tcgen05_guardrail_trap_unallocated_columns_being_dealloced)
        /*0014*/ 	.word	0x00001b70


	//----- nvinfo : EIATTR_FRAME_SIZE
	.align		4
.L_8:
        /*0018*/ 	.byte	0x04, 0x11
        /*001a*/ 	.short	(.L_10 - .L_9)
	.align		4
.L_9:
        /*001c*/ 	.word	index@($__internal_1_$__cuda_sm10x_tcgen05_guardrail_trap_phase_invalid_during_alloc)
        /*0020*/ 	.word	0x00001b70


	//----- nvinfo : EIATTR_FRAME_SIZE
	.align		4
.L_10:
        /*0024*/ 	.byte	0x04, 0x11
        /*0026*/ 	.short	(.L_12 - .L_11)
	.align		4
.L_11:
        /*0028*/ 	.word	index@($__internal_0_$__cuda_sm10x_tcgen05_guardrail_trap_col_being_dealloced_not_returned_by_alloc)
        /*002c*/ 	.word	0x00001b70


	//----- nvinfo : EIATTR_FRAME_SIZE
	.align		4
.L_12:
        /*0030*/ 	.byte	0x04, 0x11
        /*0032*/ 	.short	(.L_14 - .L_13)
	.align		4
.L_13:
        /*0034*/ 	.word	index@(matmul_kernel)
        /*0038*/ 	.word	0x00001b70


	//----- nvinfo : EIATTR_MIN_STACK_SIZE
	.align		4
.L_14:
        /*003c*/ 	.byte	0x04, 0x12
        /*003e*/ 	.short	(.L_16 - .L_15)
	.align		4
.L_15:
        /*0040*/ 	.word	index@(matmul_kernel)
        /*0044*/ 	.word	0x00001b70
.L_16:


//--------------------- .nv.info.matmul_kernel    --------------------------
	.section	.nv.info.matmul_kernel,"",@"SHT_CUDA_INFO"
	.sectionflags	@""
	.align	4


	//----- nvinfo : EIATTR_CUDA_API_VERSION
	.align		4
        /*0000*/ 	.byte	0x04, 0x37
        /*0002*/ 	.short	(.L_18 - .L_17)
.L_17:
        /*0004*/ 	.word	0x00000081


	//----- nvinfo : EIATTR_KPARAM_INFO
	.align		4
.L_18:
        /*0008*/ 	.byte	0x04, 0x17
        /*000a*/ 	.short	(.L_20 - .L_19)
.L_19:
        /*000c*/ 	.word	0x00000000
        /*0010*/ 	.short	0x000d
        /*0012*/ 	.short	0x0048
        /*0014*/ 	.byte	0x00, 0xf4, 0x21, 0x00


	//----- nvinfo : EIATTR_KPARAM_INFO
	.align		4
.L_20:
        /*0018*/ 	.byte	0x04, 0x17
        /*001a*/ 	.short	(.L_22 - .L_21)
.L_21:
        /*001c*/ 	.word	0x00000000
        /*0020*/ 	.short	0x000c
        /*0022*/ 	.short	0x0040
        /*0024*/ 	.byte	0x00, 0xf4, 0x21, 0x00


	//----- nvinfo : EIATTR_KPARAM_INFO
	.align		4
.L_22:
        /*0028*/ 	.byte	0x04, 0x17
        /*002a*/ 	.short	(.L_24 - .L_23)
.L_23:
        /*002c*/ 	.word	0x00000000
        /*0030*/ 	.short	0x000b
        /*0032*/ 	.short	0x0038
        /*0034*/ 	.byte	0x00, 0xf0, 0x11, 0x00


	//----- nvinfo : EIATTR_KPARAM_INFO
	.align		4
.L_24:
        /*0038*/ 	.byte	0x04, 0x17
        /*003a*/ 	.short	(.L_26 - .L_25)
.L_25:
        /*003c*/ 	.word	0x00000000
        /*0040*/ 	.short	0x000a
        /*0042*/ 	.short	0x0034
        /*0044*/ 	.byte	0x00, 0xf0, 0x11, 0x00


	//----- nvinfo : EIATTR_KPARAM_INFO
	.align		4
.L_26:
        /*0048*/ 	.byte	0x04, 0x17
        /*004a*/ 	.short	(.L_28 - .L_27)
.L_27:
        /*004c*/ 	.word	0x00000000
        /*0050*/ 	.short	0x0009
        /*0052*/ 	.short	0x0030
        /*0054*/ 	.byte	0x00, 0xf0, 0x11, 0x00


	//----- nvinfo : EIATTR_KPARAM_INFO
	.align		4
.L_28:
        /*0058*/ 	.byte	0x04, 0x17
        /*005a*/ 	.short	(.L_30 - .L_29)
.L_29:
        /*005c*/ 	.word	0x00000000
        /*0060*/ 	.short	0x0008
        /*0062*/ 	.short	0x002c
        /*0064*/ 	.byte	0x00, 0xf0, 0x11, 0x00


	//----- nvinfo : EIATTR_KPARAM_INFO
	.align		4
.L_30:
        /*0068*/ 	.byte	0x04, 0x17
        /*006a*/ 	.short	(.L_32 - .L_31)
.L_31:
        /*006c*/ 	.word	0x00000000
        /*0070*/ 	.short	0x0007
        /*0072*/ 	.short	0x0028
        /*0074*/ 	.byte	0x00, 0xf0, 0x11, 0x00


	//----- nvinfo : EIATTR_KPARAM_INFO
	.align		4
.L_32:
        /*0078*/ 	.byte	0x04, 0x17
        /*007a*/ 	.short	(.L_34 - .L_33)
.L_33:
        /*007c*/ 	.word	0x00000000
        /*0080*/ 	.short	0x0006
        /*0082*/ 	.short	0x0024
        /*0084*/ 	.byte	0x00, 0xf0, 0x11, 0x00


	//----- nvinfo : EIATTR_KPARAM_INFO
	.align		4
.L_34:
        /*0088*/ 	.byte	0x04, 0x17
        /*008a*/ 	.short	(.L_36 - .L_35)
.L_35:
        /*008c*/ 	.word	0x00000000
        /*0090*/ 	.short	0x0005
        /*0092*/ 	.short	0x0020
        /*0094*/ 	.byte	0x00, 0xf0, 0x11, 0x00


	//----- nvinfo : EIATTR_KPARAM_INFO
	.align		4
.L_36:
        /*0098*/ 	.byte	0x04, 0x17
        /*009a*/ 	.short	(.L_38 - .L_37)
.L_37:
        /*009c*/ 	.word	0x00000000
        /*00a0*/ 	.short	0x0004
        /*00a2*/ 	.short	0x001c
        /*00a4*/ 	.byte	0x00, 0xf0, 0x11, 0x00


	//----- nvinfo : EIATTR_KPARAM_INFO
	.align		4
.L_38:
        /*00a8*/ 	.byte	0x04, 0x17
        /*00aa*/ 	.short	(.L_40 - .L_39)
.L_39:
        /*00ac*/ 	.word	0x00000000
        /*00b0*/ 	.short	0x0003
        /*00b2*/ 	.short	0x0018
        /*00b4*/ 	.byte	0x00, 0xf0, 0x11, 0x00


	//----- nvinfo : EIATTR_KPARAM_INFO
	.align		4
.L_40:
        /*00b8*/ 	.byte	0x04, 0x17
        /*00ba*/ 	.short	(.L_42 - .L_41)
.L_41:
        /*00bc*/ 	.word	0x00000000
        /*00c0*/ 	.short	0x0002
        /*00c2*/ 	.short	0x0010
        /*00c4*/ 	.byte	0x00, 0xf4, 0x21, 0x00


	//----- nvinfo : EIATTR_KPARAM_INFO
	.align		4
.L_42:
        /*00c8*/ 	.byte	0x04, 0x17
        /*00ca*/ 	.short	(.L_44 - .L_43)
.L_43:
        /*00cc*/ 	.word	0x00000000
        /*00d0*/ 	.short	0x0001
        /*00d2*/ 	.short	0x0008
        /*00d4*/ 	.byte	0x00, 0xf4, 0x21, 0x00


	//----- nvinfo : EIATTR_KPARAM_INFO
	.align		4
.L_44:
        /*00d8*/ 	.byte	0x04, 0x17
        /*00da*/ 	.short	(.L_46 - .L_45)
.L_45:
        /*00dc*/ 	.word	0x00000000
        /*00e0*/ 	.short	0x0000
        /*00e2*/ 	.short	0x0000
        /*00e4*/ 	.byte	0x00, 0xf4, 0x21, 0x00


	//----- nvinfo : EIATTR_EXPLICIT_CLUSTER
	.align		4
.L_46:
        /*00e8*/ 	.byte	0x01, 0x3e
	.zero		2


	//----- nvinfo : EIATTR_CTA_PER_CLUSTER
	.align		4
        /*00ec*/ 	.byte	0x04, 0x3d
        /*00ee*/ 	.short	(.L_48 - .L_47)
.L_47:
        /*00f0*/ 	.word	0x00000002
        /*00f4*/ 	.word	0x00000001
        /*00f8*/ 	.word	0x00000001


	//----- nvinfo : EIATTR_AT_ENTRY_FRAGMENTS
	.align		4
.L_48:
        /*00fc*/ 	.byte	0x04, 0x4f
        /*00fe*/ 	.short	(.L_50 - .L_49)


	//   ....[0]....
.L_49:
        /*0100*/ 	.word	0x00000004


	//   ....[1]....
        /*0104*/ 	.word	0x00000005


	//----- nvinfo : EIATTR_RESERVED_SMEM_USED
	.align		4
.L_50:
        /*0108*/ 	.byte	0x01, 0x41
	.zero		2


	//----- nvinfo : EIATTR_SPARSE_MMA_MASK
	.align		4
        /*010c*/ 	.byte	0x03, 0x50
        /*010e*/ 	.short	0x0000


	//----- nvinfo : EIATTR_TCGEN05_2CTA_USED
	.align		4
        /*0110*/ 	.byte	0x01, 0x52
	.zero		2


	//----- nvinfo : EIATTR_MAXREG_COUNT
	.align		4
        /*0114*/ 	.byte	0x03, 0x1b
        /*0116*/ 	.short	0x00ff


	//----- nvinfo : EIATTR_NUM_BARRIERS
	.align		4
        /*0118*/ 	.byte	0x02, 0x4c
        /*011a*/ 	.byte	0x01
	.zero		1


	//----- nvinfo : EIATTR_ANNOTATIONS
	.align		4
        /*011c*/ 	.byte	0x04, 0x55
        /*011e*/ 	.short	(.L_52 - .L_51)


	//   ....[0]....
.L_51:
        /*0120*/ 	.word	0x00000001
        /*0124*/ 	.byte	0x90, 0x10, 0x00, 0x00, 0x01, 0x00, 0x00, 0x00, 0xf0, 0x11, 0x00, 0x00, 0x01, 0x00, 0x00, 0x00
        /* <DEDUP_REMOVED lines=2584> */
        /*a2b4*/ 	.byte	0x70, 0xef, 0x02, 0x00, 0x01, 0x00, 0x00, 0x00, 0x10, 0xf0, 0x02, 0x00


	//----- nvinfo : EIATTR_INT_WARP_WIDE_INSTR_OFFSETS
	.align		4
.L_52:
        /*a2c0*/ 	.byte	0x04, 0x31
        /*a2c2*/ 	.short	(.L_54 - .L_53)


	//   ....[0]....
.L_53:
        /*a2c4*/ 	.word	0x00003ff0


	//   ....[1]....
        /*a2c8*/ 	.word	0x00004030


	//   ....[2]....
        /*a2cc*/ 	.word	0x00008d50


	//   ....[3]....
        /*a2d0*/ 	.word	0x00031150


	//   ....[4]....
        /*a2d4*/ 	.word	0x000311a0


	//----- nvinfo : EIATTR_COOP_GROUP_MASK_REGIDS
	.align		4
.L_54:
        /*a2d8*/ 	.byte	0x04, 0x29
        /*a2da*/ 	.short	(.L_56 - .L_55)


	//   ....[0]....
.L_55:
        /*a2dc*/ 	.word	0xffffffff


	//   ....[1]....
        /*a2e0*/ 	.word	0xffffffff


	//   ....[2]....
        /*a2e4*/ 	.word	0xffffffff


	//   ....[3]....
        /*a2e8*/ 	.word	0xffffffff


	//----- nvinfo : EIATTR_COOP_GROUP_INSTR_OFFSETS
	.align		4
.L_56:
        /*a2ec*/ 	.byte	0x04, 0x28
        /*a2ee*/ 	.short	(.L_58 - .L_57)


	//   ....[0]....
.L_57:
        /*a2f0*/ 	.word	0x00000070


	//   ....[1]....
        /*a2f4*/ 	.word	0x00000670


	//   ....[2]....
        /*a2f8*/ 	.word	0x00030fe0


	//   ....[3]....
        /*a2fc*/ 	.word	0x00031250


	//----- nvinfo : EIATTR_VRC_CTA_INIT_COUNT
	.align		4
.L_58:
        /*a300*/ 	.byte	0x02, 0x4a
        /*a302*/ 	.byte	0x80
	.zero		1


	//----- nvinfo : EIATTR_MBARRIER_INSTR_OFFSETS
	.align		4
        /*a304*/ 	.byte	0x04, 0x39
        /*a306*/ 	.short	(.L_60 - .L_59)


	//   ....[0]....
.L_59:
        /*a308*/ 	.word	0x000002f0
        /*a30c*/ 	.word	0x00000007
        /*a310*/ 	.word	0x00000000
        /*a314*/ 	.short	0x010a
        /*a316*/ 	.byte	0xff
	.zero		1


	//   ....[1]....
        /*a318*/ 	.word	0x00000310
        /*a31c*/ 	.word	0x00000007
        /*a320*/ 	.word	0x00000000
        /*a324*/ 	.short	0x010a
        /*a326*/ 	.byte	0xff
	.zero		1


	//   ....[2]....
        /*a328*/ 	.word	0x000004e0
        /*a32c*/ 	.word	0x00000009
        /*a330*/ 	.word	0x00000000
        /*a334*/ 	.short	0x010a
        /*a336*/ 	.byte	0xff
	.zero		1


	//   ....[3]....
        /*a338*/ 	.word	0x00000500
        /*a33c*/ 	.word	0x00000009
        /*a340*/ 	.word	0x00000000
        /*a344*/ 	.short	0x010a
        /*a346*/ 	.byte	0xff
	.zero		1


	//   ....[4]....
        /*a348*/ 	.word	0x000005f0
        /*a34c*/ 	.word	0x00000005
        /*a350*/ 	.word	0x00000000
        /*a354*/ 	.short	0x0101
        /*a356*/ 	.byte	0xff
	.zero		1


	//   ....[5]....
        /*a358*/ 	.word	0x00004220
        /*a35c*/ 	.word	0x000000ff
        /*a360*/ 	.word	0x00000000
        /*a364*/ 	.short	0x0100
        /*a366*/ 	.byte	0x08
	.zero		1


	//   ....[6]....
        /*a368*/ 	.word	0x00008da0
        /*a36c*/ 	.word	0x000000ff
        /*a370*/ 	.word	0x00028008
        /*a374*/ 	.short	0x0100
        /*a376*/ 	.byte	0x05
	.zero		1


	//   ....[7]....
        /*a378*/ 	.word	0x000171d0
        /*a37c*/ 	.word	0x000000ff
        /*a380*/ 	.word	0x00000000
        /*a384*/ 	.short	0x010a
        /*a386*/ 	.byte	0x08
	.zero		1


	//   ....[8]....
        /*a388*/ 	.word	0x00028b10
        /*a38c*/ 	.word	0x000000ff
        /*a390*/ 	.word	0x00000000
        /*a394*/ 	.short	0x010a
        /*a396*/ 	.byte	0x08
	.zero		1


	//   ....[9]....
        /*a398*/ 	.word	0x00028ba0
        /*a39c*/ 	.word	0x000000ff
        /*a3a0*/ 	.word	0x00028000
        /*a3a4*/ 	.short	0x0108
        /*a3a6*/ 	.byte	0x05
	.zero		1


	//   ....[10]....
        /*a3a8*/ 	.word	0x00028c20
        /*a3ac*/ 	.word	0x000000ff
        /*a3b0*/ 	.word	0x00028008
        /*a3b4*/ 	.short	0x0108
        /*a3b6*/ 	.byte	0x05
	.zero		1


	//   ....[11]....
        /*a3b8*/ 	.word	0x00031280
        /*a3bc*/ 	.word	0x00000007
        /*a3c0*/ 	.word	0x00000000
        /*a3c4*/ 	.short	0x010a
        /*a3c6*/ 	.byte	0xff
	.zero		1


	//   ....[12]....
        /*a3c8*/ 	.word	0x000312e0
        /*a3cc*/ 	.word	0x00000009
        /*a3d0*/ 	.word	0x00000000
        /*a3d4*/ 	.short	0x010a
        /*a3d6*/ 	.byte	0xff
	.zero		1


	//   ....[13]....
        /*a3d8*/ 	.word	0x00031330
        /*a3dc*/ 	.word	0x000000ff
        /*a3e0*/ 	.word	0x00000000
        /*a3e4*/ 	.short	0x010a
        /*a3e6*/ 	.byte	0x08
	.zero		1


	//   ....[14]....
        /*a3e8*/ 	.word	0x00031360
        /*a3ec*/ 	.word	0x000000ff
        /*a3f0*/ 	.word	0x00000000
        /*a3f4*/ 	.short	0x010a
        /*a3f6*/ 	.byte	0x08
	.zero		1


	//----- nvinfo : EIATTR_NUM_MBARRIERS
	.align		4
.L_60:
        /*a3f8*/ 	.byte	0x03, 0x38
        /*a3fa*/ 	.short	0x0002


	//----- nvinfo : EIATTR_EXIT_INSTR_OFFSETS
	.align		4
        /*a3fc*/ 	.byte	0x04, 0x1c
        /*a3fe*/ 	.short	(.L_62 - .L_61)


	//   ....[0]....
.L_61:
        /*a400*/ 	.word	0x00031260


	//----- nvinfo : EIATTR_REQNTID
	.align		4
.L_62:
        /*a404*/ 	.byte	0x04, 0x10
        /*a406*/ 	.short	(.L_64 - .L_63)
.L_63:
        /*a408*/ 	.word	0x00000080
        /*a40c*/ 	.word	0x00000001
        /*a410*/ 	.word	0x00000001


	//----- nvinfo : EIATTR_CRS_STACK_SIZE
	.align		4
.L_64:
        /*a414*/ 	.byte	0x04, 0x1e
        /*a416*/ 	.short	(.L_66 - .L_65)
.L_65:
        /*a418*/ 	.word	0x00000000


	//----- nvinfo : EIATTR_CBANK_PARAM_SIZE
	.align		4
.L_66:
        /*a41c*/ 	.byte	0x03, 0x19
        /*a41e*/ 	.short	0x0050


	//----- nvinfo : EIATTR_PARAM_CBANK
	.align		4
        /*a420*/ 	.byte	0x04, 0x0a
        /*a422*/ 	.short	(.L_68 - .L_67)
	.align		4
.L_67:
        /*a424*/ 	.word	index@(.nv.constant0.matmul_kernel)
        /*a428*/ 	.short	0x0380
        /*a42a*/ 	.short	0x0050


	//----- nvinfo : EIATTR_SW_WAR
	.align		4
.L_68:
        /*a42c*/ 	.byte	0x04, 0x36
        /*a42e*/ 	.short	(.L_70 - .L_69)
.L_69:
        /*a430*/ 	.word	0x00000008
.L_70:


//--------------------- .nv.compat                --------------------------
	.section	.nv.compat,"",@"SHT_CUDA_COMPAT_INFO"
	.align	4
        /*0000*/ 	.byte	0x02, 0x02, 0x02, 0x00, 0x02, 0x05, 0x05, 0x00, 0x02, 0x03, 0x00, 0x00, 0x02, 0x06, 0x01, 0x00


//--------------------- .nv.callgraph             --------------------------
	.section	.nv.callgraph,"",@"SHT_CUDA_CALLGRAPH"
	.align	4
	.sectionentsize	8
	.align		4
        /*0000*/ 	.word	0x00000000
	.align		4
        /*0004*/ 	.word	0xffffffff
	.align		4
        /*0008*/ 	.word	0x00000000
	.align		4
        /*000c*/ 	.word	0xfffffffe
	.align		4
        /*0010*/ 	.word	0x00000000
	.align		4
        /*0014*/ 	.word	0xfffffffd
	.align		4
        /*0018*/ 	.word	0x00000000
	.align		4
        /*001c*/ 	.word	0xfffffffc


//--------------------- .text.matmul_kernel       --------------------------
	.section	.text.matmul_kernel,"ax",@progbits
	.align	128
        .global         matmul_kernel
        .type           matmul_kernel,@function
        .size           matmul_kernel,(.L_x_28 - matmul_kernel)
        .other          matmul_kernel,@"STO_CUDA_ENTRY STV_DEFAULT"
matmul_kernel:
.text.matmul_kernel:
[----:B------:R-:W0:Y:S01]  /*0000*/  LDC R1, c[0x0][0x37c] ;  /* 0x0000df00ff017b82 */ /* 0x000e220000000800 */
[----:B------:R-:W1:Y:S01]  /*0010*/  S2R R0, SR_TID.X ;  /* 0x0000000000007919 */ /* 0x000e620000002100 */
[----:B0-----:R-:W-:Y:S01]  /*0020*/  VIADD R1, R1, 0xffffe490 ;  /* 0xffffe49001017836 */ /* 0x001fe20000000000 */
[----:B-1----:R-:W-:-:S13]  /*0030*/  ISETP.GE.U32.AND P0, PT, R0, 0x20, PT ;  /* 0x000000200000780c */ /* 0x002fda0003f06070 */
[----:B------:R-:W-:Y:S02]  /*0040*/  VOTEU.ANY UP0, P0 ;  /* 0x0000000000ff7886 */ /* 0x000fe40000000100 */
[----:B------:R-:W-:Y:S05]  /*0050*/  BRA.U UP0, `(.L_x_0) ;  /* 0x0000000500887547 */ /* 0x000fea000b800000 */
[----:B------:R-:W0:Y:S01]  /*0060*/  S2R R11, SR_CgaCtaId ;  /* 0x00000000000b7919 */ /* 0x000e220000008800 */
[----:B------:R-:W-:Y:S01]  /*0070*/  NOP ;  /* 0x0000000000007918 */ /* 0x000fe20000000000 */
[----:B------:R-:W-:-:S04]  /*0080*/  MOV R0, 0x40 ;  /* 0x0000004000007802 */ /* 0x000fc80000000f00 */
[----:B0-----:R-:W-:Y:S02]  /*0090*/  LEA R2, R11, R0, 0x18 ;  /* 0x000000000b027211 */ /* 0x001fe400078ec0ff */
[----:B------:R-:W-:-:S04]  /*00a0*/  MOV R0, 0x400 ;  /* 0x0000040000007802 */ /* 0x000fc80000000f00 */
[----:B------:R-:W0:Y:S01]  /*00b0*/  LDS.U8 R2, [R2] ;  /* 0x0000000002027984 */ /* 0x000e220000000000 */
[----:B------:R-:W-:Y:S02]  /*00c0*/  LEA R0, R11, R0, 0x18 ;  /* 0x000000000b007211 */ /* 0x000fe400078ec0ff */
[----:B0-----:R-:W-:-:S13]  /*00d0*/  ISETP.NE.AND P0, PT, R2, RZ, PT ;  /* 0x000000ff0200720c */ /* 0x001fda0003f05270 */
[----:B------:R-:W-:Y:S05]  /*00e0*/  @P0 BRA `(.L_x_1) ;  /* 0x00000004004c0947 */ /* 0x000fea0003800000 */
[C---:B------:R-:W-:Y:S02]  /*00f0*/  LOP3.LUT R2, R11.reuse, 0x1, RZ, 0xc0, !PT ;  /* 0x000000010b027812 */ /* 0x040fe400078ec0ff */
[----:B------:R-:W-:Y:S02]  /*0100*/  LOP3.LUT R5, R11, 0x1, RZ, 0x3c, !PT ;  /* 0x000000010b057812 */ /* 0x000fe400078e3cff */
[----:B------:R-:W-:-:S13]  /*0110*/  ISETP.NE.U32.AND P0, PT, R2, 0x1, PT ;  /* 0x000000010200780c */ /* 0x000fda0003f05070 */
[----:B------:R-:W-:Y:S05]  /*0120*/  @!P0 BRA `(.L_x_2) ;  /* 0x0000000000c08947 */ /* 0x000fea0003800000 */
[----:B------:R-:W-:Y:S01]  /*0130*/  ELECT P1, URZ, PT ;  /* 0x0000000000ff782f */ /* 0x000fe20003820000 */
[----:B------:R-:W-:-:S12]  /*0140*/  BSSY B0, `(.L_x_2) ;  /* 0x000002e000007945 */ /* 0x000fd80003800000 */
[----:B------:R-:W-:Y:S05]  /*0150*/  @!P1 BRA `(.L_x_3) ;  /* 0x0000000000b09947 */ /* 0x000fea0003800000 */
[----:B------:R-:W-:-:S05]  /*0160*/  UMOV UR4, 0x8 ;  /* 0x0000000800047882 */ /* 0x000fca0000000000 */
[----:B------:R-:W-:Y:S04]  /*0170*/  DEPBAR.LE SB0, 0x36 ;  /* 0x00008d800000791a */ /* 0x000fe80000000000 */
[----:B------:R-:W0:Y:S02]  /*0180*/  UTCATOMSWS.2CTA.FIND_AND_SET.ALIGN UP1, UR4, UR4 ;  /* 0x00000004000475e3 */ /* 0x000e240008220800 */
[----:B0-----:R-:W-:Y:S01]  /*0190*/  PLOP3.LUT P1, PT, PT, PT, UP1, 0x80, 0x8 ;  /* 0x000000000008781c */ /* 0x001fe20003f2f018 */
[----:B------:R-:W-:-:S03]  /*01a0*/  IMAD.U32 R4, RZ, RZ, UR4 ;  /* 0x00000004ff047e24 */ /* 0x000fc6000f8e00ff */
[----:B------:R-:W-:-:S04]  /*01b0*/  SEL R2, RZ, 0xffffffff, !P1 ;  /* 0xffffffffff027807 */ /* 0x000fc80004800000 */
[----:B------:R-:W-:-:S13]  /*01c0*/  ISETP.NE.AND P1, PT, R2, RZ, PT ;  /* 0x000000ff0200720c */ /* 0x000fda0003f25270 */
[----:B------:R-:W-:Y:S05]  /*01d0*/  @P1 BRA `(.L_x_4) ;  /* 0x0000000000241947 */ /* 0x000fea0003800000 */
.L_x_5:
[----:B------:R-:W-:Y:S05]  /*01e0*/  NANOSLEEP 0x64 ;  /* 0x000000640000795d */ /* 0x000fea0003800000 */
[----:B------:R-:W-:-:S05]  /*01f0*/  UMOV UR4, 0x8 ;  /* 0x0000000800047882 */ /* 0x000fca0000000000 */
[----:B------:R-:W-:Y:S04]  /*0200*/  DEPBAR.LE SB0, 0x36 ;  /* 0x00008d800000791a */ /* 0x000fe80000000000 */
[----:B------:R-:W0:Y:S02]  /*0210*/  UTCATOMSWS.2CTA.FIND_AND_SET.ALIGN UP1, UR4, UR4 ;  /* 0x00000004000475e3 */ /* 0x000e240008220800 */
[----:B0-----:R-:W-:Y:S01]  /*0220*/  PLOP3.LUT P1, PT, PT, PT, UP1, 0x80, 0x8 ;  /* 0x000000000008781c */ /* 0x001fe20003f2f018 */
[----:B------:R-:W-:-:S03]  /*0230*/  IMAD.U32 R4, RZ, RZ, UR4 ;  /* 0x00000004ff047e24 */ /* 0x000fc6000f8e00ff */
[----:B------:R-:W-:-:S04]  /*0240*/  SEL R2, RZ, 0xffffffff, !P1 ;  /* 0xffffffffff027807 */ /* 0x000fc80004800000 */
[----:B------:R-:W-:-:S13]  /*0250*/  ISETP.NE.AND P1, PT, R2, RZ, PT ;  /* 0x000000ff0200720c */ /* 0x000fda0003f25270 */
[----:B------:R-:W-:Y:S05]  /*0260*/  @!P1 BRA `(.L_x_5) ;  /* 0xfffffffc00dc9947 */ /* 0x000fea000383ffff */
.L_x_4:
[----:B------:R-:W-:Y:S01]  /*0270*/  MOV R2, 0x60 ;  /* 0x0000006000027802 */ /* 0x000fe20000000f00 */
[----:B------:R-:W-:Y:S01]  /*0280*/  IMAD.MOV.U32 R10, RZ, RZ, 0x4 ;  /* 0x00000004ff0a7424 */ /* 0x000fe200078e00ff */
[----:B------:R-:W-:Y:S01]  /*0290*/  MOV R3, 0x58 ;  /* 0x0000005800037802 */ /* 0x000fe20000000f00 */
[----:B------:R-:W-:Y:S01]  /*02a0*/  IMAD.MOV.U32 R13, RZ, RZ, 0xff ;  /* 0x000000ffff0d7424 */ /* 0x000fe200078e00ff */
[C---:B------:R-:W-:Y:S02]  /*02b0*/  LEA R6, R11.reuse, R2, 0x18 ;  /* 0x000000020b067211 */ /* 0x040fe400078ec0ff */
[----:B------:R-:W-:-:S03]  /*02c0*/  LEA R7, R11, R3, 0x18 ;  /* 0x000000030b077211 */ /* 0x000fc600078ec0ff */
[----:B------:R-:W0:Y:S02]  /*02d0*/  LDS R2, [R6] ;  /* 0x0000000006027984 */ /* 0x000e240000000800 */
[----:B0-----:R-:W-:-:S04]  /*02e0*/  IMAD.U32 R2, R2, -0x80000000, RZ ;  /* 0x8000000002027824 */ /* 0x001fc800078e00ff */
[----:B------:R-:W0:Y:S02]  /*02f0*/  SYNCS.PHASECHK.TRANS64.TRYWAIT P1, [R7+URZ], R2 ;  /* 0x00000002070075a7 */ /* 0x000e2400080211ff */
[----:B0-----:R-:W-:Y:S05]  /*0300*/  @P1 BRA `(.L_x_6) ;  /* 0x0000000000081947 */ /* 0x001fea0003800000 */
[----:B------:R-:W0:Y:S02]  /*0310*/  SYNCS.PHASECHK.TRANS64.TRYWAIT P1, [R7+URZ], R2 ;  /* 0x00000002070075a7 */ /* 0x000e2400080211ff */
[----:B0-----:R-:W-:Y:S05]  /*0320*/  @!P1 BRA `(.L_x_7) ;  /* 0x0000030c00d09947 */ /* 0x001fea0003800000 */
.L_x_6:
[C---:B------:R-:W-:Y:S01]  /*0330*/  PRMT R9, R5.reuse, 0x654, R7 ;  /* 0x0000065405097816 */ /* 0x040fe20000000007 */
[C---:B0-----:R-:W-:Y:S01]  /*0340*/  IMAD.SHL.U32 R3, R4.reuse, 0x20, RZ ;  /* 0x0000002004037824 */ /* 0x041fe200078e00ff */
[----:B------:R-:W-:Y:S01]  /*0350*/  PRMT R8, R5, 0x654, R0 ;  /* 0x0000065405087816 */ /* 0x000fe20000000000 */
[----:B------:R-:W-:Y:S01]  /*0360*/  IMAD.MOV.U32 R12, RZ, RZ, 0x1 ;  /* 0x00000001ff0c7424 */ /* 0x000fe200078e00ff */
[----:B------:R0:W-:Y:S01]  /*0370*/  SYNCS.ARRIVE.TRANS64.RED RZ, [R9+URZ], R10 ;  /* 0x0000000a09ff79a7 */ /* 0x0001e200080004ff */
[----:B------:R-:W-:Y:S01]  /*0380*/  VIADD R7, R4, 0x10 ;  /* 0x0000001004077836 */ /* 0x000fe20000000000 */
[----:B------:R1:W-:Y:S01]  /*0390*/  STS [R0], R3 ;  /* 0x0000000300007388 */ /* 0x0003e20000000800 */
[----:B------:R-:W-:-:S03]  /*03a0*/  SHF.L.U32 R2, R13, R4, RZ ;  /* 0x000000040d027219 */ /* 0x000fc600000006ff */
[----:B------:R-:W-:Y:S01]  /*03b0*/  SHF.L.U32 R7, R12, R7, RZ ;  /* 0x000000070c077219 */ /* 0x000fe200000006ff */
[----:B------:R1:W-:Y:S01]  /*03c0*/  STAS [R8.64], R4 ;  /* 0x0000000408007dbd */ /* 0x0003e2000c0008ff */
[----:B0-----:R-:W-:Y:S02]  /*03d0*/  MOV R10, 0x50 ;  /* 0x00000050000a7802 */ /* 0x001fe40000000f00 */
[----:B------:R-:W-:Y:S02]  /*03e0*/  LOP3.LUT R2, R7, R2, RZ, 0xfc, !PT ;  /* 0x0000000207027212 */ /* 0x000fe400078efcff */
[----:B------:R-:W-:-:S05]  /*03f0*/  LEA R7, R11, R10, 0x18 ;  /* 0x0000000a0b077211 */ /* 0x000fca00078ec0ff */
[----:B------:R1:W-:Y:S04]  /*0400*/  ATOMS.OR RZ, [R7], R2 ;  /* 0x0000000207ff738c */ /* 0x0003e80003000000 */
[----:B------:R1:W-:Y:S02]  /*0410*/  ATOMS.XOR RZ, [R6], R12 ;  /* 0x0000000c06ff738c */ /* 0x0003e40003800000 */
.L_x_3:
[----:B------:R-:W-:Y:S05]  /*0420*/  BSYNC B0 ;  /* 0x0000000000007941 */ /* 0x000fea0003800000 */
.L_x_2:
[----:B------:R-:W-:Y:S05]  /*0430*/  @P0 BRA `(.L_x_8) ;  /* 0x0000000000880947 */ /* 0x000fea0003800000 */
[----:B------:R-:W-:Y:S05]  /*0440*/  WARPSYNC.ALL ;  /* 0x0000000000007948 */ /* 0x000fea0003800000 */
[----:B------:R-:W-:Y:S01]  /*0450*/  NOP ;  /* 0x0000000000007918 */ /* 0x000fe20000000000 */
[----:B------:R-:W-:-:S13]  /*0460*/  ELECT P0, URZ, PT ;  /* 0x0000000000ff782f */ /* 0x000fda0003800000 */
[----:B------:R-:W-:Y:S05]  /*0470*/  @!P0 BRA `(.L_x_8) ;  /* 0x0000000000788947 */ /* 0x000fea0003800000 */
[----:B-1----:R-:W-:Y:S02]  /*0480*/  MOV R2, 0x60 ;  /* 0x0000006000027802 */ /* 0x002fe40000000f00 */
[----:B------:R-:W-:Y:S02]  /*0490*/  MOV R4, 0x58 ;  /* 0x0000005800047802 */ /* 0x000fe40000000f00 */
        /* <DEDUP_REMOVED lines=8> */
.L_x_9:
[----:B------:R-:W1:Y:S01]  /*0520*/  LDS R2, [R0] ;  /* 0x0000000000027984 */ /* 0x000e620000000800 */
[----:B------:R-:W-:Y:S01]  /*0530*/  IMAD.MOV.U32 R7, RZ, RZ, 0xff ;  /* 0x000000ffff077424 */ /* 0x000fe200078e00ff */
[----:B------:R-:W-:Y:S01]  /*0540*/  PRMT R5, R5, 0x654, R9 ;  /* 0x0000065405057816 */ /* 0x000fe20000000009 */
[----:B------:R-:W-:Y:S02]  /*0550*/  IMAD.MOV.U32 R13, RZ, RZ, 0x1 ;  /* 0x00000001ff0d7424 */ /* 0x000fe400078e00ff */
[C---:B01----:R-:W-:Y:S02]  /*0560*/  IMAD.SHL.U32 R3, R2.reuse, 0x20, RZ ;  /* 0x0000002002037824 */ /* 0x043fe400078e00ff */
[----:B------:R-:W-:Y:S01]  /*0570*/  VIADD R4, R2, 0x10 ;  /* 0x0000001002047836 */ /* 0x000fe20000000000 */
[----:B------:R-:W-:Y:S02]  /*0580*/  SHF.L.U32 R2, R7, R2, RZ ;  /* 0x0000000207027219 */ /* 0x000fe400000006ff */
[----:B------:R0:W-:Y:S02]  /*0590*/  STS [R0], R3 ;  /* 0x0000000300007388 */ /* 0x0001e40000000800 */
[----:B------:R-:W-:-:S02]  /*05a0*/  SHF.L.U32 R7, R13, R4, RZ ;  /* 0x000000040d077219 */ /* 0x000fc400000006ff */
[----:B------:R-:W-:Y:S02]  /*05b0*/  MOV R4, 0x50 ;  /* 0x0000005000047802 */ /* 0x000fe40000000f00 */
[----:B------:R-:W-:Y:S02]  /*05c0*/  LOP3.LUT R2, R7, R2, RZ, 0xfc, !PT ;  /* 0x0000000207027212 */ /* 0x000fe400078efcff */
[----:B------:R-:W-:-:S05]  /*05d0*/  LEA R11, R11, R4, 0x18 ;  /* 0x000000040b0b7211 */ /* 0x000fca00078ec0ff */
[----:B------:R0:W-:Y:S01]  /*05e0*/  ATOMS.OR RZ, [R11], R2 ;  /* 0x000000020bff738c */ /* 0x0001e20003000000 */
[----:B------:R0:W-:Y:S03]  /*05f0*/  SYNCS.ARRIVE.TRANS64.RED.A1T0 RZ, [R5+URZ], RZ ;  /* 0x000000ff05ff79a7 */ /* 0x0001e600081004ff */
[----:B------:R0:W-:Y:S01]  /*0600*/  ATOMS.XOR RZ, [R6], R13 ;  /* 0x0000000d06ff738c */ /* 0x0001e20003800000 */
[----:B------:R-:W-:Y:S05]  /*0610*/  BRA `(.L_x_8) ;  /* 0x0000000000107947 */ /* 0x000fea0003800000 */
.L_x_1:
[----:B------:R-:W-:Y:S01]  /*0620*/  IMAD.MOV.U32 R3, RZ, RZ, -0x1 ;  /* 0xffffffffff037424 */ /* 0x000fe200078e00ff */
[----:B------:R-:W-:-:S04]  /*0630*/  MOV R2, 0x660 ;  /* 0x0000066000027802 */ /* 0x000fc80000000f00 */
[----:B------:R0:W-:Y:S03]  /*0640*/  STS [R0], R3 ;  /* 0x0000000300007388 */ /* 0x0001e60000000800 */
[----:B0-----:R-:W-:Y:S05]  /*0650*/  CALL.REL.NOINC `($__internal_1_$__cuda_sm10x_tcgen05_guardrail_trap_phase_invalid_during_alloc) ;  /* 0x0000030c00587944 */ /* 0x001fea0003c00000 */
.L_x_8:
[----:B------:R-:W-:Y:S05]  /*0660*/  WARPSYNC.ALL ;  /* 0x0000000000007948 */ /* 0x000fea0003800000 */
[----:B------:R-:W-:Y:S01]  /*0670*/  NOP ;  /* 0x0000000000007918 */ /* 0x000fe20000000000 */
.L_x_0:
[----:B01----:R-:W0:Y:S08]  /*0680*/  LDC.64 R2, c[0x0][0x398] ;  /* 0x0000e600ff027b82 */ /* 0x003e300000000a00 */
[----:B------:R-:W1:Y:S02]  /*0690*/  S2UR UR5, SR_CgaSize ;  /* 0x00000000000579c3 */ /* 0x000e640000008a00 */
[----:B-1----:R-:W-:-:S12]  /*06a0*/  UIMAD UR5, UR5, -0xa0, URZ ;  /* 0xffffff60050578a4 */ /* 0x002fd8000f8e02ff */
[----:B------:R-:W1:Y:S01]  /*06b0*/  LDCU UR5, c[0x0][UR5+0x2b0] ;  /* 0x00005600050577ac */ /* 0x000e620008000800 */
[----:B------:R-:W2:Y:S01]  /*06c0*/  S2R R40, SR_CgaCtaId ;  /* 0x0000000000287919 */ /* 0x000ea20000008800 */
[----:B------:R-:W3:Y:S01]  /*06d0*/  LDCU.128 UR12, c[0x0][0x380] ;  /* 0x00007000ff0c77ac */ /* 0x000ee20008000c00 */
[----:B------:R-:W4:Y:S01]  /*06e0*/  S2R R41, SR_TID.X ;  /* 0x0000000000297919 */ /* 0x000f220000002100 */
[----:B------:R-:W5:Y:S01]  /*06f0*/  S2UR UR4, SR_CTAID.X ;  /* 0x00000000000479c3 */ /* 0x000f620000002500 */
[----:B------:R-:W-:-:S07]  /*0700*/  UMOV UR10, 0x1 ;  /* 0x00000001000a7882 */ /* 0x000fce0000000000 */
[----:B------:R-:W3:Y:S01]  /*0710*/  LDC R70, c[0x0][0x3a0] ;  /* 0x0000e800ff467b82 */ /* 0x000ee20000000800 */
[----:B0-----:R-:W-:Y:S01]  /*0720*/  VIADD R0, R3, 0x7f ;  /* 0x0000007f03007836 */ /* 0x001fe20000000000 */
[----:B------:R-:W-:Y:S02]  /*0730*/  IABS R18, R3 ;  /* 0x0000000300127213 */ /* 0x000fe40000000000 */
[----:B------:R-:W-:Y:S02]  /*0740*/  IABS R19, R2 ;  /* 0x0000000200137213 */ /* 0x000fe40000000000 */
[----:B------:R-:W-:Y:S02]  /*0750*/  SHF.R.S32.HI R5, RZ, 0x1f, R0 ;  /* 0x0000001fff057819 */ /* 0x000fe40000011400 */
[----:B-----5:R-:W-:Y:S01]  /*0760*/  I2FP.F32.U32 R7, UR4 ;  /* 0x0000000400077c45 */ /* 0x020fe20008201000 */
[----:B------:R-:W0:Y:S01]  /*0770*/  S2UR UR4, SR_CgaCtaId ;  /* 0x00000000000479c3 */ /* 0x000e220000008800 */
[----:B------:R-:W-:-:S02]  /*0780*/  LEA.HI R5, R5, R0, RZ, 0x7 ;  /* 0x0000000005057211 */ /* 0x000fc400078f38ff */
[----:B--2---:R-:W-:Y:S01]  /*0790*/  LOP3.LUT R34, R40, 0x1, RZ, 0xc0, !PT ;  /* 0x0000000128227812 */ /* 0x004fe200078ec0ff */
[----:B-1----:R-:W-:Y:S01]  /*07a0*/  FMUL R7, R7, UR5 ;  /* 0x0000000507077c20 */ /* 0x002fe20008400000 */
[----:B------:R-:W-:Y:S02]  /*07b0*/  SHF.R.S32.HI R5, RZ, 0x7, R5 ;  /* 0x00000007ff057819 */ /* 0x000fe40000011405 */
[----:B----4-:R-:W-:-:S03]  /*07c0*/  SHF.R.U32.HI R16, RZ, 0x5, R41 ;  /* 0x00000005ff107819 */ /* 0x010fc60000011629 */
[----:B------:R-:W-:Y:S01]  /*07d0*/  IMAD.SHL.U32 R6, R5, 0x8, RZ ;  /* 0x0000000805067824 */ /* 0x000fe200078e00ff */
[----:B------:R-:W-:Y:S04]  /*07e0*/  F2I.U32.TRUNC.NTZ R7, R7 ;  /* 0x0000000700077305 */ /* 0x000fe8000020f000 */
[----:B------:R-:W-:-:S04]  /*07f0*/  IABS R9, R6 ;  /* 0x0000000600097213 */ /* 0x000fc80000000000 */
[----:B------:R-:W1:Y:S08]  /*0800*/  I2F.RP R0, R9 ;  /* 0x0000000900007306 */ /* 0x000e700000209400 */
[----:B-1----:R-:W1:Y:S02]  /*0810*/  MUFU.RCP R0, R0 ;  /* 0x0000000000007308 */ /* 0x002e640000001000 */
[----:B-1----:R-:W-:Y:S01]  /*0820*/  VIADD R4, R0, 0xffffffe ;  /* 0x0ffffffe00047836 */ /* 0x002fe20000000000 */
[----:B------:R-:W-:-:S05]  /*0830*/  IABS R0, R7 ;  /* 0x0000000700007213 */ /* 0x000fca0000000000 */
[----:B------:R1:W2:Y:S02]  /*0840*/  F2I.FTZ.U32.TRUNC.NTZ R5, R4 ;  /* 0x0000000400057305 */ /* 0x0002a4000021f000 */
[----:B-1----:R-:W-:Y:S02]  /*0850*/  IMAD.MOV.U32 R4, RZ, RZ, RZ ;  /* 0x000000ffff047224 */ /* 0x002fe400078e00ff */
[----:B--2---:R-:W-:-:S04]  /*0860*/  IMAD.MOV R8, RZ, RZ, -R5 ;  /* 0x000000ffff087224 */ /* 0x004fc800078e0a05 */
[----:B------:R-:W-:Y:S01]  /*0870*/  IMAD R11, R8, R9, RZ ;  /* 0x00000009080b7224 */ /* 0x000fe200078e02ff */
[----:B------:R-:W-:-:S03]  /*0880*/  IABS R8, R6 ;  /* 0x0000000600087213 */ /* 0x000fc60000000000 */
[----:B------:R-:W-:-:S04]  /*0890*/  IMAD.HI.U32 R5, R5, R11, R4 ;  /* 0x0000000b05057227 */ /* 0x000fc800078e0004 */
[----:B------:R-:W-:Y:S02]  /*08a0*/  IMAD.MOV R4, RZ, RZ, -R8 ;  /* 0x000000ffff047224 */ /* 0x000fe400078e0a08 */
[----:B------:R-:W-:-:S04]  /*08b0*/  IMAD.HI.U32 R5, R5, R0, RZ ;  /* 0x0000000005057227 */ /* 0x000fc800078e00ff */
[----:B------:R-:W-:Y:S01]  /*08c0*/  IMAD R0, R5, R4, R0 ;  /* 0x0000000405007224 */ /* 0x000fe200078e0200 */
[----:B------:R-:W-:Y:S04]  /*08d0*/  BAR.SYNC.DEFER_BLOCKING 0x0 ;  /* 0x0000000000007b1d */ /* 0x000fe80000010000 */
[----:B------:R-:W-:-:S13]  /*08e0*/  ISETP.GT.U32.AND P1, PT, R9, R0, PT ;  /* 0x000000000900720c */ /* 0x000fda0003f24070 */
[----:B------:R-:W-:Y:S02]  /*08f0*/  @!P1 IMAD.IADD R0, R0, 0x1, -R9 ;  /* 0x0000000100009824 */ /* 0x000fe400078e0a09 */
[----:B------:R-:W-:Y:S01]  /*0900*/  @!P1 VIADD R5, R5, 0x1 ;  /* 0x0000000105059836 */ /* 0x000fe20000000000 */
[----:B------:R-:W-:Y:S02]  /*0910*/  ISETP.NE.AND P1, PT, R6, RZ, PT ;  /* 0x000000ff0600720c */ /* 0x000fe40003f25270 */
[----:B------:R-:W-:Y:S02]  /*0920*/  ISETP.GE.U32.AND P0, PT, R0, R9, PT ;  /* 0x000000090000720c */ /* 0x000fe40003f06070 */
[----:B------:R-:W-:-:S04]  /*0930*/  LOP3.LUT R0, R7, R6, RZ, 0x3c, !PT ;  /* 0x0000000607007212 */ /* 0x000fc800078e3cff */
[----:B------:R-:W-:Y:S01]  /*0940*/  ISETP.GE.AND P2, PT, R0, RZ, PT ;  /* 0x000000ff0000720c */ /* 0x000fe20003f46270 */
[----:B------:R-:W-:-:S06]  /*0950*/  VIADD R0, R2, 0x1ff ;  /* 0x000001ff02007836 */ /* 0x000fcc0000000000 */
[----:B------:R-:W-:-:S04]  /*0960*/  @P0 VIADD R5, R5, 0x1 ;  /* 0x0000000105050836 */ /* 0x000fc80000000000 */
[----:B------:R-:W-:Y:S01]  /*0970*/  IMAD.MOV.U32 R4, RZ, RZ, R5 ;  /* 0x000000ffff047224 */ /* 0x000fe200078e0005 */
[----:B------:R-:W-:-:S03]  /*0980*/  SHF.R.S32.HI R5, RZ, 0x1f, R0 ;  /* 0x0000001fff057819 */ /* 0x000fc60000011400 */
[----:B------:R-:W-:Y:S01]  /*0990*/  @!P2 IMAD.MOV R4, RZ, RZ, -R4 ;  /* 0x000000ffff04a224 */ /* 0x000fe200078e0a04 */
[----:B------:R-:W-:Y:S02]  /*09a0*/  @!P1 LOP3.LUT R4, RZ, R6, RZ, 0x33, !PT ;  /* 0x00000006ff049212 */ /* 0x000fe400078e33ff */
[----:B------:R-:W-:-:S03]  /*09b0*/  LEA.HI R5, R5, R0, RZ, 0x9 ;  /* 0x0000000005057211 */ /* 0x000fc600078f48ff */
[----:B------:R-:W-:Y:S02]  /*09c0*/  IMAD.SHL.U32 R10, R4, 0x8, RZ ;  /* 0x00000008040a7824 */ /* 0x000fe400078e00ff */
[----:B------:R-:W-:-:S03]  /*09d0*/  IMAD.MOV R4, RZ, RZ, -R4 ;  /* 0x000000ffff047224 */ /* 0x000fc600078e0a04 */
[----:B------:R-:W-:Y:S01]  /*09e0*/  LEA.HI.SX32 R5, R5, -R10, 0x17 ;  /* 0x8000000a05057211 */ /* 0x000fe200078fbaff */
[----:B------:R-:W-:Y:S02]  /*09f0*/  IMAD R12, R6, R4, R7 ;  /* 0x00000004060c7224 */ /* 0x000fe400078e0207 */
[----:B------:R-:W-:Y:S01]  /*0a00*/  IMAD.MOV.U32 R4, RZ, RZ, RZ ;  /* 0x000000ffff047224 */ /* 0x000fe200078e00ff */
[----:B------:R-:W-:Y:S02]  /*0a10*/  VIMNMX R11, PT, PT, R5, 0x8, PT ;  /* 0x00000008050b7848 */ /* 0x000fe40003fe0100 */
[----:B------:R-:W-:Y:S02]  /*0a20*/  IABS R6, R12 ;  /* 0x0000000c00067213 */ /* 0x000fe40000000000 */
[----:B------:R-:W-:-:S04]  /*0a30*/  IABS R9, R11 ;  /* 0x0000000b00097213 */ /* 0x000fc80000000000 */
[----:B------:R-:W1:Y:S08]  /*0a40*/  I2F.RP R0, R9 ;  /* 0x0000000900007306 */ /* 0x000e700000209400 */
[----:B-1----:R-:W1:Y:S02]  /*0a50*/  MUFU.RCP R0, R0 ;  /* 0x0000000000007308 */ /* 0x002e640000001000 */
[----:B-1----:R-:W-:-:S06]  /*0a60*/  VIADD R5, R0, 0xffffffe ;  /* 0x0ffffffe00057836 */ /* 0x002fcc0000000000 */
[----:B------:R-:W1:Y:S02]  /*0a70*/  F2I.FTZ.U32.TRUNC.NTZ R5, R5 ;  /* 0x0000000500057305 */ /* 0x000e64000021f000 */
[----:B-1----:R-:W-:-:S05]  /*0a80*/  IADD3 R8, PT, PT, RZ, -R5, RZ ;  /* 0x80000005ff087210 */ /* 0x002fca0007ffe0ff */
[----:B------:R-:W-:Y:S01]  /*0a90*/  IMAD R7, R8, R9, RZ ;  /* 0x0000000908077224 */ /* 0x000fe200078e02ff */
[----:B------:R-:W-:-:S03]  /*0aa0*/  IABS R8, R11 ;  /* 0x0000000b00087213 */ /* 0x000fc60000000000 */
[----:B------:R-:W-:Y:S02]  /*0ab0*/  IMAD.HI.U32 R4, R5, R7, R4 ;  /* 0x0000000705047227 */ /* 0x000fe400078e0004 */
[----:B------:R-:W1:Y:S02]  /*0ac0*/  I2F.RP R5, R18 ;  /* 0x0000001200057306 */ /* 0x000e640000209400 */
[----:B------:R-:W-:Y:S01]  /*0ad0*/  IMAD.MOV.U32 R7, RZ, RZ, R6 ;  /* 0x000000ffff077224 */ /* 0x000fe200078e0006 */
[----:B------:R-:W-:Y:S01]  /*0ae0*/  MOV R6, 0x400 ;  /* 0x0000040000067802 */ /* 0x000fe20000000f00 */
[----:B------:R-:W-:Y:S02]  /*0af0*/  IMAD.MOV R0, RZ, RZ, -R8 ;  /* 0x000000ffff007224 */ /* 0x000fe400078e0a08 */
[----:B------:R-:W-:Y:S01]  /*0b00*/  IMAD.HI.U32 R4, R4, R7, RZ ;  /* 0x0000000704047227 */ /* 0x000fe200078e00ff */
[----:B------:R-:W-:Y:S02]  /*0b10*/  R2UR UR5, R6 ;  /* 0x00000000060572ca */ /* 0x000fe400000e0000 */
[----:B------:R-:W2:Y:S01]  /*0b20*/  I2F.RP R6, R19 ;  /* 0x0000001300067306 */ /* 0x000ea20000209400 */
[----:B------:R-:W-:-:S05]  /*0b30*/  IMAD R0, R4, R0, R7 ;  /* 0x0000000004007224 */ /* 0x000fca00078e0207 */
[----:B------:R-:W-:Y:S02]  /*0b40*/  ISETP.GT.U32.AND P1, PT, R9, R0, PT ;  /* 0x000000000900720c */ /* 0x000fe40003f24070 */
[----:B-1----:R-:W1:Y:S03]  /*0b50*/  MUFU.RCP R5, R5 ;  /* 0x0000000500057308 */ /* 0x002e660000001000 */
[----:B0-----:R-:W-:Y:S01]  /*0b60*/  ULEA UR5, UR4, UR5, 0x18 ;  /* 0x0000000504057291 */ /* 0x001fe2000f8ec0ff */
[----:B------:R-:W0:Y:S04]  /*0b70*/  LDCU UR4, c[0x0][0x3a4] ;  /* 0x00007480ff0477ac */ /* 0x000e280008000800 */
[----:B--2---:R-:W2:Y:S03]  /*0b80*/  MUFU.RCP R6, R6 ;  /* 0x0000000600067308 */ /* 0x004ea60000001000 */
[----:B------:R-:W-:Y:S01]  /*0b90*/  @!P1 IMAD.IADD R0, R0, 0x1, -R9 ;  /* 0x0000000100009824 */ /* 0x000fe200078e0a09 */
[----:B------:R-:W4:Y:S01]  /*0ba0*/  LDS R15, [UR5] ;  /* 0x00000005ff0f7984 */ /* 0x000f220008000800 */
[----:B------:R-:W-:Y:S01]  /*0bb0*/  @!P1 VIADD R4, R4, 0x1 ;  /* 0x0000000104049836 */ /* 0x000fe20000000000 */
[----:B------:R-:W-:Y:S02]  /*0bc0*/  BAR.SYNC.DEFER_BLOCKING 0x0 ;  /* 0x0000000000007b1d */ /* 0x000fe40000010000 */
[----:B------:R-:W-:Y:S01]  /*0bd0*/  ISETP.GE.U32.AND P0, PT, R0, R9, PT ;  /* 0x000000090000720c */ /* 0x000fe20003f06070 */
[----:B-1----:R-:W-:Y:S01]  /*0be0*/  VIADD R7, R5, 0xffffffe ;  /* 0x0ffffffe05077836 */ /* 0x002fe20000000000 */
[----:B------:R-:W-:-:S02]  /*0bf0*/  LOP3.LUT R0, R12, R11, RZ, 0x3c, !PT ;  /* 0x0000000b0c007212 */ /* 0x000fc400078e3cff */
[----:B------:R-:W-:Y:S02]  /*0c00*/  ISETP.NE.AND P1, PT, R11, RZ, PT ;  /* 0x000000ff0b00720c */ /* 0x000fe40003f25270 */
[----:B------:R-:W-:Y:S01]  /*0c10*/  ISETP.GE.AND P2, PT, R0, RZ, PT ;  /* 0x000000ff0000720c */ /* 0x000fe20003f46270 */
[----:B------:R-:W1:Y:S06]  /*0c20*/  F2I.FTZ.U32.TRUNC.NTZ R7, R7 ;  /* 0x0000000700077305 */ /* 0x000e6c000021f000 */
[----:B------:R-:W-:-:S04]  /*0c30*/  @P0 VIADD R4, R4, 0x1 ;  /* 0x0000000104040836 */ /* 0x000fc80000000000 */
[----:B------:R-:W-:Y:S02]  /*0c40*/  IMAD.MOV.U32 R8, RZ, RZ, R4 ;  /* 0x000000ffff087224 */ /* 0x000fe400078e0004 */
[----:B--2---:R-:W-:Y:S02]  /*0c50*/  VIADD R4, R6, 0xffffffe ;  /* 0x0ffffffe06047836 */ /* 0x004fe40000000000 */
[----:B------:R-:W-:Y:S01]  /*0c60*/  @!P2 IMAD.MOV R8, RZ, RZ, -R8 ;  /* 0x000000ffff08a224 */ /* 0x000fe200078e0a08 */
[----:B------:R-:W-:Y:S01]  /*0c70*/  @!P1 LOP3.LUT R8, RZ, R11, RZ, 0x33, !PT ;  /* 0x0000000bff089212 */ /* 0x000fe200078e33ff */
[----:B-1----:R-:W-:Y:S02]  /*0c80*/  IMAD.MOV R33, RZ, RZ, -R7 ;  /* 0x000000ffff217224 */ /* 0x002fe400078e0a07 */
[----:B------:R-:W-:Y:S02]  /*0c90*/  IMAD.MOV.U32 R6, RZ, RZ, RZ ;  /* 0x000000ffff067224 */ /* 0x000fe400078e00ff */
[----:B------:R-:W-:-:S02]  /*0ca0*/  IMAD.SHL.U32 R93, R8, 0x80, RZ ;  /* 0x00000080085d7824 */ /* 0x000fc400078e00ff */
[----:B------:R-:W-:Y:S02]  /*0cb0*/  IMAD R33, R33, R18, RZ ;  /* 0x0000001221217224 */ /* 0x000fe400078e02ff */
[----:B------:R-:W-:Y:S02]  /*0cc0*/  IMAD R5, R34, 0x40, R93 ;  /* 0x0000004022057824 */ /* 0x000fe400078e025d */
[----:B------:R-:W-:Y:S02]  /*0cd0*/  IMAD.HI.U32 R33, R7, R33, R6 ;  /* 0x0000002107217227 */ /* 0x000fe400078e0006 */
[----:B------:R-:W1:Y:S01]  /*0ce0*/  F2I.FTZ.U32.TRUNC.NTZ R7, R4 ;  /* 0x0000000400077305 */ /* 0x000e62000021f000 */
[----:B----4-:R-:W-:Y:S01]  /*0cf0*/  R2UR UR6, R15 ;  /* 0x000000000f0672ca */ /* 0x010fe200000e0000 */
[C---:B------:R-:W-:Y:S01]  /*0d00*/  VIADD R14, R5.reuse, 0x3f ;  /* 0x0000003f050e7836 */ /* 0x040fe20000000000 */
[----:B------:R-:W-:Y:S01]  /*0d10*/  IADD3 R47, PT, PT, R5, 0x2b, RZ ;  /* 0x0000002b052f7810 */ /* 0x000fe20007ffe0ff */
[----:B------:R-:W-:-:S02]  /*0d20*/  IMAD.SHL.U32 R6, R16, 0x200000, RZ ;  /* 0x0020000010067824 */ /* 0x000fc400078e00ff */
[----:B------:R-:W-:Y:S01]  /*0d30*/  IMAD.MOV R8, RZ, RZ, -R8 ;  /* 0x000000ffff087224 */ /* 0x000fe200078e0a08 */
[----:B------:R-:W-:Y:S01]  /*0d40*/  IABS R13, R14 ;  /* 0x0000000e000d7213 */ /* 0x000fe20000000000 */
[C---:B------:R-:W-:Y:S01]  /*0d50*/  VIADD R15, R5.reuse, 0x2 ;  /* 0x00000002050f7836 */ /* 0x040fe20000000000 */
[----:B------:R-:W-:Y:S01]  /*0d60*/  LOP3.LUT R6, R6, 0x600000, RZ, 0xc0, !PT ;  /* 0x0060000006067812 */ /* 0x000fe200078ec0ff */
[----:B------:R-:W-:Y:S01]  /*0d70*/  VIADD R27, R5, 0x23 ;  /* 0x00000023051b7836 */ /* 0x000fe20000000000 */
[----:B------:R-:W-:Y:S01]  /*0d80*/  ISETP.GE.AND P4, PT, R14, RZ, PT ;  /* 0x000000ff0e00720c */ /* 0x000fe20003f86270 */
[----:B------:R-:W-:Y:S01]  /*0d90*/  IMAD.HI.U32 R0, R33, R13, RZ ;  /* 0x0000000d21007227 */ /* 0x000fe200078e00ff */
[----:B------:R-:W-:Y:S02]  /*0da0*/  R2UR UR7, R6 ;  /* 0x00000000060772ca */ /* 0x000fe400000e0000 */
[----:B------:R-:W-:Y:S01]  /*0db0*/  ISETP.GE.AND P6, PT, R15, RZ, PT ;  /* 0x000000ff0f00720c */ /* 0x000fe20003fc6270 */
[----:B------:R-:W-:Y:S01]  /*0dc0*/  IMAD.MOV R9, RZ, RZ, -R0 ;  /* 0x000000ffff097224 */ /* 0x000fe200078e0a00 */
[----:B------:R-:W-:Y:S01]  /*0dd0*/  IABS R24, R27 ;  /* 0x0000001b00187213 */ /* 0x000fe20000000000 */
[----:B------:R-:W-:Y:S01]  /*0de0*/  IMAD R0, R11, R8, R12 ;  /* 0x000000080b007224 */ /* 0x000fe200078e020c */
[----:B------:R-:W-:Y:S01]  /*0df0*/  IABS R8, R5 ;  /* 0x0000000500087213 */ /* 0x000fe20000000000 */
[----:B------:R-:W-:Y:S01]  /*0e00*/  IMAD R13, R18, R9, R13 ;  /* 0x00000009120d7224 */ /* 0x000fe200078e020d */
[----:B------:R-:W-:Y:S01]  /*0e10*/  IABS R11, R15 ;  /* 0x0000000f000b7213 */ /* 0x000fe20000000000 */
[----:B-1----:R-:W-:-:S02]  /*0e20*/  IMAD.MOV R4, RZ, RZ, -R7 ;  /* 0x000000ffff047224 */ /* 0x002fc400078e0a07 */
[----:B------:R-:W-:Y:S01]  /*0e30*/  VIADD R12, R5, 0x1 ;  /* 0x00000001050c7836 */ /* 0x000fe20000000000 */
[----:B------:R-:W-:Y:S01]  /*0e40*/  ISETP.GT.U32.AND P0, PT, R18, R13, PT ;  /* 0x0000000d1200720c */ /* 0x000fe20003f04070 */
[----:B------:R-:W-:Y:S02]  /*0e50*/  IMAD.MOV.U32 R6, RZ, RZ, RZ ;  /* 0x000000ffff067224 */ /* 0x000fe400078e00ff */
[----:B------:R-:W-:Y:S01]  /*0e60*/  IMAD R31, R4, R19, RZ ;  /* 0x00000013041f7224 */ /* 0x000fe200078e02ff */
[----:B------:R-:W-:Y:S01]  /*0e70*/  IABS R9, R12 ;  /* 0x0000000c00097213 */ /* 0x000fe20000000000 */
[----:B------:R-:W-:-:S04]  /*0e80*/  IMAD.HI.U32 R4, R33, R8, RZ ;  /* 0x0000000821047227 */ /* 0x000fc800078e00ff */
[----:B------:R-:W-:-:S04]  /*0e90*/  IMAD.HI.U32 R31, R7, R31, R6 ;  /* 0x0000001f071f7227 */ /* 0x000fc800078e0006 */
[----:B------:R-:W-:Y:S02]  /*0ea0*/  IMAD.MOV R7, RZ, RZ, -R4 ;  /* 0x000000ffff077224 */ /* 0x000fe400078e0a04 */
[----:B------:R-:W-:-:S04]  /*0eb0*/  IMAD.HI.U32 R4, R33, R9, RZ ;  /* 0x0000000921047227 */ /* 0x000fc800078e00ff */
[----:B------:R-:W-:Y:S01]  /*0ec0*/  @!P0 IMAD.IADD R13, R13, 0x1, -R18 ;  /* 0x000000010d0d8824 */ /* 0x000fe200078e0a12 */
[----:B------:R-:W-:Y:S01]  /*0ed0*/  ISETP.GE.AND P0, PT, R12, RZ, PT ;  /* 0x000000ff0c00720c */ /* 0x000fe20003f06270 */
[----:B------:R-:W-:Y:S02]  /*0ee0*/  IMAD.MOV R4, RZ, RZ, -R4 ;  /* 0x000000ffff047224 */ /* 0x000fe400078e0a04 */
[C---:B------:R-:W-:Y:S01]  /*0ef0*/  IMAD R7, R18.reuse, R7, R8 ;  /* 0x0000000712077224 */ /* 0x040fe200078e0208 */
[C---:B------:R-:W-:Y:S01]  /*0f00*/  ISETP.GT.U32.AND P1, PT, R18.reuse, R13, PT ;  /* 0x0000000d1200720c */ /* 0x040fe20003f24070 */
[----:B------:R-:W-:Y:S02]  /*0f10*/  IMAD R9, R18, R4, R9 ;  /* 0x0000000412097224 */ /* 0x000fe400078e0209 */
[----:B------:R-:W-:Y:S01]  /*0f20*/  IMAD.IADD R0, R10, 0x1, R0 ;  /* 0x000000010a007824 */ /* 0x000fe200078e0200 */
[C---:B------:R-:W-:Y:S01]  /*0f30*/  ISETP.GT.U32.AND P2, PT, R18.reuse, R7, PT ;  /* 0x000000071200720c */ /* 0x040fe20003f44070 */
[----:B------:R-:W-:Y:S01]  /*0f40*/  VIADD R4, R5, 0x3 ;  /* 0x0000000305047836 */ /* 0x000fe20000000000 */
[----:B------:R-:W-:Y:S01]  /*0f50*/  ISETP.GT.U32.AND P5, PT, R18, R9, PT ;  /* 0x000000091200720c */ /* 0x000fe20003fa4070 */
[----:B------:R-:W-:-:S02]  /*0f60*/  IMAD R34, R0, 0x2, R34 ;  /* 0x0000000200227824 */ /* 0x000fc400078e0222 */
[----:B------:R-:W-:Y:S01]  /*0f70*/  IMAD.HI.U32 R0, R33, R11, RZ ;  /* 0x0000000b21007227 */ /* 0x000fe200078e00ff */
[----:B------:R-:W-:Y:S02]  /*0f80*/  ISETP.GE.AND P3, PT, R4, RZ, PT ;  /* 0x000000ff0400720c */ /* 0x000fe40003f66270 */
[----:B------:R-:W-:Y:S01]  /*0f90*/  IABS R4, R4 ;  /* 0x0000000400047213 */ /* 0x000fe20000000000 */
[----:B------:R-:W-:Y:S02]  /*0fa0*/  IMAD.MOV R0, RZ, RZ, -R0 ;  /* 0x000000ffff007224 */ /* 0x000fe400078e0a00 */
[----:B------:R-:W-:Y:S02]  /*0fb0*/  @!P1 IMAD.IADD R13, R13, 0x1, -R18 ;  /* 0x000000010d0d9824 */ /* 0x000fe400078e0a12 */
[----:B------:R-:W-:Y:S01]  /*0fc0*/  IMAD R11, R18, R0, R11 ;  /* 0x00000000120b7224 */ /* 0x000fe200078e020b */
[----:B------:R-:W-:Y:S01]  /*0fd0*/  IADD3 R0, PT, PT, R5, 0x4, RZ ;  /* 0x0000000405007810 */ /* 0x000fe20007ffe0ff */
[----:B------:R-:W-:-:S02]  /*0fe0*/  IMAD.MOV.U32 R16, RZ, RZ, R13 ;  /* 0x000000ffff107224 */ /* 0x000fc400078e000d */
[--C-:B------:R-:W-:Y:S01]  /*0ff0*/  @!P2 IMAD.IADD R7, R7, 0x1, -R18.reuse ;  /* 0x000000010707a824 */ /* 0x100fe200078e0a12 */
[----:B------:R-:W-:Y:S01]  /*1000*/  ISETP.GE.AND P1, PT, R0, RZ, PT ;  /* 0x000000ff0000720c */ /* 0x000fe20003f26270 */
[----:B------:R-:W-:Y:S01]  /*1010*/  @!P5 IMAD.IADD R9, R9, 0x1, -R18 ;  /* 0x000000010909d824 */ /* 0x000fe200078e0a12 */
[----:B------:R-:W-:Y:S01]  /*1020*/  IABS R15, R0 ;  /* 0x00000000000f7213 */ /* 0x000fe20000000000 */
[----:B------:R-:W-:Y:S01]  /*1030*/  @!P4 IMAD.MOV R16, RZ, RZ, -R16 ;  /* 0x000000ffff10c224 */ /* 0x000fe200078e0a10 */
[C---:B------:R-:W-:Y:S01]  /*1040*/  ISETP.GT.U32.AND P4, PT, R18.reuse, R11, PT ;  /* 0x0000000b1200720c */ /* 0x040fe20003f84070 */
[----:B------:R-:W-:Y:S01]  /*1050*/  IMAD.HI.U32 R0, R33, R4, RZ ;  /* 0x0000000421007227 */ /* 0x000fe200078e00ff */
[C---:B------:R-:W-:Y:S02]  /*1060*/  ISETP.GT.U32.AND P2, PT, R18.reuse, R7, PT ;  /* 0x000000071200720c */ /* 0x040fe40003f44070 */
[----:B------:R-:W-:Y:S01]  /*1070*/  ISETP.GT.U32.AND P5, PT, R18, R9, PT ;  /* 0x000000091200720c */ /* 0x000fe20003fa4070 */
[----:B------:R-:W-:Y:S01]  /*1080*/  IMAD.MOV R13, RZ, RZ, -R0 ;  /* 0x000000ffff0d7224 */ /* 0x000fe200078e0a00 */
[----:B------:R1:W-:Y:S01]  /*1090*/  STL [R1+0x6bc], R16 ;  /* 0x0006bc1001007387 */ /* 0x0003e20000100800 */
[----:B------:R-:W-:-:S02]  /*10a0*/  VIADD R12, R5, 0x6 ;  /* 0x00000006050c7836 */ /* 0x000fc40000000000 */
[----:B------:R-:W-:Y:S02]  /*10b0*/  IMAD R13, R18, R13, R4 ;  /* 0x0000000d120d7224 */ /* 0x000fe400078e0204 */
[----:B------:R-:W-:Y:S01]  /*10c0*/  IMAD.HI.U32 R0, R33, R15, RZ ;  /* 0x0000000f21007227 */ /* 0x000fe200078e00ff */
[----:B------:R-:W-:-:S03]  /*10d0*/  IABS R8, R12 ;  /* 0x0000000c00087213 */ /* 0x000fc60000000000 */
[--C-:B------:R-:W-:Y:S02]  /*10e0*/  @!P4 IMAD.IADD R11, R11, 0x1, -R18.reuse ;  /* 0x000000010b0bc824 */ /* 0x100fe400078e0a12 */
[--C-:B------:R-:W-:Y:S01]  /*10f0*/  @!P2 IMAD.IADD R7, R7, 0x1, -R18.reuse ;  /* 0x000000010707a824 */ /* 0x100fe200078e0a12 */
[----:B------:R-:W-:Y:S01]  /*1100*/  ISETP.GE.AND P2, PT, R5, RZ, PT ;  /* 0x000000ff0500720c */ /* 0x000fe20003f46270 */
[----:B------:R-:W-:Y:S01]  /*1110*/  @!P5 IMAD.IADD R9, R9, 0x1, -R18 ;  /* 0x000000010909d824 */ /* 0x000fe200078e0a12 */
[C---:B------:R-:W-:Y:S01]  /*1120*/  ISETP.GT.U32.AND P5, PT, R18.reuse, R13, PT ;  /* 0x0000000d1200720c */ /* 0x040fe20003fa4070 */
[----:B------:R-:W-:Y:S01]  /*1130*/  VIADD R10, R5, 0x5 ;  /* 0x00000005050a7836 */ /* 0x000fe20000000000 */
[C---:B------:R-:W-:Y:S01]  /*1140*/  ISETP.GT.U32.AND P4, PT, R18.reuse, R11, PT ;  /* 0x0000000b1200720c */ /* 0x040fe20003f84070 */
[----:B------:R-:W-:Y:S02]  /*1150*/  IMAD.MOV R0, RZ, RZ, -R0 ;  /* 0x000000ffff007224 */ /* 0x000fe400078e0a00 */
[----:B------:R-:W-:Y:S01]  /*1160*/  IMAD.MOV.U32 R17, RZ, RZ, R7 ;  /* 0x000000ffff117224 */ /* 0x000fe200078e0007 */
[----:B------:R-:W-:Y:S01]  /*1170*/  IABS R6, R10 ;  /* 0x0000000a00067213 */ /* 0x000fe20000000000 */
[----:B------:R-:W-:-:S02]  /*1180*/  IMAD R15, R18, R0, R15 ;  /* 0x00000000120f7224 */ /* 0x000fc400078e020f */
[----:B------:R-:W-:-:S04]  /*1190*/  IMAD.HI.U32 R4, R33, R8, RZ ;  /* 0x0000000821047227 */ /* 0x000fc800078e00ff */
[----:B------:R-:W-:-:S04]  /*11a0*/  IMAD.HI.U32 R0, R33, R6, RZ ;  /* 0x0000000621007227 */ /* 0x000fc800078e00ff */
[----:B------:R-:W-:Y:S01]  /*11b0*/  @!P2 IMAD.MOV R17, RZ, RZ, -R17 ;  /* 0x000000ffff11a224 */ /* 0x000fe200078e0a11 */
[C---:B------:R-:W-:Y:S01]  /*11c0*/  ISETP.GT.U32.AND P2, PT, R18.reuse, R15, PT ;  /* 0x0000000f1200720c */ /* 0x040fe20003f44070 */
[----:B-1----:R-:W-:Y:S02]  /*11d0*/  IMAD.MOV.U32 R16, RZ, RZ, R9 ;  /* 0x000000ffff107224 */ /* 0x002fe400078e0009 */
[----:B------:R-:W-:Y:S01]  /*11e0*/  IMAD.MOV R9, RZ, RZ, -R4 ;  /* 0x000000ffff097224 */ /* 0x000fe200078e0a04 */
[----:B------:R1:W-:Y:S01]  /*11f0*/  STL [R1+0x74c], R17 ;  /* 0x00074c1101007387 */ /* 0x0003e20000100800 */
[--C-:B------:R-:W-:Y:S02]  /*1200*/  @!P5 IMAD.IADD R13, R13, 0x1, -R18.reuse ;  /* 0x000000010d0dd824 */ /* 0x100fe400078e0a12 */
[----:B------:R-:W-:Y:S02]  /*1210*/  @!P4 IMAD.IADD R11, R11, 0x1, -R18 ;  /* 0x000000010b0bc824 */ /* 0x000fe400078e0a12 */
[----:B------:R-:W-:Y:S01]  /*1220*/  IMAD.MOV R7, RZ, RZ, -R0 ;  /* 0x000000ffff077224 */ /* 0x000fe200078e0a00 */
[----:B------:R-:W-:Y:S01]  /*1230*/  ISETP.GT.U32.AND P5, PT, R18, R13, PT ;  /* 0x0000000d1200720c */ /* 0x000fe20003fa4070 */
[----:B------:R-:W-:-:S02]  /*1240*/  VIADD R14, R5, 0x7 ;  /* 0x00000007050e7836 */ /* 0x000fc40000000000 */
[C---:B------:R-:W-:Y:S02]  /*1250*/  IMAD R9, R18.reuse, R9, R8 ;  /* 0x0000000912097224 */ /* 0x040fe400078e0208 */
[----:B-1----:R-:W-:Y:S01]  /*1260*/  IMAD.MOV.U32 R17, RZ, RZ, R11 ;  /* 0x000000ffff117224 */ /* 0x002fe200078e000b */
[----:B------:R-:W-:Y:S01]  /*1270*/  IABS R4, R14 ;  /* 0x0000000e00047213 */ /* 0x000fe20000000000 */
[----:B------:R-:W-:Y:S02]  /*1280*/  IMAD R7, R18, R7, R6 ;  /* 0x0000000712077224 */ /* 0x000fe400078e0206 */
[----:B------:R-:W-:Y:S01]  /*1290*/  @!P0 IMAD.MOV R16, RZ, RZ, -R16 ;  /* 0x000000ffff108224 */ /* 0x000fe200078e0a10 */
[----:B------:R-:W-:Y:S01]  /*12a0*/  ISETP.GE.AND P0, PT, R10, RZ, PT ;  /* 0x000000ff0a00720c */ /* 0x000fe20003f06270 */
[----:B------:R-:W-:Y:S01]  /*12b0*/  @!P6 IMAD.MOV R17, RZ, RZ, -R17 ;  /* 0x000000ffff11e224 */ /* 0x000fe200078e0a11 */
[C---:B------:R-:W-:Y:S01]  /*12c0*/  ISETP.GT.U32.AND P6, PT, R18.reuse, R9, PT ;  /* 0x000000091200720c */ /* 0x040fe20003fc4070 */
[----:B------:R-:W-:Y:S01]  /*12d0*/  VIADD R10, R5, 0x8 ;  /* 0x00000008050a7836 */ /* 0x000fe20000000000 */
[----:B------:R-:W-:Y:S01]  /*12e0*/  ISETP.GT.U32.AND P4, PT, R18, R7, PT ;  /* 0x000000071200720c */ /* 0x000fe20003f84070 */
[----:B------:R1:W-:Y:S01]  /*12f0*/  STL [R1+0x748], R16 ;  /* 0x0007481001007387 */ /* 0x0003e20000100800 */
[----:B------:R-:W-:-:S02]  /*1300*/  @!P2 IMAD.IADD R15, R15, 0x1, -R18 ;  /* 0x000000010f0fa824 */ /* 0x000fc400078e0a12 */
[----:B------:R-:W-:Y:S01]  /*1310*/  IMAD.HI.U32 R0, R33, R4, RZ ;  /* 0x0000000421007227 */ /* 0x000fe200078e00ff */
[----:B------:R-:W-:Y:S01]  /*1320*/  IABS R6, R10 ;  /* 0x0000000a00067213 */ /* 0x000fe20000000000 */
[----:B------:R2:W-:Y:S01]  /*1330*/  STL [R1+0x744], R17 ;  /* 0x0007441101007387 */ /* 0x0005e20000100800 */
[----:B------:R-:W-:Y:S01]  /*1340*/  ISETP.GT.U32.AND P2, PT, R18, R15, PT ;  /* 0x0000000f1200720c */ /* 0x000fe20003f44070 */
[----:B------:R-:W-:Y:S02]  /*1350*/  IMAD.MOV R11, RZ, RZ, -R0 ;  /* 0x000000ffff0b7224 */ /* 0x000fe400078e0a00 */
[----:B------:R-:W-:Y:S01]  /*1360*/  @!P5 IMAD.IADD R13, R13, 0x1, -R18 ;  /* 0x000000010d0dd824 */ /* 0x000fe200078e0a12 */
[----:B------:R-:W-:Y:S01]  /*1370*/  ISETP.GE.AND P5, PT, R12, RZ, PT ;  /* 0x000000ff0c00720c */ /* 0x000fe20003fa6270 */
[----:B-1----:R-:W-:Y:S02]  /*1380*/  VIADD R16, R5, 0x9 ;  /* 0x0000000905107836 */ /* 0x002fe40000000000 */
[----:B------:R-:W-:-:S02]  /*1390*/  IMAD R11, R18, R11, R4 ;  /* 0x0000000b120b7224 */ /* 0x000fc400078e0204 */
[----:B--2---:R-:W-:Y:S01]  /*13a0*/  IMAD.MOV.U32 R17, RZ, RZ, R13 ;  /* 0x000000ffff117224 */ /* 0x004fe200078e000d */
[----:B------:R-:W-:Y:S01]  /*13b0*/  IABS R8, R16 ;  /* 0x0000001000087213 */ /* 0x000fe20000000000 */
[--C-:B------:R-:W-:Y:S02]  /*13c0*/  @!P6 IMAD.IADD R9, R9, 0x1, -R18.reuse ;  /* 0x000000010909e824 */ /* 0x100fe400078e0a12 */
[----:B------:R-:W-:Y:S01]  /*13d0*/  IMAD.HI.U32 R0, R33, R6, RZ ;  /* 0x0000000621007227 */ /* 0x000fe200078e00ff */
[----:B------:R-:W-:Y:S02]  /*13e0*/  MOV R4, R8 ;  /* 0x0000000800047202 */ /* 0x000fe40000000f00 */
[----:B------:R-:W-:Y:S01]  /*13f0*/  ISETP.GT.U32.AND P6, PT, R18, R9, PT ;  /* 0x000000091200720c */ /* 0x000fe20003fc4070 */
[----:B------:R-:W-:Y:S02]  /*1400*/  @!P4 IMAD.IADD R7, R7, 0x1, -R18 ;  /* 0x000000010707c824 */ /* 0x000fe400078e0a12 */
[----:B------:R-:W-:Y:S01]  /*1410*/  @!P3 IMAD.MOV R17, RZ, RZ, -R17 ;  /* 0x000000ffff11b224 */ /* 0x000fe200078e0a11 */
[----:B------:R-:W-:Y:S01]  /*1420*/  ISETP.GE.AND P3, PT, R14, RZ, PT ;  /* 0x000000ff0e00720c */ /* 0x000fe20003f66270 */
[----:B------:R-:W-:Y:S01]  /*1430*/  IMAD.MOV R13, RZ, RZ, -R0 ;  /* 0x000000ffff0d7224 */ /* 0x000fe200078e0a00 */
[C---:B------:R-:W-:Y:S01]  /*1440*/  ISETP.GT.U32.AND P4, PT, R18.reuse, R7, PT ;  /* 0x000000071200720c */ /* 0x040fe20003f84070 */
[----:B------:R-:W-:Y:S01]  /*1450*/  IMAD.HI.U32 R0, R33, R4, RZ ;  /* 0x0000000421007227 */ /* 0x000fe200078e00ff */
[----:B------:R1:W-:Y:S03]  /*1460*/  STL [R1+0x740], R17 ;  /* 0x0007401101007387 */ /* 0x0003e60000100800 */
[----:B------:R-:W-:Y:S01]  /*1470*/  @!P2 IMAD.IADD R15, R15, 0x1, -R18 ;  /* 0x000000010f0fa824 */ /* 0x000fe200078e0a12 */
[C---:B------:R-:W-:Y:S01]  /*1480*/  ISETP.GT.U32.AND P2, PT, R18.reuse, R11, PT ;  /* 0x0000000b1200720c */ /* 0x040fe20003f44070 */
[----:B------:R-:W-:-:S02]  /*1490*/  IMAD R13, R18, R13, R6 ;  /* 0x0000000d120d7224 */ /* 0x000fc400078e0206 */
[----:B------:R-:W-:Y:S02]  /*14a0*/  IMAD.MOV.U32 R8, RZ, RZ, R15 ;  /* 0x000000ffff087224 */ /* 0x000fe400078e000f */
[----:B------:R-:W-:Y:S02]  /*14b0*/  @!P6 IMAD.IADD R9, R9, 0x1, -R18 ;  /* 0x000000010909e824 */ /* 0x000fe400078e0a12 */
[----:B-1----:R-:W-:Y:S02]  /*14c0*/  IMAD.MOV R17, RZ, RZ, -R0 ;  /* 0x000000ffff117224 */ /* 0x002fe400078e0a00 */
[----:B------:R-:W-:Y:S02]  /*14d0*/  VIADD R6, R5, 0xa ;  /* 0x0000000a05067836 */ /* 0x000fe40000000000 */
[C---:B------:R-:W-:Y:S02]  /*14e0*/  IMAD R15, R18.reuse, R17, R4 ;  /* 0x00000011120f7224 */ /* 0x040fe400078e0204 */
[----:B------:R-:W-:Y:S01]  /*14f0*/  @!P4 IMAD.IADD R7, R7, 0x1, -R18 ;  /* 0x000000010707c824 */ /* 0x000fe200078e0a12 */
[C---:B------:R-:W-:Y:S01]  /*1500*/  ISETP.GT.U32.AND P4, PT, R18.reuse, R13, PT ;  /* 0x0000000d1200720c */ /* 0x040fe20003f84070 */
[----:B------:R-:W-:Y:S01]  /*1510*/  @!P1 IMAD.MOV R8, RZ, RZ, -R8 ;  /* 0x000000ffff089224 */ /* 0x000fe200078e0a08 */
[----:B------:R-:W-:Y:S01]  /*1520*/  ISETP.GT.U32.AND P6, PT, R18, R15, PT ;  /* 0x0000000f1200720c */ /* 0x000fe20003fc4070 */
[----:B------:R-:W-:Y:S01]  /*1530*/  IMAD.MOV.U32 R12, RZ, RZ, R7 ;  /* 0x000000ffff0c7224 */ /* 0x000fe200078e0007 */
[----:B------:R-:W-:Y:S01]  /*1540*/  IABS R0, R6 ;  /* 0x0000000600007213 */ /* 0x000fe20000000000 */
[----:B------:R-:W-:Y:S01]  /*1550*/  @!P2 IMAD.IADD R11, R11, 0x1, -R18 ;  /* 0x000000010b0ba824 */ /* 0x000fe200078e0a12 */
[----:B------:R1:W-:Y:S01]  /*1560*/  STL [R1+0x73c], R8 ;  /* 0x00073c0801007387 */ /* 0x0003e20000100800 */
[----:B------:R-:W-:Y:S01]  /*1570*/  @!P0 IMAD.MOV R12, RZ, RZ, -R12 ;  /* 0x000000ffff0c8224 */ /* 0x000fe200078e0a0c */
[----:B------:R-:W-:Y:S01]  /*1580*/  ISETP.GE.AND P2, PT, R10, RZ, PT ;  /* 0x000000ff0a00720c */ /* 0x000fe20003f46270 */
[----:B------:R-:W-:Y:S01]  /*1590*/  IMAD.MOV.U32 R7, RZ, RZ, R0 ;  /* 0x000000ffff077224 */ /* 0x000fe200078e0000 */
[----:B------:R-:W-:Y:S01]  /*15a0*/  ISETP.GT.U32.AND P1, PT, R18, R11, PT ;  /* 0x0000000b1200720c */ /* 0x000fe20003f24070 */
[----:B------:R-:W-:Y:S01]  /*15b0*/  VIADD R10, R5, 0xc ;  /* 0x0000000c050a7836 */ /* 0x000fe20000000000 */
[----:B------:R2:W-:Y:S01]  /*15c0*/  STL [R1+0x738], R12 ;  /* 0x0007380c01007387 */ /* 0x0005e20000100800 */
[----:B------:R-:W-:-:S03]  /*15d0*/  IMAD.HI.U32 R0, R33, R7, RZ ;  /* 0x0000000721007227 */ /* 0x000fc600078e00ff */
[----:B------:R-:W-:Y:S01]  /*15e0*/  IABS R21, R10 ;  /* 0x0000000a00157213 */ /* 0x000fe20000000000 */
[----:B-1----:R-:W-:Y:S02]  /*15f0*/  VIADD R8, R5, 0xb ;  /* 0x0000000b05087836 */ /* 0x002fe40000000000 */
[--C-:B------:R-:W-:Y:S02]  /*1600*/  @!P6 IMAD.IADD R15, R15, 0x1, -R18.reuse ;  /* 0x000000010f0fe824 */ /* 0x100fe400078e0a12 */
[----:B------:R-:W-:Y:S01]  /*1610*/  @!P4 IMAD.IADD R13, R13, 0x1, -R18 ;  /* 0x000000010d0dc824 */ /* 0x000fe200078e0a12 */
[----:B------:R-:W-:Y:S01]  /*1620*/  IABS R17, R8 ;  /* 0x0000000800117213 */ /* 0x000fe20000000000 */
[----:B------:R-:W-:Y:S01]  /*1630*/  IMAD.MOV R4, RZ, RZ, -R0 ;  /* 0x000000ffff047224 */ /* 0x000fe200078e0a00 */
[C---:B------:R-:W-:Y:S01]  /*1640*/  ISETP.GT.U32.AND P6, PT, R18.reuse, R15, PT ;  /* 0x0000000f1200720c */ /* 0x040fe20003fc4070 */
[----:B--2---:R-:W-:Y:S01]  /*1650*/  VIADD R12, R5, 0xd ;  /* 0x0000000d050c7836 */ /* 0x004fe20000000000 */
[----:B------:R-:W-:Y:S01]  /*1660*/  ISETP.GT.U32.AND P0, PT, R18, R13, PT ;  /* 0x0000000d1200720c */ /* 0x000fe20003f04070 */
[----:B------:R-:W-:Y:S01]  /*1670*/  IMAD.HI.U32 R0, R33, R17, RZ ;  /* 0x0000001121007227 */ /* 0x000fe200078e00ff */
[----:B------:R-:W-:-:S02]  /*1680*/  ISETP.GE.AND P4, PT, R16, RZ, PT ;  /* 0x000000ff1000720c */ /* 0x000fc40003f86270 */
[----:B------:R-:W-:Y:S01]  /*1690*/  IABS R23, R12 ;  /* 0x0000000c00177213 */ /* 0x000fe20000000000 */
[----:B------:R-:W-:Y:S02]  /*16a0*/  IMAD.MOV R0, RZ, RZ, -R0 ;  /* 0x000000ffff007224 */ /* 0x000fe400078e0a00 */
[C---:B------:R-:W-:Y:S02]  /*16b0*/  IMAD R7, R18.reuse, R4, R7 ;  /* 0x0000000412077224 */ /* 0x040fe400078e0207 */
[C---:B------:R-:W-:Y:S02]  /*16c0*/  IMAD R17, R18.reuse, R0, R17 ;  /* 0x0000000012117224 */ /* 0x040fe400078e0211 */
[--C-:B------:R-:W-:Y:S02]  /*16d0*/  @!P6 IMAD.IADD R15, R15, 0x1, -R18.reuse ;  /* 0x000000010f0fe824 */ /* 0x100fe400078e0a12 */
[----:B------:R-:W-:Y:S01]  /*16e0*/  @!P0 IMAD.IADD R13, R13, 0x1, -R18 ;  /* 0x000000010d0d8824 */ /* 0x000fe200078e0a12 */
[C---:B------:R-:W-:Y:S01]  /*16f0*/  ISETP.GT.U32.AND P6, PT, R18.reuse, R17, PT ;  /* 0x000000111200720c */ /* 0x040fe20003fc4070 */
[----:B------:R-:W-:Y:S01]  /*1700*/  VIADD R14, R5, 0xe ;  /* 0x0000000e050e7836 */ /* 0x000fe20000000000 */
[----:B------:R-:W-:Y:S01]  /*1710*/  ISETP.GT.U32.AND P0, PT, R18, R7, PT ;  /* 0x000000071200720c */ /* 0x000fe20003f04070 */
[----:B------:R-:W-:-:S04]  /*1720*/  IMAD.HI.U32 R0, R33, R21, RZ ;  /* 0x0000001521007227 */ /* 0x000fc800078e00ff */
[----:B------:R-:W-:Y:S01]  /*1730*/  @!P1 IMAD.IADD R11, R11, 0x1, -R18 ;  /* 0x000000010b0b9824 */ /* 0x000fe200078e0a12 */
[----:B------:R-:W-:Y:S01]  /*1740*/  ISETP.GE.AND P1, PT, R6, RZ, PT ;  /* 0x000000ff0600720c */ /* 0x000fe20003f26270 */
[----:B------:R-:W-:Y:S01]  /*1750*/  VIADD R16, R5, 0xf ;  /* 0x0000000f05107836 */ /* 0x000fe20000000000 */
[----:B------:R-:W-:Y:S01]  /*1760*/  IABS R6, R14 ;  /* 0x0000000e00067213 */ /* 0x000fe20000000000 */
[----:B------:R-:W-:-:S04]  /*1770*/  IMAD.HI.U32 R4, R33, R23, RZ ;  /* 0x0000001721047227 */ /* 0x000fc800078e00ff */
[----:B------:R-:W-:Y:S01]  /*1780*/  @!P6 IMAD.IADD R17, R17, 0x1, -R18 ;  /* 0x000000011111e824 */ /* 0x000fe200078e0a12 */
[----:B------:R-:W-:Y:S01]  /*1790*/  @!P0 IADD3 R7, PT, PT, R7, -R18, RZ ;  /* 0x8000001207078210 */ /* 0x000fe20007ffe0ff */
[----:B------:R-:W-:Y:S01]  /*17a0*/  IMAD.MOV R0, RZ, RZ, -R0 ;  /* 0x000000ffff007224 */ /* 0x000fe200078e0a00 */
[----:B------:R-:W-:Y:S01]  /*17b0*/  ISETP.GE.AND P0, PT, R8, RZ, PT ;  /* 0x000000ff0800720c */ /* 0x000fe20003f06270 */
[----:B------:R-:W-:Y:S01]  /*17c0*/  IMAD.MOV R4, RZ, RZ, -R4 ;  /* 0x000000ffff047224 */ /* 0x000fe200078e0a04 */
[----:B------:R-:W-:Y:S01]  /*17d0*/  IABS R8, R16 ;  /* 0x0000001000087213 */ /* 0x000fe20000000000 */
[----:B------:R-:W-:Y:S01]  /*17e0*/  @!P5 IMAD.MOV R9, RZ, RZ, -R9 ;  /* 0x000000ffff09d224 */ /* 0x000fe200078e0a09 */
[C---:B------:R-:W-:Y:S01]  /*17f0*/  ISETP.GT.U32.AND P6, PT, R18.reuse, R17, PT ;  /* 0x000000111200720c */ /* 0x040fe20003fc4070 */
[C---:B------:R-:W-:Y:S01]  /*1800*/  IMAD R21, R18.reuse, R0, R21 ;  /* 0x0000000012157224 */ /* 0x040fe200078e0215 */
[----:B------:R-:W-:Y:S01]  /*1810*/  ISETP.GT.U32.AND P5, PT, R18, R7, PT ;  /* 0x000000071200720c */ /* 0x000fe20003fa4070 */
[----:B------:R-:W-:Y:S01]  /*1820*/  IMAD.HI.U32 R0, R33, R6, RZ ;  /* 0x0000000621007227 */ /* 0x000fe200078e00ff */
[----:B------:R1:W-:Y:S03]  /*1830*/  STL [R1+0x734], R9 ;  /* 0x0007340901007387 */ /* 0x0003e60000100800 */
[----:B------:R-:W-:-:S02]  /*1840*/  IMAD.MOV.U32 R20, RZ, RZ, R11 ;  /* 0x000000ffff147224 */ /* 0x000fc400078e000b */
[C---:B------:R-:W-:Y:S02]  /*1850*/  IMAD R23, R18.reuse, R4, R23 ;  /* 0x0000000412177224 */ /* 0x040fe400078e0217 */
[----:B------:R-:W-:Y:S02]  /*1860*/  IMAD.MOV.U32 R4, RZ, RZ, R8 ;  /* 0x000000ffff047224 */ /* 0x000fe400078e0008 */
[----:B------:R-:W-:Y:S02]  /*1870*/  IMAD.MOV.U32 R8, RZ, RZ, R15 ;  /* 0x000000ffff087224 */ /* 0x000fe400078e000f */
[----:B-1----:R-:W-:Y:S02]  /*1880*/  IMAD.MOV R9, RZ, RZ, -R0 ;  /* 0x000000ffff097224 */ /* 0x002fe400078e0a00 */
[----:B------:R-:W-:Y:S01]  /*1890*/  @!P3 IMAD.MOV R20, RZ, RZ, -R20 ;  /* 0x000000ffff14b224 */ /* 0x000fe200078e0a14 */
[C---:B------:R-:W-:Y:S01]  /*18a0*/  ISETP.GT.U32.AND P3, PT, R18.reuse, R21, PT ;  /* 0x000000151200720c */ /* 0x040fe20003f64070 */
[----:B------:R-:W-:-:S02]  /*18b0*/  IMAD R9, R18, R9, R6 ;  /* 0x0000000912097224 */ /* 0x000fc400078e0206 */
[----:B------:R-:W-:Y:S01]  /*18c0*/  @!P4 IMAD.MOV R8, RZ, RZ, -R8 ;  /* 0x000000ffff08c224 */ /* 0x000fe200078e0a08 */
[C---:B------:R-:W-:Y:S01]  /*18d0*/  ISETP.GT.U32.AND P4, PT, R18.reuse, R23, PT ;  /* 0x000000171200720c */ /* 0x040fe20003f84070 */
[----:B------:R-:W-:Y:S01]  /*18e0*/  IMAD.MOV.U32 R11, RZ, RZ, R13 ;  /* 0x000000ffff0b7224 */ /* 0x000fe200078e000d */
[----:B------:R-:W-:Y:S01]  /*18f0*/  STL [R1+0x730], R20 ;  /* 0x0007301401007387 */ /* 0x000fe20000100800 */
[----:B------:R-:W-:Y:S01]  /*1900*/  @!P6 IMAD.IADD R17, R17, 0x1, -R18 ;  /* 0x000000011111e824 */ /* 0x000fe200078e0a12 */
[----:B------:R-:W-:Y:S01]  /*1910*/  ISETP.GT.U32.AND P6, PT, R18, R9, PT ;  /* 0x000000091200720c */ /* 0x000fe20003fc4070 */
[----:B------:R-:W-:Y:S01]  /*1920*/  @!P2 IMAD.MOV R11, RZ, RZ, -R11 ;  /* 0x000000ffff0ba224 */ /* 0x000fe200078e0a0b */
[----:B------:R-:W-:Y:S01]  /*1930*/  ISETP.GE.AND P2, PT, R10, RZ, PT ;  /* 0x000000ff0a00720c */ /* 0x000fe20003f46270 */
[----:B------:R-:W-:-:S03]  /*1940*/  IMAD.HI.U32 R0, R33, R4, RZ ;  /* 0x0000000421007227 */ /* 0x000fc600078e00ff */
[----:B------:R1:W-:Y:S01]  /*1950*/  STL [R1+0x72c], R11 ;  /* 0x00072c0b01007387 */ /* 0x0003e20000100800 */
[----:B------:R-:W-:Y:S02]  /*1960*/  VIADD R6, R5, 0x10 ;  /* 0x0000001005067836 */ /* 0x000fe40000000000 */
[--C-:B------:R-:W-:Y:S01]  /*1970*/  @!P3 IMAD.IADD R21, R21, 0x1, -R18.reuse ;  /* 0x000000011515b824 */ /* 0x100fe200078e0a12 */
[----:B------:R2:W-:Y:S01]  /*1980*/  STL [R1+0x728], R8 ;  /* 0x0007280801007387 */ /* 0x0005e20000100800 */
[--C-:B------:R-:W-:Y:S01]  /*1990*/  @!P5 IMAD.IADD R7, R7, 0x1, -R18.reuse ;  /* 0x000000010707d824 */ /* 0x100fe200078e0a12 */
[----:B------:R-:W-:Y:S01]  /*19a0*/  ISETP.GE.AND P5, PT, R12, RZ, PT ;  /* 0x000000ff0c00720c */ /* 0x000fe20003fa6270 */
[----:B------:R-:W-:Y:S01]  /*19b0*/  @!P4 IMAD.IADD R23, R23, 0x1, -R18 ;  /* 0x000000011717c824 */ /* 0x000fe200078e0a12 */
[----:B------:R-:W-:Y:S01]  /*19c0*/  ISETP.GT.U32.AND P4, PT, R18, R21, PT ;  /* 0x000000151200720c */ /* 0x000fe20003f84070 */
[----:B------:R-:W-:Y:S01]  /*19d0*/  IMAD.MOV.U32 R12, RZ, RZ, R17 ;  /* 0x000000ffff0c7224 */ /* 0x000fe200078e0011 */
[----:B------:R-:W-:Y:S01]  /*19e0*/  ISETP.GE.AND P3, PT, R14, RZ, PT ;  /* 0x000000ff0e00720c */ /* 0x000fe20003f66270 */
[----:B-1----:R-:W-:Y:S01]  /*19f0*/  IMAD.MOV R11, RZ, RZ, -R0 ;  /* 0x000000ffff0b7224 */ /* 0x002fe200078e0a00 */
[----:B------:R-:W-:Y:S01]  /*1a00*/  IABS R0, R6 ;  /* 0x0000000600007213 */ /* 0x000fe20000000000 */
[----:B------:R-:W-:Y:S01]  /*1a10*/  @!P6 IMAD.IADD R9, R9, 0x1, -R18 ;  /* 0x000000010909e824 */ /* 0x000fe200078e0a12 */
[C---:B------:R-:W-:Y:S01]  /*1a20*/  ISETP.GT.U32.AND P6, PT, R18.reuse, R23, PT ;  /* 0x000000171200720c */ /* 0x040fe20003fc4070 */
[----:B------:R-:W-:-:S02]  /*1a30*/  IMAD R11, R18, R11, R4 ;  /* 0x0000000b120b7224 */ /* 0x000fc400078e0204 */
[----:B--2---:R-:W-:Y:S02]  /*1a40*/  VIADD R8, R5, 0x11 ;  /* 0x0000001105087836 */ /* 0x004fe40000000000 */
[----:B------:R-:W-:Y:S02]  /*1a50*/  IMAD.MOV.U32 R4, RZ, RZ, R0 ;  /* 0x000000ffff047224 */ /* 0x000fe400078e0000 */
[----:B------:R-:W-:Y:S01]  /*1a60*/  @!P0 IMAD.MOV R12, RZ, RZ, -R12 ;  /* 0x000000ffff0c8224 */ /* 0x000fe200078e0a0c */
[----:B------:R-:W-:Y:S01]  /*1a70*/  ISETP.GT.U32.AND P0, PT, R18, R11, PT ;  /* 0x0000000b1200720c */ /* 0x000fe20003f04070 */
[----:B------:R-:W-:Y:S01]  /*1a80*/  IMAD.MOV.U32 R15, RZ, RZ, R7 ;  /* 0x000000ffff0f7224 */ /* 0x000fe200078e0007 */
[----:B------:R-:W-:Y:S01]  /*1a90*/  IABS R13, R8 ;  /* 0x00000008000d7213 */ /* 0x000fe20000000000 */
[----:B------:R-:W-:-:S04]  /*1aa0*/  IMAD.HI.U32 R0, R33, R4, RZ ;  /* 0x0000000421007227 */ /* 0x000fc800078e00ff */
[----:B------:R-:W-:Y:S01]  /*1ab0*/  @!P1 IMAD.MOV R15, RZ, RZ, -R15 ;  /* 0x000000ffff0f9224 */ /* 0x000fe200078e0a0f */
[----:B------:R-:W-:Y:S01]  /*1ac0*/  ISETP.GT.U32.AND P1, PT, R18, R9, PT ;  /* 0x000000091200720c */ /* 0x000fe20003f24070 */
[----:B------:R-:W-:Y:S02]  /*1ad0*/  IMAD.MOV R7, RZ, RZ, -R0 ;  /* 0x000000ffff077224 */ /* 0x000fe400078e0a00 */
[----:B------:R-:W-:Y:S01]  /*1ae0*/  IMAD.HI.U32 R0, R33, R13, RZ ;  /* 0x0000000d21007227 */ /* 0x000fe200078e00ff */
[----:B------:R1:W-:Y:S03]  /*1af0*/  STL [R1+0x724], R15 ;  /* 0x0007240f01007387 */ /* 0x0003e60000100800 */
[----:B------:R-:W-:Y:S01]  /*1b00*/  VIADD R10, R5, 0x12 ;  /* 0x00000012050a7836 */ /* 0x000fe20000000000 */
[----:B------:R-:W-:Y:S01]  /*1b10*/  IADD3 R0, PT, PT, -R0, RZ, RZ ;  /* 0x000000ff00007210 */ /* 0x000fe20007ffe1ff */
[--C-:B------:R-:W-:Y:S01]  /*1b20*/  @!P4 IMAD.IADD R21, R21, 0x1, -R18.reuse ;  /* 0x000000011515c824 */ /* 0x100fe200078e0a12 */
[----:B------:R2:W-:Y:S01]  /*1b30*/  STL [R1+0x720], R12 ;  /* 0x0007200c01007387 */ /* 0x0005e20000100800 */
[----:B------:R-:W-:Y:S01]  /*1b40*/  @!P6 IMAD.IADD R23, R23, 0x1, -R18 ;  /* 0x000000011717e824 */ /* 0x000fe200078e0a12 */
[----:B------:R-:W-:Y:S01]  /*1b50*/  ISETP.GE.AND P4, PT, R16, RZ, PT ;  /* 0x000000ff1000720c */ /* 0x000fe20003f86270 */
[----:B------:R-:W-:Y:S01]  /*1b60*/  IMAD R7, R18, R7, R4 ;  /* 0x0000000712077224 */ /* 0x000fe200078e0204 */
[----:B------:R-:W-:Y:S01]  /*1b70*/  IABS R4, R10 ;  /* 0x0000000a00047213 */ /* 0x000fe20000000000 */
[----:B------:R-:W-:Y:S01]  /*1b80*/  @!P0 IMAD.IADD R11, R11, 0x1, -R18 ;  /* 0x000000010b0b8824 */ /* 0x000fe200078e0a12 */
[----:B------:R-:W-:Y:S01]  /*1b90*/  ISETP.GE.AND P0, PT, R8, RZ, PT ;  /* 0x000000ff0800720c */ /* 0x000fe20003f06270 */
[----:B-1----:R-:W-:Y:S01]  /*1ba0*/  IMAD.MOV.U32 R15, RZ, RZ, R21 ;  /* 0x000000ffff0f7224 */ /* 0x002fe200078e0015 */
[----:B------:R-:W-:Y:S01]  /*1bb0*/  ISETP.GT.U32.AND P6, PT, R18, R7, PT ;  /* 0x000000071200720c */ /* 0x000fe20003fc4070 */
[----:B------:R-:W-:-:S02]  /*1bc0*/  IMAD.MOV.U32 R14, RZ, RZ, R23 ;  /* 0x000000ffff0e7224 */ /* 0x000fc400078e0017 */
[----:B------:R-:W-:Y:S01]  /*1bd0*/  @!P2 IMAD.MOV R15, RZ, RZ, -R15 ;  /* 0x000000ffff0fa224 */ /* 0x000fe200078e0a0f */
[C---:B------:R-:W-:Y:S01]  /*1be0*/  ISETP.GT.U32.AND P2, PT, R18.reuse, R11, PT ;  /* 0x0000000b1200720c */ /* 0x040fe20003f44070 */
[----:B--2---:R-:W-:Y:S02]  /*1bf0*/  VIADD R12, R5, 0x13 ;  /* 0x00000013050c7836 */ /* 0x004fe40000000000 */
[----:B------:R-:W-:Y:S01]  /*1c00*/  IMAD R13, R18, R0, R13 ;  /* 0x00000000120d7224 */ /* 0x000fe200078e020d */
[----:B------:R1:W-:Y:S01]  /*1c10*/  STL [R1+0x71c], R15 ;  /* 0x00071c0f01007387 */ /* 0x0003e20000100800 */
[----:B------:R-:W-:-:S04]  /*1c20*/  IMAD.HI.U32 R0, R33, R4, RZ ;  /* 0x0000000421007227 */ /* 0x000fc800078e00ff */
[----:B------:R-:W-:Y:S02]  /*1c30*/  @!P5 IMAD.MOV R14, RZ, RZ, -R14 ;  /* 0x000000ffff0ed224 */ /* 0x000fe400078e0a0e */
[--C-:B------:R-:W-:Y:S01]  /*1c40*/  @!P1 IMAD.IADD R9, R9, 0x1, -R18.reuse ;  /* 0x0000000109099824 */ /* 0x100fe200078e0a12 */
[----:B------:R-:W-:Y:S01]  /*1c50*/  ISETP.GE.AND P1, PT, R6, RZ, PT ;  /* 0x000000ff0600720c */ /* 0x000fe20003f26270 */
[----:B------:R-:W-:Y:S01]  /*1c60*/  @!P2 IMAD.IADD R11, R11, 0x1, -R18 ;  /* 0x000000010b0ba824 */ /* 0x000fe200078e0a12 */
[----:B------:R-:W-:Y:S01]  /*1c70*/  IABS R6, R12 ;  /* 0x0000000c00067213 */ /* 0x000fe20000000000 */
[----:B-1----:R-:W-:Y:S01]  /*1c80*/  IMAD.MOV R15, RZ, RZ, -R0 ;  /* 0x000000ffff0f7224 */ /* 0x002fe200078e0a00 */
[----:B------:R1:W-:Y:S01]  /*1c90*/  STL [R1+0x718], R14 ;  /* 0x0007180e01007387 */ /* 0x0003e20000100800 */
[----:B------:R-:W-:Y:S01]  /*1ca0*/  @!P6 IMAD.IADD R7, R7, 0x1, -R18 ;  /* 0x000000010707e824 */ /* 0x000fe200078e0a12 */
[----:B------:R-:W-:Y:S01]  /*1cb0*/  ISETP.GT.U32.AND P6, PT, R18, R13, PT ;  /* 0x0000000d1200720c */ /* 0x000fe20003fc4070 */
[----:B------:R-:W-:-:S03]  /*1cc0*/  IMAD.HI.U32 R0, R33, R6, RZ ;  /* 0x0000000621007227 */ /* 0x000fc600078e00ff */
[C---:B------:R-:W-:Y:S01]  /*1cd0*/  ISETP.GT.U32.AND P5, PT, R18.reuse, R7, PT ;  /* 0x000000071200720c */ /* 0x040fe20003fa4070 */
[----:B------:R-:W-:Y:S02]  /*1ce0*/  IMAD.MOV.U32 R16, RZ, RZ, R11 ;  /* 0x000000ffff107224 */ /* 0x000fe400078e000b */
[----:B------:R-:W-:Y:S02]  /*1cf0*/  VIADD R8, R5, 0x14 ;  /* 0x0000001405087836 */ /* 0x000fe40000000000 */
[----:B-1----:R-:W-:Y:S02]  /*1d00*/  IMAD.MOV.U32 R14, RZ, RZ, R9 ;  /* 0x000000ffff0e7224 */ /* 0x002fe400078e0009 */
[C---:B------:R-:W-:Y:S01]  /*1d10*/  IMAD R9, R18.reuse, R15, R4 ;  /* 0x0000000f12097224 */ /* 0x040fe200078e0204 */
[----:B------:R-:W-:Y:S01]  /*1d20*/  IABS R4, R8 ;  /* 0x0000000800047213 */ /* 0x000fe20000000000 */
[----:B------:R-:W-:Y:S02]  /*1d30*/  IMAD.MOV R15, RZ, RZ, -R0 ;  /* 0x000000ffff0f7224 */ /* 0x000fe400078e0a00 */
[----:B------:R-:W-:Y:S01]  /*1d40*/  @!P4 IMAD.MOV R16, RZ, RZ, -R16 ;  /* 0x000000ffff10c224 */ /* 0x000fe200078e0a10 */
[C---:B------:R-:W-:Y:S01]  /*1d50*/  ISETP.GT.U32.AND P2, PT, R18.reuse, R9, PT ;  /* 0x000000091200720c */ /* 0x040fe20003f44070 */
[----:B------:R-:W-:-:S02]  /*1d60*/  IMAD R15, R18, R15, R6 ;  /* 0x0000000f120f7224 */ /* 0x000fc400078e0206 */
[----:B------:R-:W-:Y:S02]  /*1d70*/  @!P6 IMAD.IADD R13, R13, 0x1, -R18 ;  /* 0x000000010d0de824 */ /* 0x000fe400078e0a12 */
[----:B------:R-:W-:Y:S01]  /*1d80*/  @!P3 IMAD.MOV R14, RZ, RZ, -R14 ;  /* 0x000000ffff0eb224 */ /* 0x000fe200078e0a0e */
[----:B------:R-:W-:Y:S01]  /*1d90*/  ISETP.GT.U32.AND P4, PT, R18, R15, PT ;  /* 0x0000000f1200720c */ /* 0x000fe20003f84070 */
[----:B------:R-:W-:Y:S01]  /*1da0*/  @!P5 IMAD.IADD R7, R7, 0x1, -R18 ;  /* 0x000000010707d824 */ /* 0x000fe200078e0a12 */
[----:B------:R-:W-:Y:S01]  /*1db0*/  ISETP.GE.AND P3, PT, R10, RZ, PT ;  /* 0x000000ff0a00720c */ /* 0x000fe20003f66270 */
[----:B------:R-:W-:Y:S01]  /*1dc0*/  VIADD R10, R5, 0x15 ;  /* 0x00000015050a7836 */ /* 0x000fe20000000000 */
[----:B------:R-:W-:Y:S01]  /*1dd0*/  ISETP.GT.U32.AND P6, PT, R18, R13, PT ;  /* 0x0000000d1200720c */ /* 0x000fe20003fc4070 */
[----:B------:R-:W-:Y:S01]  /*1de0*/  IMAD.HI.U32 R0, R33, R4, RZ ;  /* 0x0000000421007227 */ /* 0x000fe200078e00ff */
[----:B------:R1:W-:Y:S01]  /*1df0*/  STL [R1+0x714], R14 ;  /* 0x0007140e01007387 */ /* 0x0003e20000100800 */
[----:B------:R-:W-:-:S02]  /*1e00*/  ISETP.GE.AND P5, PT, R12, RZ, PT ;  /* 0x000000ff0c00720c */ /* 0x000fc40003fa6270 */
[--C-:B------:R-:W-:Y:S01]  /*1e10*/  @!P2 IMAD.IADD R9, R9, 0x1, -R18.reuse ;  /* 0x000000010909a824 */ /* 0x100fe200078e0a12 */
[----:B------:R-:W-:Y:S01]  /*1e20*/  IABS R6, R10 ;  /* 0x0000000a00067213 */ /* 0x000fe20000000000 */
[----:B------:R-:W-:Y:S01]  /*1e30*/  VIADD R12, R5, 0x16 ;  /* 0x00000016050c7836 */ /* 0x000fe20000000000 */
[----:B------:R-:W-:Y:S01]  /*1e40*/  STL [R1+0x710], R16 ;  /* 0x0007101001007387 */ /* 0x000fe20000100800 */
[----:B------:R-:W-:Y:S01]  /*1e50*/  @!P4 IMAD.IADD R15, R15, 0x1, -R18 ;  /* 0x000000010f0fc824 */ /* 0x000fe200078e0a12 */
[C---:B------:R-:W-:Y:S01]  /*1e60*/  ISETP.GT.U32.AND P2, PT, R18.reuse, R9, PT ;  /* 0x000000091200720c */ /* 0x040fe20003f44070 */
[----:B------:R-:W-:Y:S02]  /*1e70*/  VIADD R36, R5, 0x28 ;  /* 0x0000002805247836 */ /* 0x000fe40000000000 */
[----:B-1----:R-:W-:Y:S01]  /*1e80*/  IMAD.MOV.U32 R14, RZ, RZ, R7 ;  /* 0x000000ffff0e7224 */ /* 0x002fe200078e0007 */
[----:B------:R-:W-:Y:S01]  /*1e90*/  ISETP.GT.U32.AND P4, PT, R18, R15, PT ;  /* 0x0000000f1200720c */ /* 0x000fe20003f84070 */
[----:B------:R-:W-:-:S02]  /*1ea0*/  IMAD.MOV R7, RZ, RZ, -R0 ;  /* 0x000000ffff077224 */ /* 0x000fc400078e0a00 */
[----:B------:R-:W-:-:S04]  /*1eb0*/  IMAD.HI.U32 R0, R33, R6, RZ ;  /* 0x0000000621007227 */ /* 0x000fc800078e00ff */
[----:B------:R-:W-:Y:S02]  /*1ec0*/  IMAD.MOV R11, RZ, RZ, -R0 ;  /* 0x000000ffff0b7224 */ /* 0x000fe400078e0a00 */
[--C-:B------:R-:W-:Y:S02]  /*1ed0*/  @!P2 IMAD.IADD R9, R9, 0x1, -R18.reuse ;  /* 0x000000010909a824 */ /* 0x100fe400078e0a12 */
[----:B------:R-:W-:Y:S01]  /*1ee0*/  @!P6 IMAD.IADD R13, R13, 0x1, -R18 ;  /* 0x000000010d0de824 */ /* 0x000fe200078e0a12 */
[----:B------:R-:W-:Y:S01]  /*1ef0*/  ISETP.GE.AND P6, PT, R10, RZ, PT ;  /* 0x000000ff0a00720c */ /* 0x000fe20003fc6270 */
[----:B------:R-:W-:Y:S01]  /*1f00*/  @!P1 IMAD.MOV R14, RZ, RZ, -R14 ;  /* 0x000000ffff0e9224 */ /* 0x000fe200078e0a0e */
[----:B------:R-:W-:Y:S01]  /*1f10*/  ISETP.GE.AND P1, PT, R8, RZ, PT ;  /* 0x000000ff0800720c */ /* 0x000fe20003f26270 */
[----:B------:R-:W-:Y:S01]  /*1f20*/  IMAD.MOV.U32 R10, RZ, RZ, R9 ;  /* 0x000000ffff0a7224 */ /* 0x000fe200078e0009 */
[----:B------:R-:W-:Y:S01]  /*1f30*/  IABS R8, R12 ;  /* 0x0000000c00087213 */ /* 0x000fe20000000000 */
[----:B------:R-:W-:Y:S01]  /*1f40*/  IMAD R9, R18, R11, R6 ;  /* 0x0000000b12097224 */ /* 0x000fe200078e0206 */
[----:B------:R1:W-:Y:S01]  /*1f50*/  STL [R1+0x70c], R14 ;  /* 0x00070c0e01007387 */ /* 0x0003e20000100800 */
[----:B------:R-:W-:-:S02]  /*1f60*/  @!P4 IMAD.IADD R15, R15, 0x1, -R18 ;  /* 0x000000010f0fc824 */ /* 0x000fc400078e0a12 */
[C---:B------:R-:W-:Y:S01]  /*1f70*/  IMAD R7, R18.reuse, R7, R4 ;  /* 0x0000000712077224 */ /* 0x040fe200078e0204 */
[C---:B------:R-:W-:Y:S01]  /*1f80*/  ISETP.GT.U32.AND P4, PT, R18.reuse, R9, PT ;  /* 0x000000091200720c */ /* 0x040fe20003f84070 */
[----:B------:R-:W-:Y:S01]  /*1f90*/  IMAD.MOV.U32 R4, RZ, RZ, R8 ;  /* 0x000000ffff047224 */ /* 0x000fe200078e0008 */
[----:B------:R-:W-:Y:S01]  /*1fa0*/  IADD3 R8, PT, PT, R5, 0x17, RZ ;  /* 0x0000001705087810 */ /* 0x000fe20007ffe0ff */
[----:B------:R-:W-:Y:S01]  /*1fb0*/  @!P3 IMAD.MOV R10, RZ, RZ, -R10 ;  /* 0x000000ffff0ab224 */ /* 0x000fe200078e0a0a */
[----:B------:R-:W-:Y:S01]  /*1fc0*/  ISETP.GT.U32.AND P2, PT, R18, R7, PT ;  /* 0x000000071200720c */ /* 0x000fe20003f44070 */
[----:B------:R-:W-:Y:S01]  /*1fd0*/  IMAD.HI.U32 R0, R33, R4, RZ ;  /* 0x0000000421007227 */ /* 0x000fe200078e00ff */
[----:B------:R-:W-:Y:S02]  /*1fe0*/  IABS R17, R8 ;  /* 0x0000000800117213 */ /* 0x000fe40000000000 */
[----:B------:R-:W-:Y:S01]  /*1ff0*/  ISETP.GE.AND P3, PT, R8, RZ, PT ;  /* 0x000000ff0800720c */ /* 0x000fe20003f66270 */
[----:B-1----:R-:W-:-:S02]  /*2000*/  IMAD.MOV.U32 R14, RZ, RZ, R13 ;  /* 0x000000ffff0e7224 */ /* 0x002fc400078e000d */
[----:B------:R-:W-:Y:S02]  /*2010*/  IMAD.MOV R11, RZ, RZ, -R0 ;  /* 0x000000ffff0b7224 */ /* 0x000fe400078e0a00 */
[----:B------:R-:W-:Y:S01]  /*2020*/  @!P0 IMAD.MOV R14, RZ, RZ, -R14 ;  /* 0x000000ffff0e8224 */ /* 0x000fe200078e0a0e */
[----:B------:R-:W-:Y:S01]  /*2030*/  ISETP.GE.AND P0, PT, R12, RZ, PT ;  /* 0x000000ff0c00720c */ /* 0x000fe20003f06270 */
[C---:B------:R-:W-:Y:S02]  /*2040*/  IMAD R11, R18.reuse, R11, R4 ;  /* 0x0000000b120b7224 */ /* 0x040fe400078e0204 */
[----:B------:R-:W-:Y:S01]  /*2050*/  @!P4 IMAD.IADD R9, R9, 0x1, -R18 ;  /* 0x000000010909c824 */ /* 0x000fe200078e0a12 */
[----:B------:R-:W-:Y:S01]  /*2060*/  STL [R1+0x708], R14 ;  /* 0x0007080e01007387 */ /* 0x000fe20000100800 */
[----:B------:R-:W-:Y:S02]  /*2070*/  VIADD R6, R5, 0x18 ;  /* 0x0000001805067836 */ /* 0x000fe40000000000 */
[----:B------:R-:W-:Y:S01]  /*2080*/  IMAD.HI.U32 R0, R33, R17, RZ ;  /* 0x0000001121007227 */ /* 0x000fe200078e00ff */
[----:B------:R1:W-:Y:S01]  /*2090*/  STL [R1+0x704], R10 ;  /* 0x0007040a01007387 */ /* 0x0003e20000100800 */
[----:B------:R-:W-:-:S02]  /*20a0*/  ISETP.GT.U32.AND P4, PT, R18, R9, PT ;  /* 0x000000091200720c */ /* 0x000fc40003f84070 */
[----:B------:R-:W-:Y:S01]  /*20b0*/  IABS R21, R6 ;  /* 0x0000000600157213 */ /* 0x000fe20000000000 */
[----:B------:R-:W-:Y:S02]  /*20c0*/  IMAD.MOV R0, RZ, RZ, -R0 ;  /* 0x000000ffff007224 */ /* 0x000fe400078e0a00 */
[----:B------:R-:W-:Y:S02]  /*20d0*/  @!P2 IMAD.IADD R7, R7, 0x1, -R18 ;  /* 0x000000010707a824 */ /* 0x000fe400078e0a12 */
[----:B------:R-:W-:-:S03]  /*20e0*/  IMAD.HI.U32 R4, R33, R21, RZ ;  /* 0x0000001521047227 */ /* 0x000fc600078e00ff */
[C---:B------:R-:W-:Y:S01]  /*20f0*/  ISETP.GT.U32.AND P2, PT, R18.reuse, R7, PT ;  /* 0x000000071200720c */ /* 0x040fe20003f44070 */
[----:B-1----:R-:W-:Y:S02]  /*2100*/  IMAD.MOV.U32 R10, RZ, RZ, R15 ;  /* 0x000000ffff0a7224 */ /* 0x002fe400078e000f */
[----:B------:R-:W-:Y:S02]  /*2110*/  IMAD.MOV R4, RZ, RZ, -R4 ;  /* 0x000000ffff047224 */ /* 0x000fe400078e0a04 */
[----:B------:R-:W-:Y:S01]  /*2120*/  @!P5 IMAD.MOV R10, RZ, RZ, -R10 ;  /* 0x000000ffff0ad224 */ /* 0x000fe200078e0a0a */
[C---:B------:R-:W-:Y:S01]  /*2130*/  ISETP.GT.U32.AND P5, PT, R18.reuse, R11, PT ;  /* 0x0000000b1200720c */ /* 0x040fe20003fa4070 */
[C---:B------:R-:W-:Y:S02]  /*2140*/  IMAD R17, R18.reuse, R0, R17 ;  /* 0x0000000012117224 */ /* 0x040fe400078e0211 */
[----:B------:R-:W-:Y:S01]  /*2150*/  @!P4 IMAD.IADD R9, R9, 0x1, -R18 ;  /* 0x000000010909c824 */ /* 0x000fe200078e0a12 */
[----:B------:R1:W-:Y:S01]  /*2160*/  STL [R1+0x700], R10 ;  /* 0x0007000a01007387 */ /* 0x0003e20000100800 */
[C---:B------:R-:W-:Y:S01]  /*2170*/  IMAD R21, R18.reuse, R4, R21 ;  /* 0x0000000412157224 */ /* 0x040fe200078e0215 */
[----:B------:R-:W-:Y:S01]  /*2180*/  ISETP.GT.U32.AND P4, PT, R18, R17, PT ;  /* 0x000000111200720c */ /* 0x000fe20003f84070 */
[----:B------:R-:W-:-:S02]  /*2190*/  IMAD.MOV.U32 R12, RZ, RZ, R9 ;  /* 0x000000ffff0c7224 */ /* 0x000fc400078e0009 */
[----:B------:R-:W-:Y:S02]  /*21a0*/  VIADD R8, R5, 0x19 ;  /* 0x0000001905087836 */ /* 0x000fe40000000000 */
[----:B------:R-:W-:Y:S01]  /*21b0*/  @!P6 IMAD.MOV R12, RZ, RZ, -R12 ;  /* 0x000000ffff0ce224 */ /* 0x000fe200078e0a0c */
[C---:B------:R-:W-:Y:S01]  /*21c0*/  ISETP.GT.U32.AND P6, PT, R18.reuse, R21, PT ;  /* 0x000000151200720c */ /* 0x040fe20003fc4070 */
[--C-:B------:R-:W-:Y:S01]  /*21d0*/  @!P5 IMAD.IADD R11, R11, 0x1, -R18.reuse ;  /* 0x000000010b0bd824 */ /* 0x100fe200078e0a12 */
[----:B------:R-:W-:Y:S01]  /*21e0*/  IABS R23, R8 ;  /* 0x0000000800177213 */ /* 0x000fe20000000000 */
[----:B-1----:R-:W-:Y:S02]  /*21f0*/  VIADD R10, R5, 0x1a ;  /* 0x0000001a050a7836 */ /* 0x002fe40000000000 */
[--C-:B------:R-:W-:Y:S01]  /*2200*/  @!P2 IMAD.IADD R7, R7, 0x1, -R18.reuse ;  /* 0x000000010707a824 */ /* 0x100fe200078e0a12 */
[----:B------:R-:W-:Y:S01]  /*2210*/  ISETP.GT.U32.AND P5, PT, R18, R11, PT ;  /* 0x0000000b1200720c */ /* 0x000fe20003fa4070 */
[----:B------:R-:W-:Y:S01]  /*2220*/  @!P4 IMAD.IADD R17, R17, 0x1, -R18 ;  /* 0x000000011111c824 */ /* 0x000fe200078e0a12 */
[----:B------:R-:W-:Y:S01]  /*2230*/  IABS R15, R10 ;  /* 0x0000000a000f7213 */ /* 0x000fe20000000000 */
[----:B------:R-:W-:Y:S01]  /*2240*/  IMAD.HI.U32 R0, R33, R23, RZ ;  /* 0x0000001721007227 */ /* 0x000fe200078e00ff */
[----:B------:R-:W-:-:S03]  /*2250*/  ISETP.GE.AND P2, PT, R6, RZ, PT ;  /* 0x000000ff0600720c */ /* 0x000fc60003f46270 */
[----:B------:R-:W-:Y:S01]  /*2260*/  IMAD.MOV.U32 R13, RZ, RZ, R7 ;  /* 0x000000ffff0d7224 */ /* 0x000fe200078e0007 */
[----:B------:R-:W-:Y:S01]  /*2270*/  @!P6 IADD3 R21, PT, PT, R21, -R18, RZ ;  /* 0x800000121515e210 */ /* 0x000fe20007ffe0ff */
[----:B------:R-:W-:Y:S01]  /*2280*/  IMAD.HI.U32 R4, R33, R15, RZ ;  /* 0x0000000f21047227 */ /* 0x000fe200078e00ff */
[----:B------:R-:W-:-:S03]  /*2290*/  ISETP.GT.U32.AND P6, PT, R18, R17, PT ;  /* 0x000000111200720c */ /* 0x000fc60003fc4070 */
[----:B------:R-:W-:Y:S01]  /*22a0*/  @!P5 IMAD.IADD R11, R11, 0x1, -R18 ;  /* 0x000000010b0bd824 */ /* 0x000fe200078e0a12 */
[----:B------:R-:W-:Y:S01]  /*22b0*/  ISETP.GE.AND P5, PT, R10, RZ, PT ;  /* 0x000000ff0a00720c */ /* 0x000fe20003fa6270 */
[----:B------:R-:W-:Y:S02]  /*22c0*/  IMAD.MOV R0, RZ, RZ, -R0 ;  /* 0x000000ffff007224 */ /* 0x000fe400078e0a00 */
[----:B------:R-:W-:Y:S02]  /*22d0*/  IMAD.MOV.U32 R7, RZ, RZ, R11 ;  /* 0x000000ffff077224 */ /* 0x000fe400078e000b */
[----:B------:R-:W-:Y:S01]  /*22e0*/  @!P1 IMAD.MOV R13, RZ, RZ, -R13 ;  /* 0x000000ffff0d9224 */ /* 0x000fe200078e0a0d */
[----:B------:R-:W-:Y:S01]  /*22f0*/  ISETP.GE.AND P1, PT, R8, RZ, PT ;  /* 0x000000ff0800720c */ /* 0x000fe20003f26270 */
[----:B------:R-:W-:Y:S01]  /*2300*/  @!P0 IMAD.MOV R7, RZ, RZ, -R7 ;  /* 0x000000ffff078224 */ /* 0x000fe200078e0a07 */
[----:B------:R-:W-:Y:S01]  /*2310*/  ISETP.GT.U32.AND P0, PT, R18, R21, PT ;  /* 0x000000151200720c */ /* 0x000fe20003f04070 */
[----:B------:R-:W-:Y:S01]  /*2320*/  IMAD.MOV R4, RZ, RZ, -R4 ;  /* 0x000000ffff047224 */ /* 0x000fe200078e0a04 */
[----:B------:R1:W-:Y:S01]  /*2330*/  STL [R1+0x6fc], R13 ;  /* 0x0006fc0d01007387 */ /* 0x0003e20000100800 */
[----:B------:R-:W-:-:S02]  /*2340*/  VIADD R6, R5, 0x1b ;  /* 0x0000001b05067836 */ /* 0x000fc40000000000 */
[C---:B------:R-:W-:Y:S01]  /*2350*/  IMAD R23, R18.reuse, R0, R23 ;  /* 0x0000000012177224 */ /* 0x040fe200078e0217 */
[----:B------:R2:W-:Y:S01]  /*2360*/  STL [R1+0x6f8], R12 ;  /* 0x0006f80c01007387 */ /* 0x0005e20000100800 */
[C---:B------:R-:W-:Y:S02]  /*2370*/  IMAD R15, R18.reuse, R4, R15 ;  /* 0x00000004120f7224 */ /* 0x040fe400078e020f */
[--C-:B------:R-:W-:Y:S01]  /*2380*/  @!P6 IMAD.IADD R17, R17, 0x1, -R18.reuse ;  /* 0x000000011111e824 */ /* 0x100fe200078e0a12 */
[C---:B------:R-:W-:Y:S01]  /*2390*/  ISETP.GT.U32.AND P4, PT, R18.reuse, R23, PT ;  /* 0x000000171200720c */ /* 0x040fe20003f84070 */
[----:B------:R-:W-:Y:S01]  /*23a0*/  VIADD R10, R5, 0x1c ;  /* 0x0000001c050a7836 */ /* 0x000fe20000000000 */
[----:B-1----:R-:W-:Y:S01]  /*23b0*/  IABS R13, R6 ;  /* 0x00000006000d7213 */ /* 0x002fe20000000000 */
[----:B------:R-:W-:Y:S01]  /*23c0*/  @!P0 IMAD.IADD R21, R21, 0x1, -R18 ;  /* 0x0000000115158824 */ /* 0x000fe200078e0a12 */
[----:B------:R-:W-:Y:S01]  /*23d0*/  ISETP.GT.U32.AND P6, PT, R18, R15, PT ;  /* 0x0000000f1200720c */ /* 0x000fe20003fc4070 */
[----:B------:R-:W-:Y:S01]  /*23e0*/  VIADD R14, R5, 0x1e ;  /* 0x0000001e050e7836 */ /* 0x000fe20000000000 */
[----:B------:R-:W-:Y:S01]  /*23f0*/  ISETP.GE.AND P0, PT, R6, RZ, PT ;  /* 0x000000ff0600720c */ /* 0x000fe20003f06270 */
[----:B------:R-:W-:Y:S01]  /*2400*/  IMAD.HI.U32 R0, R33, R13, RZ ;  /* 0x0000000d21007227 */ /* 0x000fe200078e00ff */
[----:B------:R-:W-:Y:S01]  /*2410*/  IABS R9, R10 ;  /* 0x0000000a00097213 */ /* 0x000fe20000000000 */
[----:B------:R1:W-:Y:S01]  /*2420*/  STL [R1+0x6f4], R7 ;  /* 0x0006f40701007387 */ /* 0x0003e20000100800 */
[----:B------:R-:W-:Y:S01]  /*2430*/  IABS R29, R14 ;  /* 0x0000000e001d7213 */ /* 0x000fe20000000000 */
[----:B------:R-:W-:-:S02]  /*2440*/  IMAD.MOV R6, RZ, RZ, -R0 ;  /* 0x000000ffff067224 */ /* 0x000fc400078e0a00 */
[--C-:B------:R-:W-:Y:S02]  /*2450*/  @!P4 IMAD.IADD R23, R23, 0x1, -R18.reuse ;  /* 0x000000011717c824 */ /* 0x100fe400078e0a12 */
[C---:B------:R-:W-:Y:S02]  /*2460*/  IMAD R13, R18.reuse, R6, R13 ;  /* 0x00000006120d7224 */ /* 0x040fe400078e020d */
[----:B------:R-:W-:Y:S01]  /*2470*/  @!P6 IMAD.IADD R15, R15, 0x1, -R18 ;  /* 0x000000010f0fe824 */ /* 0x000fe200078e0a12 */
[C---:B------:R-:W-:Y:S01]  /*2480*/  ISETP.GT.U32.AND P4, PT, R18.reuse, R23, PT ;  /* 0x000000171200720c */ /* 0x040fe20003f84070 */
[----:B--2---:R-:W-:Y:S01]  /*2490*/  VIADD R12, R5, 0x1d ;  /* 0x0000001d050c7836 */ /* 0x004fe20000000000 */
[----:B------:R-:W-:Y:S01]  /*24a0*/  ISETP.GT.U32.AND P6, PT, R18, R13, PT ;  /* 0x0000000d1200720c */ /* 0x000fe20003fc4070 */
[----:B------:R-:W-:-:S03]  /*24b0*/  IMAD.HI.U32 R4, R33, R9, RZ ;  /* 0x0000000921047227 */ /* 0x000fc600078e00ff */
[----:B------:R-:W-:Y:S01]  /*24c0*/  IABS R8, R12 ;  /* 0x0000000c00087213 */ /* 0x000fe20000000000 */
[----:B-1----:R-:W-:Y:S02]  /*24d0*/  IMAD.MOV R7, RZ, RZ, -R4 ;  /* 0x000000ffff077224 */ /* 0x002fe400078e0a04 */
[----:B------:R-:W-:Y:S02]  /*24e0*/  IMAD.MOV.U32 R22, RZ, RZ, R17 ;  /* 0x000000ffff167224 */ /* 0x000fe400078e0011 */
[----:B------:R-:W-:Y:S02]  /*24f0*/  IMAD R9, R18, R7, R9 ;  /* 0x0000000712097224 */ /* 0x000fe400078e0209 */
[----:B------:R-:W-:-:S04]  /*2500*/  IMAD.HI.U32 R4, R33, R29, RZ ;  /* 0x0000001d21047227 */ /* 0x000fc800078e00ff */
[----:B------:R-:W-:-:S04]  /*2510*/  IMAD.HI.U32 R0, R33, R8, RZ ;  /* 0x0000000821007227 */ /* 0x000fc800078e00ff */
[----:B------:R-:W-:Y:S01]  /*2520*/  @!P3 IMAD.MOV R22, RZ, RZ, -R22 ;  /* 0x000000ffff16b224 */ /* 0x000fe200078e0a16 */
[C---:B------:R-:W-:Y:S01]  /*2530*/  ISETP.GT.U32.AND P3, PT, R18.reuse, R9, PT ;  /* 0x000000091200720c */ /* 0x040fe20003f64070 */
[----:B------:R-:W-:Y:S02]  /*2540*/  IMAD.MOV R4, RZ, RZ, -R4 ;  /* 0x000000ffff047224 */ /* 0x000fe400078e0a04 */
[--C-:B------:R-:W-:Y:S01]  /*2550*/  @!P6 IMAD.IADD R13, R13, 0x1, -R18.reuse ;  /* 0x000000010d0de824 */ /* 0x100fe200078e0a12 */
[----:B------:R-:W-:Y:S01]  /*2560*/  ISETP.GT.U32.AND P6, PT, R18, R15, PT ;  /* 0x0000000f1200720c */ /* 0x000fe20003fc4070 */
[----:B------:R-:W-:Y:S01]  /*2570*/  @!P4 IMAD.IADD R23, R23, 0x1, -R18 ;  /* 0x000000011717c824 */ /* 0x000fe200078e0a12 */
[----:B------:R-:W-:Y:S01]  /*2580*/  STL [R1+0x6f0], R22 ;  /* 0x0006f01601007387 */ /* 0x000fe20000100800 */
[----:B------:R-:W-:Y:S01]  /*2590*/  IMAD.MOV R11, RZ, RZ, -R0 ;  /* 0x000000ffff0b7224 */ /* 0x000fe200078e0a00 */
[----:B------:R-:W-:Y:S01]  /*25a0*/  ISETP.GE.AND P4, PT, R10, RZ, PT ;  /* 0x000000ff0a00720c */ /* 0x000fe20003f86270 */
[----:B------:R-:W-:-:S02]  /*25b0*/  IMAD R29, R18, R4, R29 ;  /* 0x00000004121d7224 */ /* 0x000fc400078e021d */
[C---:B------:R-:W-:Y:S02]  /*25c0*/  IMAD R6, R18.reuse, R11, R8 ;  /* 0x0000000b12067224 */ /* 0x040fe400078e0208 */
[----:B------:R-:W-:Y:S02]  /*25d0*/  IMAD.MOV.U32 R4, RZ, RZ, R23 ;  /* 0x000000ffff047224 */ /* 0x000fe400078e0017 */
[----:B------:R-:W-:Y:S02]  /*25e0*/  VIADD R16, R5, 0x1f ;  /* 0x0000001f05107836 */ /* 0x000fe40000000000 */
[----:B------:R-:W-:Y:S01]  /*25f0*/  @!P1 IMAD.MOV R4, RZ, RZ, -R4 ;  /* 0x000000ffff049224 */ /* 0x000fe200078e0a04 */
[C---:B------:R-:W-:Y:S01]  /*2600*/  ISETP.GT.U32.AND P1, PT, R18.reuse, R6, PT ;  /* 0x000000061200720c */ /* 0x040fe20003f24070 */
[--C-:B------:R-:W-:Y:S01]  /*2610*/  @!P3 IMAD.IADD R9, R9, 0x1, -R18.reuse ;  /* 0x000000010909b824 */ /* 0x100fe200078e0a12 */
[----:B------:R-:W-:Y:S01]  /*2620*/  IABS R30, R16 ;  /* 0x00000010001e7213 */ /* 0x000fe20000000000 */
[----:B------:R-:W-:Y:S01]  /*2630*/  @!P6 IMAD.IADD R15, R15, 0x1, -R18 ;  /* 0x000000010f0fe824 */ /* 0x000fe200078e0a12 */
[C---:B------:R-:W-:Y:S01]  /*2640*/  ISETP.GT.U32.AND P6, PT, R18.reuse, R29, PT ;  /* 0x0000001d1200720c */ /* 0x040fe20003fc4070 */
[----:B------:R-:W-:Y:S01]  /*2650*/  IMAD.MOV.U32 R20, RZ, RZ, R21 ;  /* 0x000000ffff147224 */ /* 0x000fe200078e0015 */
[----:B------:R-:W-:Y:S01]  /*2660*/  ISETP.GT.U32.AND P3, PT, R18, R9, PT ;  /* 0x000000091200720c */ /* 0x000fe20003f64070 */
[----:B------:R-:W-:-:S02]  /*2670*/  VIADD R11, R5, 0x20 ;  /* 0x00000020050b7836 */ /* 0x000fc40000000000 */
[----:B------:R-:W-:-:S03]  /*2680*/  IMAD.HI.U32 R0, R33, R30, RZ ;  /* 0x0000001e21007227 */ /* 0x000fc600078e00ff */
[----:B------:R-:W-:Y:S01]  /*2690*/  IABS R28, R11 ;  /* 0x0000000b001c7213 */ /* 0x000fe20000000000 */
[----:B------:R-:W-:Y:S01]  /*26a0*/  @!P2 IMAD.MOV R20, RZ, RZ, -R20 ;  /* 0x000000ffff14a224 */ /* 0x000fe200078e0a14 */
[----:B------:R-:W-:Y:S01]  /*26b0*/  ISETP.GT.U32.AND P2, PT, R18, R13, PT ;  /* 0x0000000d1200720c */ /* 0x000fe20003f44070 */
[----:B------:R-:W-:Y:S02]  /*26c0*/  VIADD R7, R5, 0x21 ;  /* 0x0000002105077836 */ /* 0x000fe40000000000 */
[----:B------:R-:W-:Y:S01]  /*26d0*/  IMAD.MOV R17, RZ, RZ, -R0 ;  /* 0x000000ffff117224 */ /* 0x000fe200078e0a00 */
[----:B------:R-:W-:Y:S01]  /*26e0*/  STL [R1+0x6ec], R20 ;  /* 0x0006ec1401007387 */ /* 0x000fe20000100800 */
[----:B------:R-:W-:Y:S01]  /*26f0*/  @!P1 IMAD.IADD R6, R6, 0x1, -R18 ;  /* 0x0000000106069824 */ /* 0x000fe200078e0a12 */
[----:B------:R-:W-:Y:S01]  /*2700*/  IABS R26, R7 ;  /* 0x00000007001a7213 */ /* 0x000fe20000000000 */
[C---:B------:R-:W-:Y:S01]  /*2710*/  IMAD R30, R18.reuse, R17, R30 ;  /* 0x00000011121e7224 */ /* 0x040fe200078e021e */
[----:B------:R1:W-:Y:S01]  /*2720*/  STL [R1+0x6e8], R4 ;  /* 0x0006e80401007387 */ /* 0x0003e20000100800 */
[----:B------:R-:W-:Y:S01]  /*2730*/  @!P6 IADD3 R29, PT, PT, R29, -R18, RZ ;  /* 0x800000121d1de210 */ /* 0x000fe20007ffe0ff */
[----:B------:R-:W-:Y:S01]  /*2740*/  @!P3 IMAD.IADD R9, R9, 0x1, -R18 ;  /* 0x000000010909b824 */ /* 0x000fe200078e0a12 */
[C---:B------:R-:W-:Y:S01]  /*2750*/  ISETP.GT.U32.AND P1, PT, R18.reuse, R6, PT ;  /* 0x000000061200720c */ /* 0x040fe20003f24070 */
[----:B------:R-:W-:Y:S01]  /*2760*/  IMAD.HI.U32 R8, R33, R26, RZ ;  /* 0x0000001a21087227 */ /* 0x000fe200078e00ff */
[C---:B------:R-:W-:Y:S01]  /*2770*/  ISETP.GT.U32.AND P6, PT, R18.reuse, R29, PT ;  /* 0x0000001d1200720c */ /* 0x040fe20003fc4070 */
[----:B------:R2:W-:Y:S01]  /*2780*/  STL [R1+0x8c8], R36 ;  /* 0x0008c82401007387 */ /* 0x0005e20000100800 */
[----:B------:R-:W-:Y:S01]  /*2790*/  ISETP.GT.U32.AND P3, PT, R18, R30, PT ;  /* 0x0000001e1200720c */ /* 0x000fe20003f64070 */
[----:B------:R-:W-:-:S02]  /*27a0*/  IMAD.MOV R23, RZ, RZ, -R8 ;  /* 0x000000ffff177224 */ /* 0x000fc400078e0a08 */
[----:B-1----:R-:W-:-:S04]  /*27b0*/  IMAD.HI.U32 R4, R33, R28, RZ ;  /* 0x0000001c21047227 */ /* 0x002fc800078e00ff */
[----:B------:R-:W-:Y:S02]  /*27c0*/  IMAD.MOV R21, RZ, RZ, -R4 ;  /* 0x000000ffff157224 */ /* 0x000fe400078e0a04 */
[C---:B------:R-:W-:Y:S01]  /*27d0*/  IMAD R26, R18.reuse, R23, R26 ;  /* 0x00000017121a7224 */ /* 0x040fe200078e021a */
[----:B--2---:R-:W-:Y:S01]  /*27e0*/  IABS R36, R36 ;  /* 0x0000002400247213 */ /* 0x004fe20000000000 */
[----:B------:R-:W-:Y:S02]  /*27f0*/  IMAD R28, R18, R21, R28 ;  /* 0x00000015121c7224 */ /* 0x000fe400078e021c */
[----:B------:R-:W-:Y:S02]  /*2800*/  VIADD R17, R5, 0x22 ;  /* 0x0000002205117836 */ /* 0x000fe40000000000 */
[--C-:B------:R-:W-:Y:S01]  /*2810*/  @!P1 IMAD.IADD R6, R6, 0x1, -R18.reuse ;  /* 0x0000000106069824 */ /* 0x100fe200078e0a12 */
[----:B------:R-:W-:Y:S01]  /*2820*/  ISETP.GT.U32.AND P1, PT, R18, R28, PT ;  /* 0x0000001c1200720c */ /* 0x000fe20003f24070 */
[--C-:B------:R-:W-:Y:S01]  /*2830*/  @!P6 IMAD.IADD R29, R29, 0x1, -R18.reuse ;  /* 0x000000011d1de824 */ /* 0x100fe200078e0a12 */
[----:B------:R-:W-:Y:S01]  /*2840*/  IABS R25, R17 ;  /* 0x0000001100197213 */ /* 0x000fe20000000000 */
[----:B------:R-:W-:Y:S01]  /*2850*/  @!P3 IMAD.IADD R30, R30, 0x1, -R18 ;  /* 0x000000011e1eb824 */ /* 0x000fe200078e0a12 */
[----:B------:R-:W-:Y:S01]  /*2860*/  ISETP.GT.U32.AND P6, PT, R18, R26, PT ;  /* 0x0000001a1200720c */ /* 0x000fe20003fc4070 */
[----:B------:R-:W-:-:S02]  /*2870*/  VIADD R20, R5, 0x24 ;  /* 0x0000002405147836 */ /* 0x000fc40000000000 */
[----:B------:R-:W-:Y:S01]  /*2880*/  IMAD.HI.U32 R0, R33, R25, RZ ;  /* 0x0000001921007227 */ /* 0x000fe200078e00ff */
[----:B------:R-:W-:-:S03]  /*2890*/  ISETP.GT.U32.AND P3, PT, R18, R30, PT ;  /* 0x0000001e1200720c */ /* 0x000fc60003f64070 */
[----:B------:R-:W-:Y:S02]  /*28a0*/  IMAD.MOV R0, RZ, RZ, -R0 ;  /* 0x000000ffff007224 */ /* 0x000fe400078e0a00 */
[--C-:B------:R-:W-:Y:S02]  /*28b0*/  @!P1 IMAD.IADD R28, R28, 0x1, -R18.reuse ;  /* 0x000000011c1c9824 */ /* 0x100fe400078e0a12 */
[--C-:B------:R-:W-:Y:S01]  /*28c0*/  @!P2 IMAD.IADD R13, R13, 0x1, -R18.reuse ;  /* 0x000000010d0da824 */ /* 0x100fe200078e0a12 */
[----:B------:R-:W-:Y:S01]  /*28d0*/  ISETP.GE.AND P2, PT, R12, RZ, PT ;  /* 0x000000ff0c00720c */ /* 0x000fe20003f46270 */
[----:B------:R-:W-:Y:S01]  /*28e0*/  IMAD R25, R18, R0, R25 ;  /* 0x0000000012197224 */ /* 0x000fe200078e0219 */
[----:B------:R-:W-:Y:S01]  /*28f0*/  IABS R12, R20 ;  /* 0x00000014000c7213 */ /* 0x000fe20000000000 */
[----:B------:R-:W-:Y:S01]  /*2900*/  @!P6 IMAD.IADD R26, R26, 0x1, -R18 ;  /* 0x000000011a1ae824 */ /* 0x000fe200078e0a12 */
[----:B------:R-:W-:Y:S01]  /*2910*/  ISETP.GT.U32.AND P1, PT, R18, R28, PT ;  /* 0x0000001c1200720c */ /* 0x000fe20003f24070 */
[----:B------:R-:W-:-:S03]  /*2920*/  IMAD.HI.U32 R4, R33, R24, RZ ;  /* 0x0000001821047227 */ /* 0x000fc600078e00ff */
[----:B------:R-:W-:Y:S01]  /*2930*/  ISETP.GT.U32.AND P6, PT, R18, R26, PT ;  /* 0x0000001a1200720c */ /* 0x000fe20003fc4070 */
[----:B------:R-:W-:Y:S02]  /*2940*/  VIADD R21, R5, 0x25 ;  /* 0x0000002505157836 */ /* 0x000fe40000000000 */
[----:B------:R-:W-:Y:S01]  /*2950*/  @!P3 IMAD.IADD R30, R30, 0x1, -R18 ;  /* 0x000000011e1eb824 */ /* 0x000fe200078e0a12 */
[----:B------:R-:W-:Y:S01]  /*2960*/  ISETP.GT.U32.AND P3, PT, R18, R25, PT ;  /* 0x000000191200720c */ /* 0x000fe20003f64070 */
[----:B------:R-:W-:Y:S01]  /*2970*/  IMAD.HI.U32 R8, R33, R12, RZ ;  /* 0x0000000c21087227 */ /* 0x000fe200078e00ff */
[----:B------:R-:W-:-:S03]  /*2980*/  IABS R22, R21 ;  /* 0x0000001500167213 */ /* 0x000fc60000000000 */
[----:B------:R-:W-:Y:S02]  /*2990*/  IMAD.MOV R23, RZ, RZ, -R4 ;  /* 0x000000ffff177224 */ /* 0x000fe400078e0a04 */
[----:B------:R-:W-:Y:S02]  /*29a0*/  IMAD.MOV R35, RZ, RZ, -R8 ;  /* 0x000000ffff237224 */ /* 0x000fe400078e0a08 */
[----:B------:R-:W-:Y:S02]  /*29b0*/  IMAD R24, R18, R23, R24 ;  /* 0x0000001712187224 */ /* 0x000fe400078e0218 */
[----:B------:R-:W-:-:S04]  /*29c0*/  IMAD.HI.U32 R10, R33, R22, RZ ;  /* 0x00000016210a7227 */ /* 0x000fc800078e00ff */
[----:B------:R-:W-:Y:S02]  /*29d0*/  IMAD R0, R18, R35, R12 ;  /* 0x0000002312007224 */ /* 0x000fe400078e020c */
[----:B------:R-:W-:Y:S01]  /*29e0*/  @!P1 IMAD.IADD R28, R28, 0x1, -R18 ;  /* 0x000000011c1c9824 */ /* 0x000fe200078e0a12 */
[----:B------:R-:W-:Y:S01]  /*29f0*/  ISETP.GT.U32.AND P1, PT, R18, R24, PT ;  /* 0x000000181200720c */ /* 0x000fe20003f24070 */
[----:B------:R-:W-:Y:S02]  /*2a00*/  IMAD.MOV R37, RZ, RZ, -R10 ;  /* 0x000000ffff257224 */ /* 0x000fe400078e0a0a */
[--C-:B------:R-:W-:Y:S01]  /*2a10*/  @!P6 IMAD.IADD R26, R26, 0x1, -R18.reuse ;  /* 0x000000011a1ae824 */ /* 0x100fe200078e0a12 */
[C---:B------:R-:W-:Y:S01]  /*2a20*/  ISETP.GT.U32.AND P6, PT, R18.reuse, R0, PT ;  /* 0x000000001200720c */ /* 0x040fe20003fc4070 */
[----:B------:R-:W-:Y:S02]  /*2a30*/  @!P3 IMAD.IADD R25, R25, 0x1, -R18 ;  /* 0x000000011919b824 */ /* 0x000fe400078e0a12 */
[----:B------:R-:W-:-:S02]  /*2a40*/  IMAD R4, R18, R37, R22 ;  /* 0x0000002512047224 */ /* 0x000fc400078e0216 */
[C---:B------:R-:W-:Y:S01]  /*2a50*/  VIADD R22, R5.reuse, 0x26 ;  /* 0x0000002605167836 */ /* 0x040fe20000000000 */
[----:B------:R-:W-:Y:S01]  /*2a60*/  ISETP.GT.U32.AND P3, PT, R18, R25, PT ;  /* 0x000000191200720c */ /* 0x000fe20003f64070 */
[C---:B------:R-:W-:Y:S02]  /*2a70*/  VIADD R23, R5.reuse, 0x27 ;  /* 0x0000002705177836 */ /* 0x040fe40000000000 */
[--C-:B------:R-:W-:Y:S01]  /*2a80*/  @!P1 IMAD.IADD R24, R24, 0x1, -R18.reuse ;  /* 0x0000000118189824 */ /* 0x100fe200078e0a12 */
[----:B------:R-:W-:Y:S01]  /*2a90*/  IABS R12, R22 ;  /* 0x00000016000c7213 */ /* 0x000fe20000000000 */
[----:B------:R-:W-:Y:S01]  /*2aa0*/  VIADD R38, R5, 0x29 ;  /* 0x0000002905267836 */ /* 0x000fe20000000000 */
[----:B------:R-:W-:Y:S01]  /*2ab0*/  IABS R32, R23 ;  /* 0x0000001700207213 */ /* 0x000fe20000000000 */
[--C-:B------:R-:W-:Y:S01]  /*2ac0*/  @!P6 IMAD.IADD R0, R0, 0x1, -R18.reuse ;  /* 0x000000010000e824 */ /* 0x100fe200078e0a12 */
[C---:B------:R-:W-:Y:S01]  /*2ad0*/  ISETP.GT.U32.AND P1, PT, R18.reuse, R24, PT ;  /* 0x000000181200720c */ /* 0x040fe20003f24070 */
[----:B------:R-:W-:Y:S01]  /*2ae0*/  IMAD.HI.U32 R8, R33, R12, RZ ;  /* 0x0000000c21087227 */ /* 0x000fe200078e00ff */
[----:B------:R1:W-:Y:S02]  /*2af0*/  STL [R1+0x8cc], R38 ;  /* 0x0008cc2601007387 */ /* 0x0003e40000100800 */
[C---:B------:R-:W-:Y:S01]  /*2b00*/  ISETP.GT.U32.AND P6, PT, R18.reuse, R0, PT ;  /* 0x000000001200720c */ /* 0x040fe20003fc4070 */
[----:B------:R-:W-:Y:S01]  /*2b10*/  @!P3 IMAD.IADD R25, R25, 0x1, -R18 ;  /* 0x000000011919b824 */ /* 0x000fe200078e0a12 */
[----:B------:R-:W-:Y:S01]  /*2b20*/  ISETP.GT.U32.AND P3, PT, R18, R4, PT ;  /* 0x000000041200720c */ /* 0x000fe20003f64070 */
[----:B------:R-:W-:-:S02]  /*2b30*/  IMAD.MOV R35, RZ, RZ, -R8 ;  /* 0x000000ffff237224 */ /* 0x000fc400078e0a08 */
[----:B------:R-:W-:Y:S01]  /*2b40*/  IMAD.HI.U32 R8, R33, R32, RZ ;  /* 0x0000002021087227 */ /* 0x000fe200078e00ff */
[----:B-1----:R-:W-:-:S03]  /*2b50*/  IABS R38, R38 ;  /* 0x0000002600267213 */ /* 0x002fc60000000000 */
[----:B------:R-:W-:Y:S02]  /*2b60*/  IMAD R44, R18, R35, R12 ;  /* 0x00000023122c7224 */ /* 0x000fe400078e020c */
[----:B------:R-:W-:Y:S02]  /*2b70*/  IMAD.MOV R35, RZ, RZ, -R8 ;  /* 0x000000ffff237224 */ /* 0x000fe400078e0a08 */
[----:B------:R-:W-:Y:S01]  /*2b80*/  @!P1 IMAD.IADD R24, R24, 0x1, -R18 ;  /* 0x0000000118189824 */ /* 0x000fe200078e0a12 */
[C---:B------:R-:W-:Y:S01]  /*2b90*/  ISETP.GT.U32.AND P1, PT, R18.reuse, R44, PT ;  /* 0x0000002c1200720c */ /* 0x040fe20003f24070 */
[----:B------:R-:W-:Y:S01]  /*2ba0*/  IMAD R43, R18, R35, R32 ;  /* 0x00000023122b7224 */ /* 0x000fe200078e0220 */
[----:B------:R-:W-:Y:S01]  /*2bb0*/  IABS R32, R47 ;  /* 0x0000002f00207213 */ /* 0x000fe20000000000 */
[--C-:B------:R-:W-:Y:S02]  /*2bc0*/  @!P6 IMAD.IADD R0, R0, 0x1, -R18.reuse ;  /* 0x000000010000e824 */ /* 0x100fe400078e0a12 */
[----:B------:R-:W-:Y:S01]  /*2bd0*/  @!P3 IMAD.IADD R4, R4, 0x1, -R18 ;  /* 0x000000010404b824 */ /* 0x000fe200078e0a12 */
[----:B------:R-:W-:Y:S01]  /*2be0*/  ISETP.GT.U32.AND P6, PT, R18, R43, PT ;  /* 0x0000002b1200720c */ /* 0x000fe20003fc4070 */
[----:B------:R-:W-:-:S03]  /*2bf0*/  IMAD.HI.U32 R10, R33, R36, RZ ;  /* 0x00000024210a7227 */ /* 0x000fc600078e00ff */
[----:B------:R-:W-:Y:S01]  /*2c00*/  ISETP.GT.U32.AND P3, PT, R18, R4, PT ;  /* 0x000000041200720c */ /* 0x000fe20003f64070 */
[----:B------:R-:W-:-:S04]  /*2c10*/  IMAD.HI.U32 R12, R33, R38, RZ ;  /* 0x00000026210c7227 */ /* 0x000fc800078e00ff */
[C---:B------:R-:W-:Y:S02]  /*2c20*/  VIADD R48, R5.reuse, 0x2a ;  /* 0x0000002a05307836 */ /* 0x040fe40000000000 */
[C---:B------:R-:W-:Y:S02]  /*2c30*/  VIADD R46, R5.reuse, 0x2c ;  /* 0x0000002c052e7836 */ /* 0x040fe40000000000 */
[----:B------:R-:W-:Y:S01]  /*2c40*/  IMAD.MOV R37, RZ, RZ, -R10 ;  /* 0x000000ffff257224 */ /* 0x000fe200078e0a0a */
[----:B------:R-:W-:Y:S01]  /*2c50*/  IABS R10, R48 ;  /* 0x00000030000a7213 */ /* 0x000fe20000000000 */
[----:B------:R-:W-:Y:S01]  /*2c60*/  IMAD.MOV R39, RZ, RZ, -R12 ;  /* 0x000000ffff277224 */ /* 0x000fe200078e0a0c */
[----:B------:R-:W-:Y:S01]  /*2c70*/  STL [R1+0x8d4], R48 ;  /* 0x0008d43001007387 */ /* 0x000fe20000100800 */
[----:B------:R-:W-:Y:S01]  /*2c80*/  VIADD R8, R5, 0x2d ;  /* 0x0000002d05087836 */ /* 0x000fe20000000000 */
[----:B------:R-:W-:Y:S01]  /*2c90*/  IABS R35, R46 ;  /* 0x0000002e00237213 */ /* 0x000fe20000000000 */
[----:B------:R-:W-:Y:S01]  /*2ca0*/  @!P1 IMAD.IADD R44, R44, 0x1, -R18 ;  /* 0x000000012c2c9824 */ /* 0x000fe200078e0a12 */
[----:B------:R-:W-:Y:S01]  /*2cb0*/  STL [R1+0x8d0], R47 ;  /* 0x0008d02f01007387 */ /* 0x000fe20000100800 */
[C---:B------:R-:W-:Y:S01]  /*2cc0*/  IMAD R42, R18.reuse, R37, R36 ;  /* 0x00000025122a7224 */ /* 0x040fe200078e0224 */
[----:B------:R-:W-:Y:S01]  /*2cd0*/  IABS R36, R8 ;  /* 0x0000000800247213 */ /* 0x000fe20000000000 */
[C---:B------:R-:W-:Y:S01]  /*2ce0*/  IMAD R45, R18.reuse, R39, R38 ;  /* 0x00000027122d7224 */ /* 0x040fe200078e0226 */
[----:B------:R-:W-:Y:S01]  /*2cf0*/  STL [R1+0x8dc], R46 ;  /* 0x0008dc2e01007387 */ /* 0x000fe20000100800 */
[--C-:B------:R-:W-:Y:S01]  /*2d00*/  @!P6 IMAD.IADD R43, R43, 0x1, -R18.reuse ;  /* 0x000000012b2be824 */ /* 0x100fe200078e0a12 */
[----:B------:R-:W-:Y:S01]  /*2d10*/  ISETP.GT.U32.AND P6, PT, R18, R44, PT ;  /* 0x0000002c1200720c */ /* 0x000fe20003fc4070 */
[----:B------:R-:W-:Y:S01]  /*2d20*/  @!P3 IMAD.IADD R4, R4, 0x1, -R18 ;  /* 0x000000010404b824 */ /* 0x000fe200078e0a12 */
[----:B------:R1:W-:Y:S01]  /*2d30*/  STL [R1+0x8d8], R8 ;  /* 0x0008d80801007387 */ /* 0x0003e20000100800 */
[----:B------:R-:W-:Y:S01]  /*2d40*/  IMAD.MOV.U32 R12, RZ, RZ, R15 ;  /* 0x000000ffff0c7224 */ /* 0x000fe200078e000f */
[C---:B------:R-:W-:Y:S01]  /*2d50*/  ISETP.GT.U32.AND P3, PT, R18.reuse, R45, PT ;  /* 0x0000002d1200720c */ /* 0x040fe20003f64070 */
[----:B------:R-:W-:Y:S01]  /*2d60*/  VIADD R39, R5, 0x31 ;  /* 0x0000003105277836 */ /* 0x000fe20000000000 */
[C---:B------:R-:W-:Y:S01]  /*2d70*/  ISETP.GT.U32.AND P1, PT, R18.reuse, R42, PT ;  /* 0x0000002a1200720c */ /* 0x040fe20003f24070 */
[----:B------:R-:W-:Y:S01]  /*2d80*/  @!P5 IMAD.MOV R12, RZ, RZ, -R12 ;  /* 0x000000ffff0cd224 */ /* 0x000fe200078e0a0c */
[----:B------:R-:W-:Y:S01]  /*2d90*/  ISETP.GT.U32.AND P5, PT, R18, R43, PT ;  /* 0x0000002b1200720c */ /* 0x000fe20003fa4070 */
[----:B------:R-:W-:-:S02]  /*2da0*/  @!P4 IMAD.MOV R9, RZ, RZ, -R9 ;  /* 0x000000ffff09c224 */ /* 0x000fc400078e0a09 */
[----:B------:R-:W-:Y:S01]  /*2db0*/  @!P2 IMAD.MOV R6, RZ, RZ, -R6 ;  /* 0x000000ffff06a224 */ /* 0x000fe200078e0a06 */
[----:B------:R-:W-:Y:S01]  /*2dc0*/  STL [R1+0x6e4], R12 ;  /* 0x0006e40c01007387 */ /* 0x000fe20000100800 */
[----:B-1----:R-:W-:-:S04]  /*2dd0*/  IMAD.HI.U32 R8, R33, R10, RZ ;  /* 0x0000000a21087227 */ /* 0x002fc800078e00ff */
[----:B------:R-:W-:Y:S02]  /*2de0*/  IMAD.MOV R15, RZ, RZ, -R8 ;  /* 0x000000ffff0f7224 */ /* 0x000fe400078e0a08 */
[----:B------:R-:W-:Y:S02]  /*2df0*/  @!P6 IMAD.IADD R44, R44, 0x1, -R18 ;  /* 0x000000012c2ce824 */ /* 0x000fe400078e0a12 */
[----:B------:R-:W-:Y:S02]  /*2e00*/  IMAD R38, R18, R15, R10 ;  /* 0x0000000f12267224 */ /* 0x000fe400078e020a */
[--C-:B------:R-:W-:Y:S01]  /*2e10*/  @!P3 IMAD.IADD R45, R45, 0x1, -R18.reuse ;  /* 0x000000012d2db824 */ /* 0x100fe200078e0a12 */
[----:B------:R1:W-:Y:S01]  /*2e20*/  STL [R1+0x6b0], R44 ;  /* 0x0006b02c01007387 */ /* 0x0003e20000100800 */
[----:B------:R-:W-:Y:S01]  /*2e30*/  @!P1 IMAD.IADD R42, R42, 0x1, -R18 ;  /* 0x000000012a2a9824 */ /* 0x000fe200078e0a12 */
[C---:B------:R-:W-:Y:S01]  /*2e40*/  ISETP.GT.U32.AND P6, PT, R18.reuse, R38, PT ;  /* 0x000000261200720c */ /* 0x040fe20003fc4070 */
[----:B------:R-:W-:Y:S01]  /*2e50*/  IMAD.HI.U32 R8, R33, R32, RZ ;  /* 0x0000002021087227 */ /* 0x000fe200078e00ff */
[----:B------:R-:W-:-:S02]  /*2e60*/  ISETP.GT.U32.AND P3, PT, R18, R45, PT ;  /* 0x0000002d1200720c */ /* 0x000fc40003f64070 */
[----:B------:R-:W-:Y:S01]  /*2e70*/  ISETP.GT.U32.AND P1, PT, R18, R42, PT ;  /* 0x0000002a1200720c */ /* 0x000fe20003f24070 */
[----:B------:R-:W-:Y:S02]  /*2e80*/  IMAD.MOV R15, RZ, RZ, -R8 ;  /* 0x000000ffff0f7224 */ /* 0x000fe400078e0a08 */
[----:B------:R-:W-:-:S04]  /*2e90*/  IMAD.HI.U32 R10, R33, R35, RZ ;  /* 0x00000023210a7227 */ /* 0x000fc800078e00ff */
[----:B-1----:R-:W-:Y:S02]  /*2ea0*/  IMAD R44, R18, R15, R32 ;  /* 0x0000000f122c7224 */ /* 0x002fe400078e0220 */
[--C-:B------:R-:W-:Y:S02]  /*2eb0*/  @!P6 IMAD.IADD R38, R38, 0x1, -R18.reuse ;  /* 0x000000012626e824 */ /* 0x100fe400078e0a12 */
[--C-:B------:R-:W-:Y:S01]  /*2ec0*/  @!P5 IMAD.IADD R43, R43, 0x1, -R18.reuse ;  /* 0x000000012b2bd824 */ /* 0x100fe200078e0a12 */
[----:B------:R-:W-:Y:S01]  /*2ed0*/  ISETP.GE.AND P5, PT, R14, RZ, PT ;  /* 0x000000ff0e00720c */ /* 0x000fe20003fa6270 */
[----:B------:R-:W-:Y:S01]  /*2ee0*/  @!P3 IMAD.IADD R45, R45, 0x1, -R18 ;  /* 0x000000012d2db824 */ /* 0x000fe200078e0a12 */
[C---:B------:R-:W-:Y:S01]  /*2ef0*/  ISETP.GT.U32.AND P6, PT, R18.reuse, R38, PT ;  /* 0x000000261200720c */ /* 0x040fe20003fc4070 */
[----:B------:R-:W-:Y:S01]  /*2f00*/  IMAD.HI.U32 R12, R33, R36, RZ ;  /* 0x00000024210c7227 */ /* 0x000fe200078e00ff */
[----:B------:R-:W-:Y:S01]  /*2f10*/  ISETP.GT.U32.AND P3, PT, R18, R44, PT ;  /* 0x0000002c1200720c */ /* 0x000fe20003f64070 */
[----:B------:R1:W-:Y:S02]  /*2f20*/  STL [R1+0x144], R43 ;  /* 0x0001442b01007387 */ /* 0x0003e40000100800 */
[----:B------:R-:W-:-:S02]  /*2f30*/  IMAD.MOV R10, RZ, RZ, -R10 ;  /* 0x000000ffff0a7224 */ /* 0x000fc400078e0a0a */
[----:B------:R-:W-:Y:S01]  /*2f40*/  @!P1 IMAD.IADD R42, R42, 0x1, -R18 ;  /* 0x000000012a2a9824 */ /* 0x000fe200078e0a12 */
[----:B------:R-:W-:Y:S01]  /*2f50*/  ISETP.GE.AND P1, PT, R16, RZ, PT ;  /* 0x000000ff1000720c */ /* 0x000fe20003f26270 */
[----:B------:R-:W-:Y:S02]  /*2f60*/  IMAD.MOV R37, RZ, RZ, -R12 ;  /* 0x000000ffff257224 */ /* 0x000fe400078e0a0c */
[C---:B------:R-:W-:Y:S01]  /*2f70*/  VIADD R8, R5.reuse, 0x2e ;  /* 0x0000002e05087836 */ /* 0x040fe20000000000 */
[----:B------:R2:W-:Y:S01]  /*2f80*/  STL [R1+0x140], R42 ;  /* 0x0001402a01007387 */ /* 0x0005e20000100800 */
[----:B-1----:R-:W-:Y:S01]  /*2f90*/  IMAD R43, R18, R10, R35 ;  /* 0x0000000a122b7224 */ /* 0x002fe200078e0223 */
[----:B------:R-:W-:Y:S01]  /*2fa0*/  IABS R10, R39 ;  /* 0x00000027000a7213 */ /* 0x000fe20000000000 */
[--C-:B------:R-:W-:Y:S01]  /*2fb0*/  @!P6 IMAD.IADD R38, R38, 0x1, -R18.reuse ;  /* 0x000000012626e824 */ /* 0x100fe200078e0a12 */
[----:B------:R1:W-:Y:S01]  /*2fc0*/  STL [R1+0x8e4], R8 ;  /* 0x0008e40801007387 */ /* 0x0003e20000100800 */
[C---:B------:R-:W-:Y:S01]  /*2fd0*/  VIADD R14, R5.reuse, 0x2f ;  /* 0x0000002f050e7836 */ /* 0x040fe20000000000 */
[----:B------:R-:W-:Y:S01]  /*2fe0*/  ISETP.GT.U32.AND P6, PT, R18, R43, PT ;  /* 0x0000002b1200720c */ /* 0x000fe20003fc4070 */
[----:B------:R-:W-:Y:S01]  /*2ff0*/  VIADD R12, R5, 0x30 ;  /* 0x00000030050c7836 */ /* 0x000fe20000000000 */
[----:B------:R-:W-:Y:S01]  /*3000*/  IABS R15, R8 ;  /* 0x00000008000f7213 */ /* 0x000fe20000000000 */
[----:B------:R-:W-:Y:S01]  /*3010*/  @!P3 IMAD.IADD R44, R44, 0x1, -R18 ;  /* 0x000000012c2cb824 */ /* 0x000fe200078e0a12 */
[----:B------:R4:W-:Y:S01]  /*3020*/  STL [R1+0x8e0], R14 ;  /* 0x0008e00e01007387 */ /* 0x0009e20000100800 */
[----:B--2---:R-:W-:-:S02]  /*3030*/  IMAD R42, R18, R37, R36 ;  /* 0x00000025122a7224 */ /* 0x004fc400078e0224 */
[----:B------:R-:W-:Y:S01]  /*3040*/  IMAD.MOV.U32 R36, RZ, RZ, R13 ;  /* 0x000000ffff247224 */ /* 0x000fe200078e000d */
[----:B------:R2:W-:Y:S01]  /*3050*/  STL [R1+0x8ec], R12 ;  /* 0x0008ec0c01007387 */ /* 0x0005e20000100800 */
[----:B-1----:R-:W-:Y:S01]  /*3060*/  VIADD R8, R5, 0x32 ;  /* 0x0000003205087836 */ /* 0x002fe20000000000 */
[----:B------:R-:W-:Y:S01]  /*3070*/  ISETP.GT.U32.AND P3, PT, R18, R42, PT ;  /* 0x0000002a1200720c */ /* 0x000fe20003f64070 */
[----:B------:R-:W-:Y:S01]  /*3080*/  @!P0 IMAD.MOV R36, RZ, RZ, -R36 ;  /* 0x000000ffff248224 */ /* 0x000fe200078e0a24 */
[----:B------:R-:W-:Y:S01]  /*3090*/  STL [R1+0x8e8], R39 ;  /* 0x0008e82701007387 */ /* 0x000fe20000100800 */
[----:B------:R-:W-:Y:S01]  /*30a0*/  @!P6 IADD3 R43, PT, PT, R43, -R18, RZ ;  /* 0x800000122b2be210 */ /* 0x000fe20007ffe0ff */
[----:B------:R-:W-:Y:S01]  /*30b0*/  @!P1 IMAD.MOV R30, RZ, RZ, -R30 ;  /* 0x000000ffff1e9224 */ /* 0x000fe200078e0a1e */
[----:B------:R-:W-:Y:S01]  /*30c0*/  IABS R32, R8 ;  /* 0x0000000800207213 */ /* 0x000fe20000000000 */
[----:B------:R-:W-:Y:S01]  /*30d0*/  STL [R1+0x13c], R45 ;  /* 0x00013c2d01007387 */ /* 0x000fe20000100800 */
[----:B----4-:R-:W-:-:S02]  /*30e0*/  IABS R14, R14 ;  /* 0x0000000e000e7213 */ /* 0x010fc40000000000 */
[----:B------:R-:W-:Y:S01]  /*30f0*/  ISETP.GT.U32.AND P6, PT, R18, R44, PT ;  /* 0x0000002c1200720c */ /* 0x000fe20003fc4070 */
[----:B------:R1:W-:Y:S01]  /*3100*/  STL [R1+0x8f0], R8 ;  /* 0x0008f00801007387 */ /* 0x0003e20000100800 */
[----:B--2---:R-:W-:Y:S02]  /*3110*/  IABS R12, R12 ;  /* 0x0000000c000c7213 */ /* 0x004fe40000000000 */
[----:B------:R-:W-:Y:S01]  /*3120*/  @!P3 IMAD.IADD R42, R42, 0x1, -R18 ;  /* 0x000000012a2ab824 */ /* 0x000fe200078e0a12 */
[C---:B------:R-:W-:Y:S01]  /*3130*/  ISETP.GT.U32.AND P3, PT, R18.reuse, R43, PT ;  /* 0x0000002b1200720c */ /* 0x040fe20003f64070 */
[----:B------:R2:W-:Y:S03]  /*3140*/  STL [R1+0x138], R38 ;  /* 0x0001382601007387 */ /* 0x0005e60000100800 */
[----:B------:R-:W-:Y:S01]  /*3150*/  ISETP.GT.U32.AND P0, PT, R18, R42, PT ;  /* 0x0000002a1200720c */ /* 0x000fe20003f04070 */
[----:B------:R4:W-:Y:S01]  /*3160*/  STL [R1+0x6e0], R36 ;  /* 0x0006e02401007387 */ /* 0x0009e20000100800 */
[----:B-1----:R-:W-:-:S04]  /*3170*/  IMAD.HI.U32 R8, R33, R15, RZ ;  /* 0x0000000f21087227 */ /* 0x002fc800078e00ff */
[----:B------:R-:W-:Y:S02]  /*3180*/  IMAD.MOV R16, RZ, RZ, -R8 ;  /* 0x000000ffff107224 */ /* 0x000fe400078e0a08 */
[----:B------:R-:W-:Y:S02]  /*3190*/  @!P6 IMAD.IADD R44, R44, 0x1, -R18 ;  /* 0x000000012c2ce824 */ /* 0x000fe400078e0a12 */
[C---:B------:R-:W-:Y:S02]  /*31a0*/  IMAD R39, R18.reuse, R16, R15 ;  /* 0x0000001012277224 */ /* 0x040fe400078e020f */
[----:B------:R-:W-:Y:S01]  /*31b0*/  IMAD.HI.U32 R15, R33, R14, RZ ;  /* 0x0000000e210f7227 */ /* 0x000fe200078e00ff */
[----:B------:R-:W-:Y:S02]  /*31c0*/  STL [R1+0xc4], R44 ;  /* 0x0000c42c01007387 */ /* 0x000fe40000100800 */
[----:B------:R-:W-:Y:S01]  /*31d0*/  ISETP.GT.U32.AND P6, PT, R18, R39, PT ;  /* 0x000000271200720c */ /* 0x000fe20003fc4070 */
[----:B------:R-:W-:-:S02]  /*31e0*/  IMAD.MOV R15, RZ, RZ, -R15 ;  /* 0x000000ffff0f7224 */ /* 0x000fc400078e0a0f */
[----:B------:R-:W-:-:S04]  /*31f0*/  IMAD.HI.U32 R16, R33, R12, RZ ;  /* 0x0000000c21107227 */ /* 0x000fc800078e00ff */
[----:B--2---:R-:W-:Y:S02]  /*3200*/  IMAD R38, R18, R15, R14 ;  /* 0x0000000f12267224 */ /* 0x004fe400078e020e */
[----:B------:R-:W-:Y:S02]  /*3210*/  IMAD.MOV.U32 R8, RZ, RZ, R32 ;  /* 0x000000ffff087224 */ /* 0x000fe400078e0020 */
[----:B------:R-:W-:-:S04]  /*3220*/  IMAD.HI.U32 R32, R33, R10, RZ ;  /* 0x0000000a21207227 */ /* 0x000fc800078e00ff */
[----:B------:R-:W-:Y:S02]  /*3230*/  IMAD.MOV R13, RZ, RZ, -R16 ;  /* 0x000000ffff0d7224 */ /* 0x000fe400078e0a10 */
[----:B------:R-:W-:Y:S01]  /*3240*/  @!P3 IMAD.IADD R43, R43, 0x1, -R18 ;  /* 0x000000012b2bb824 */ /* 0x000fe200078e0a12 */
[C---:B------:R-:W-:Y:S01]  /*3250*/  ISETP.GT.U32.AND P3, PT, R18.reuse, R38, PT ;  /* 0x000000261200720c */ /* 0x040fe20003f64070 */
[----:B------:R-:W-:Y:S02]  /*3260*/  IMAD.MOV R37, RZ, RZ, -R32 ;  /* 0x000000ffff257224 */ /* 0x000fe400078e0a20 */
[C---:B----4-:R-:W-:Y:S02]  /*3270*/  IMAD R36, R18.reuse, R13, R12 ;  /* 0x0000000d12247224 */ /* 0x050fe400078e020c */
[----:B------:R-:W-:Y:S02]  /*3280*/  IMAD R16, R18, R37, R10 ;  /* 0x0000002512107224 */ /* 0x000fe400078e020a */
[--C-:B------:R-:W-:Y:S01]  /*3290*/  @!P0 IMAD.IADD R42, R42, 0x1, -R18.reuse ;  /* 0x000000012a2a8824 */ /* 0x100fe200078e0a12 */
[C---:B------:R-:W-:Y:S01]  /*32a0*/  ISETP.GT.U32.AND P0, PT, R18.reuse, R36, PT ;  /* 0x000000241200720c */ /* 0x040fe20003f04070 */
[----:B------:R-:W-:Y:S01]  /*32b0*/  @!P6 IMAD.IADD R39, R39, 0x1, -R18 ;  /* 0x000000012727e824 */ /* 0x000fe200078e0a12 */
[----:B------:R-:W-:Y:S01]  /*32c0*/  ISETP.GT.U32.AND P6, PT, R18, R16, PT ;  /* 0x000000101200720c */ /* 0x000fe20003fc4070 */
[----:B------:R-:W-:-:S04]  /*32d0*/  IMAD.HI.U32 R35, R33, R8, RZ ;  /* 0x0000000821237227 */ /* 0x000fc800078e00ff */
[--C-:B------:R-:W-:Y:S01]  /*32e0*/  @!P3 IMAD.IADD R38, R38, 0x1, -R18.reuse ;  /* 0x000000012626b824 */ /* 0x100fe200078e0a12 */
[----:B------:R-:W-:Y:S01]  /*32f0*/  ISETP.GT.U32.AND P3, PT, R18, R39, PT ;  /* 0x000000271200720c */ /* 0x000fe20003f64070 */
[C---:B------:R-:W-:Y:S02]  /*3300*/  VIADD R13, R5.reuse, 0x33 ;  /* 0x00000033050d7836 */ /* 0x040fe40000000000 */
[----:B------:R-:W-:Y:S02]  /*3310*/  IMAD.MOV R35, RZ, RZ, -R35 ;  /* 0x000000ffff237224 */ /* 0x000fe400078e0a23 */
[----:B------:R-:W-:Y:S01]  /*3320*/  VIADD R12, R5, 0x34 ;  /* 0x00000034050c7836 */ /* 0x000fe20000000000 */
[----:B------:R-:W-:Y:S01]  /*3330*/  IABS R92, R13 ;  /* 0x0000000d005c7213 */ /* 0x000fe20000000000 */
[----:B------:R-:W-:Y:S01]  /*3340*/  @!P0 IMAD.IADD R36, R36, 0x1, -R18 ;  /* 0x0000000124248824 */ /* 0x000fe200078e0a12 */
[----:B------:R-:W-:Y:S01]  /*3350*/  STL [R1+0x8f4], R13 ;  /* 0x0008f40d01007387 */ /* 0x000fe20000100800 */
[----:B------:R-:W-:Y:S01]  /*3360*/  IMAD R32, R18, R35, R8 ;  /* 0x0000002312207224 */ /* 0x000fe200078e0208 */
[----:B------:R-:W-:Y:S01]  /*3370*/  IABS R15, R12 ;  /* 0x0000000c000f7213 */ /* 0x000fe20000000000 */
[--C-:B------:R-:W-:Y:S01]  /*3380*/  @!P6 IMAD.IADD R16, R16, 0x1, -R18.reuse ;  /* 0x000000011010e824 */ /* 0x100fe200078e0a12 */
[----:B------:R1:W-:Y:S01]  /*3390*/  STL [R1+0x8f8], R12 ;  /* 0x0008f80c01007387 */ /* 0x0003e20000100800 */
[C---:B------:R-:W-:Y:S01]  /*33a0*/  ISETP.GT.U32.AND P6, PT, R18.reuse, R36, PT ;  /* 0x000000241200720c */ /* 0x040fe20003fc4070 */
[----:B------:R-:W-:Y:S01]  /*33b0*/  @!P3 IMAD.IADD R39, R39, 0x1, -R18 ;  /* 0x000000012727b824 */ /* 0x000fe200078e0a12 */
[C---:B------:R-:W-:Y:S01]  /*33c0*/  ISETP.GT.U32.AND P3, PT, R18.reuse, R32, PT ;  /* 0x000000201200720c */ /* 0x040fe20003f64070 */
[C---:B------:R-:W-:Y:S01]  /*33d0*/  VIADD R10, R5.reuse, 0x35 ;  /* 0x00000035050a7836 */ /* 0x040fe20000000000 */
[----:B------:R-:W-:Y:S01]  /*33e0*/  STL [R1+0xc0], R43 ;  /* 0x0000c02b01007387 */ /* 0x000fe20000100800 */
[C---:B------:R-:W-:Y:S01]  /*33f0*/  VIADD R8, R5.reuse, 0x36 ;  /* 0x0000003605087836 */ /* 0x040fe20000000000 */
[----:B------:R-:W-:Y:S01]  /*3400*/  ISETP.GT.U32.AND P0, PT, R18, R38, PT ;  /* 0x000000261200720c */ /* 0x000fe20003f04070 */
[----:B------:R-:W-:Y:S01]  /*3410*/  VIADD R35, R5, 0x3a ;  /* 0x0000003a05237836 */ /* 0x000fe20000000000 */
[----:B------:R2:W-:Y:S01]  /*3420*/  STL [R1+0x908], R10 ;  /* 0x0009080a01007387 */ /* 0x0005e20000100800 */
[----:B-1----:R-:W-:Y:S01]  /*3430*/  IMAD.HI.U32 R12, R33, R92, RZ ;  /* 0x0000005c210c7227 */ /* 0x002fe200078e00ff */
[----:B------:R-:W-:-:S02]  /*3440*/  IABS R13, R8 ;  /* 0x00000008000d7213 */ /* 0x000fc40000000000 */
[----:B------:R1:W-:Y:S01]  /*3450*/  STL [R1+0x90c], R8 ;  /* 0x00090c0801007387 */ /* 0x0003e20000100800 */
[----:B------:R-:W-:Y:S01]  /*3460*/  IMAD.MOV R12, RZ, RZ, -R12 ;  /* 0x000000ffff0c7224 */ /* 0x000fe200078e0a0c */
[----:B------:R-:W-:Y:S01]  /*3470*/  IABS R14, R10 ;  /* 0x0000000a000e7213 */ /* 0x000fe20000000000 */
[----:B------:R-:W-:Y:S01]  /*3480*/  @!P6 IMAD.IADD R36, R36, 0x1, -R18 ;  /* 0x000000012424e824 */ /* 0x000fe200078e0a12 */
[----:B------:R-:W-:Y:S01]  /*3490*/  STL [R1+0xbc], R42 ;  /* 0x0000bc2a01007387 */ /* 0x000fe20000100800 */
[C---:B------:R-:W-:Y:S01]  /*34a0*/  IMAD R92, R18.reuse, R12, R92 ;  /* 0x0000000c125c7224 */ /* 0x040fe200078e025c */
[----:B------:R-:W-:Y:S01]  /*34b0*/  ISETP.GT.U32.AND P4, PT, R18, R16, PT ;  /* 0x000000101200720c */ /* 0x000fe20003f84070 */
[----:B------:R-:W-:Y:S01]  /*34c0*/  @!P3 IMAD.IADD R32, R32, 0x1, -R18 ;  /* 0x000000012020b824 */ /* 0x000fe200078e0a12 */
[----:B------:R4:W-:Y:S01]  /*34d0*/  STL [R1+0x6dc], R9 ;  /* 0x0006dc0901007387 */ /* 0x0009e20000100800 */
[----:B--2---:R-:W-:Y:S01]  /*34e0*/  IMAD.HI.U32 R10, R33, R13, RZ ;  /* 0x0000000d210a7227 */ /* 0x004fe200078e00ff */
[----:B------:R-:W-:-:S02]  /*34f0*/  ISETP.GT.U32.AND P6, PT, R18, R92, PT ;  /* 0x0000005c1200720c */ /* 0x000fc40003fc4070 */
[----:B------:R-:W-:Y:S01]  /*3500*/  ISETP.GT.U32.AND P3, PT, R18, R32, PT ;  /* 0x000000201200720c */ /* 0x000fe20003f64070 */
[C---:B-1----:R-:W-:Y:S01]  /*3510*/  IMAD.HI.U32 R8, R33.reuse, R15, RZ ;  /* 0x0000000f21087227 */ /* 0x042fe200078e00ff */
[----:B------:R-:W-:Y:S03]  /*3520*/  STL [R1+0xb8], R39 ;  /* 0x0000b82701007387 */ /* 0x000fe60000100800 */
[----:B------:R-:W-:Y:S02]  /*3530*/  IMAD.MOV R8, RZ, RZ, -R8 ;  /* 0x000000ffff087224 */ /* 0x000fe400078e0a08 */
[----:B----4-:R-:W-:-:S04]  /*3540*/  IMAD.HI.U32 R9, R33, R14, RZ ;  /* 0x0000000e21097227 */ /* 0x010fc800078e00ff */
[--C-:B------:R-:W-:Y:S02]  /*3550*/  @!P6 IMAD.IADD R92, R92, 0x1, -R18.reuse ;  /* 0x000000015c5ce824 */ /* 0x100fe400078e0a12 */
[----:B------:R-:W-:Y:S02]  /*3560*/  IMAD R15, R18, R8, R15 ;  /* 0x00000008120f7224 */ /* 0x000fe400078e020f */
[----:B------:R-:W-:Y:S01]  /*3570*/  @!P3 IMAD.IADD R32, R32, 0x1, -R18 ;  /* 0x000000012020b824 */ /* 0x000fe200078e0a12 */
[C---:B------:R-:W-:Y:S01]  /*3580*/  ISETP.GT.U32.AND P6, PT, R18.reuse, R92, PT ;  /* 0x0000005c1200720c */ /* 0x040fe20003fc4070 */
[----:B------:R-:W-:Y:S01]  /*3590*/  IMAD.MOV R9, RZ, RZ, -R9 ;  /* 0x000000ffff097224 */ /* 0x000fe200078e0a09 */
[C---:B------:R-:W-:Y:S01]  /*35a0*/  ISETP.GT.U32.AND P3, PT, R18.reuse, R15, PT ;  /* 0x0000000f1200720c */ /* 0x040fe20003f64070 */
[----:B------:R-:W-:Y:S02]  /*35b0*/  IMAD.MOV R10, RZ, RZ, -R10 ;  /* 0x000000ffff0a7224 */ /* 0x000fe400078e0a0a */
[C---:B------:R-:W-:Y:S01]  /*35c0*/  IMAD R14, R18.reuse, R9, R14 ;  /* 0x00000009120e7224 */ /* 0x040fe200078e020e */
[----:B------:R-:W-:Y:S01]  /*35d0*/  IABS R9, R35 ;  /* 0x0000002300097213 */ /* 0x000fe20000000000 */
[----:B------:R-:W-:-:S02]  /*35e0*/  IMAD R13, R18, R10, R13 ;  /* 0x0000000a120d7224 */ /* 0x000fc400078e020d */
[--C-:B------:R-:W-:Y:S01]  /*35f0*/  @!P0 IMAD.IADD R38, R38, 0x1, -R18.reuse ;  /* 0x0000000126268824 */ /* 0x100fe200078e0a12 */
[----:B------:R-:W-:Y:S01]  /*3600*/  ISETP.GE.AND P0, PT, R11, RZ, PT ;  /* 0x000000ff0b00720c */ /* 0x000fe20003f06270 */
[--C-:B------:R-:W-:Y:S01]  /*3610*/  @!P4 IMAD.IADD R16, R16, 0x1, -R18.reuse ;  /* 0x000000011010c824 */ /* 0x100fe200078e0a12 */
[----:B------:R-:W-:Y:S01]  /*3620*/  IADD3 R11, PT, PT, R5, 0x38, RZ ;  /* 0x00000038050b7810 */ /* 0x000fe20007ffe0ff */
[--C-:B------:R-:W-:Y:S01]  /*3630*/  @!P6 IMAD.IADD R92, R92, 0x1, -R18.reuse ;  /* 0x000000015c5ce824 */ /* 0x100fe200078e0a12 */
[C---:B------:R-:W-:Y:S01]  /*3640*/  ISETP.GT.U32.AND P6, PT, R18.reuse, R14, PT ;  /* 0x0000000e1200720c */ /* 0x040fe20003fc4070 */
[----:B------:R-:W-:Y:S01]  /*3650*/  @!P3 IMAD.IADD R15, R15, 0x1, -R18 ;  /* 0x000000010f0fb824 */ /* 0x000fe200078e0a12 */
[----:B------:R-:W-:Y:S01]  /*3660*/  ISETP.GT.U32.AND P3, PT, R18, R13, PT ;  /* 0x0000000d1200720c */ /* 0x000fe20003f64070 */
[----:B------:R-:W-:Y:S01]  /*3670*/  VIADD R12, R5, 0x37 ;  /* 0x00000037050c7836 */ /* 0x000fe20000000000 */
[----:B------:R-:W-:Y:S01]  /*3680*/  STL [R1+0x44], R38 ;  /* 0x0000442601007387 */ /* 0x000fe20000100800 */
[----:B------:R-:W-:Y:S01]  /*3690*/  ISETP.GE.AND P4, PT, R7, RZ, PT ;  /* 0x000000ff0700720c */ /* 0x000fe20003f86270 */
[----:B------:R-:W-:-:S02]  /*36a0*/  IMAD.HI.U32 R7, R33, R9, RZ ;  /* 0x0000000921077227 */ /* 0x000fc400078e00ff */
[----:B------:R1:W-:Y:S02]  /*36b0*/  STL [R1+0x40], R36 ;  /* 0x0000402401007387 */ /* 0x0003e40000100800 */
[----:B------:R-:W-:Y:S02]  /*36c0*/  IMAD.MOV R7, RZ, RZ, -R7 ;  /* 0x000000ffff077224 */ /* 0x000fe400078e0a07 */
[----:B------:R2:W-:Y:S01]  /*36d0*/  STL [R1+0x3c], R16 ;  /* 0x00003c1001007387 */ /* 0x0005e20000100800 */
[--C-:B------:R-:W-:Y:S01]  /*36e0*/  @!P6 IMAD.IADD R14, R14, 0x1, -R18.reuse ;  /* 0x000000010e0ee824 */ /* 0x100fe200078e0a12 */
[C---:B------:R-:W-:Y:S01]  /*36f0*/  ISETP.GT.U32.AND P6, PT, R18.reuse, R15, PT ;  /* 0x0000000f1200720c */ /* 0x040fe20003fc4070 */
[----:B------:R-:W-:Y:S01]  /*3700*/  @!P3 IMAD.IADD R13, R13, 0x1, -R18 ;  /* 0x000000010d0db824 */ /* 0x000fe200078e0a12 */
[----:B------:R4:W-:Y:S01]  /*3710*/  STL [R1+0x910], R12 ;  /* 0x0009100c01007387 */ /* 0x0009e20000100800 */
[C---:B------:R-:W-:Y:S01]  /*3720*/  IMAD R9, R18.reuse, R7, R9 ;  /* 0x0000000712097224 */ /* 0x040fe200078e0209 */
[C---:B------:R-:W-:Y:S01]  /*3730*/  ISETP.GT.U32.AND P3, PT, R18.reuse, R14, PT ;  /* 0x0000000e1200720c */ /* 0x040fe20003f64070 */
[C---:B-1----:R-:W-:Y:S01]  /*3740*/  VIADD R36, R5.reuse, 0x39 ;  /* 0x0000003905247836 */ /* 0x042fe20000000000 */
[----:B------:R1:W-:Y:S01]  /*3750*/  STL [R1+0x914], R11 ;  /* 0x0009140b01007387 */ /* 0x0003e20000100800 */
[----:B------:R-:W-:Y:S01]  /*3760*/  ISETP.GT.U32.AND P2, PT, R18, R13, PT ;  /* 0x0000000d1200720c */ /* 0x000fe20003f44070 */
[----:B--2---:R-:W-:-:S02]  /*3770*/  VIADD R16, R5, 0x3b ;  /* 0x0000003b05107836 */ /* 0x004fc40000000000 */
[----:B------:R2:W-:Y:S01]  /*3780*/  STL [R1+0x918], R36 ;  /* 0x0009182401007387 */ /* 0x0005e20000100800 */
[----:B------:R-:W-:Y:S01]  /*3790*/  IABS R10, R36 ;  /* 0x00000024000a7213 */ /* 0x000fe20000000000 */
[----:B------:R-:W-:Y:S01]  /*37a0*/  VIADD R37, R5, 0x3c ;  /* 0x0000003c05257836 */ /* 0x000fe20000000000 */
[----:B----4-:R-:W-:Y:S01]  /*37b0*/  IABS R12, R12 ;  /* 0x0000000c000c7213 */ /* 0x010fe20000000000 */
[----:B------:R4:W-:Y:S01]  /*37c0*/  STL [R1+0x91c], R35 ;  /* 0x00091c2301007387 */ /* 0x0009e20000100800 */
[----:B------:R-:W-:Y:S01]  /*37d0*/  IABS R8, R16 ;  /* 0x0000001000087213 */ /* 0x000fe20000000000 */
[--C-:B------:R-:W-:Y:S01]  /*37e0*/  @!P6 IMAD.IADD R15, R15, 0x1, -R18.reuse ;  /* 0x000000010f0fe824 */ /* 0x100fe200078e0a12 */
[----:B-1----:R-:W-:Y:S01]  /*37f0*/  IABS R11, R11 ;  /* 0x0000000b000b7213 */ /* 0x002fe20000000000 */
[----:B------:R1:W-:Y:S01]  /*3800*/  STL [R1+0x920], R16 ;  /* 0x0009201001007387 */ /* 0x0003e20000100800 */
[--C-:B------:R-:W-:Y:S01]  /*3810*/  @!P3 IMAD.IADD R14, R14, 0x1, -R18.reuse ;  /* 0x000000010e0eb824 */ /* 0x100fe200078e0a12 */
[----:B------:R-:W-:Y:S01]  /*3820*/  IABS R7, R37 ;  /* 0x0000002500077213 */ /* 0x000fe20000000000 */
[----:B------:R-:W-:Y:S01]  /*3830*/  @!P2 IMAD.IADD R13, R13, 0x1, -R18 ;  /* 0x000000010d0da824 */ /* 0x000fe200078e0a12 */
[----:B------:R5:W-:Y:S01]  /*3840*/  STL [R1+0x38], R32 ;  /* 0x0000382001007387 */ /* 0x000be20000100800 */
[----:B--2---:R-:W-:-:S02]  /*3850*/  VIADD R36, R5, 0x3d ;  /* 0x0000003d05247836 */ /* 0x004fc40000000000 */
[C---:B----4-:R-:W-:Y:S01]  /*3860*/  IMAD.HI.U32 R35, R33.reuse, R12, RZ ;  /* 0x0000000c21237227 */ /* 0x050fe200078e00ff */
[----:B------:R-:W-:Y:S03]  /*3870*/  STL [R1+0x8fc], R37 ;  /* 0x0008fc2501007387 */ /* 0x000fe60000100800 */
[----:B------:R-:W-:Y:S01]  /*3880*/  IMAD.MOV R35, RZ, RZ, -R35 ;  /* 0x000000ffff237224 */ /* 0x000fe200078e0a23 */
[----:B------:R-:W-:Y:S01]  /*3890*/  STL [R1+0x904], R36 ;  /* 0x0009042401007387 */ /* 0x000fe20000100800 */
[----:B-1----:R-:W-:-:S03]  /*38a0*/  IMAD.HI.U32 R16, R33, R10, RZ ;  /* 0x0000000a21107227 */ /* 0x002fc600078e00ff */
[----:B------:R1:W-:Y:S01]  /*38b0*/  STL [R1+0x6d8], R6 ;  /* 0x0006d80601007387 */ /* 0x0003e20000100800 */
[----:B-----5:R-:W-:-:S04]  /*38c0*/  IMAD.HI.U32 R32, R33, R11, RZ ;  /* 0x0000000b21207227 */ /* 0x020fc800078e00ff */
[C---:B------:R-:W-:Y:S01]  /*38d0*/  IMAD R12, R18.reuse, R35, R12 ;  /* 0x00000023120c7224 */ /* 0x040fe200078e020c */
[----:B------:R-:W-:Y:S01]  /*38e0*/  LOP3.LUT R35, R41, 0x7f, RZ, 0xc0, !PT ;  /* 0x0000007f29237812 */ /* 0x000fe200078ec0ff */
[----:B------:R-:W-:Y:S02]  /*38f0*/  IMAD.MOV R32, RZ, RZ, -R32 ;  /* 0x000000ffff207224 */ /* 0x000fe400078e0a20 */
[----:B------:R-:W-:Y:S01]  /*3900*/  IMAD.MOV R16, RZ, RZ, -R16 ;  /* 0x000000ffff107224 */ /* 0x000fe200078e0a10 */
[C---:B------:R-:W-:Y:S01]  /*3910*/  ISETP.GT.U32.AND P6, PT, R18.reuse, R12, PT ;  /* 0x0000000c1200720c */ /* 0x040fe20003fc4070 */
[C---:B------:R-:W-:Y:S01]  /*3920*/  IMAD R11, R18.reuse, R32, R11 ;  /* 0x00000020120b7224 */ /* 0x040fe200078e020b */
[----:B-1----:R-:W-:Y:S01]  /*3930*/  IABS R6, R36 ;  /* 0x0000002400067213 */ /* 0x002fe20000000000 */
[C---:B------:R-:W-:Y:S02]  /*3940*/  IMAD R10, R18.reuse, R16, R10 ;  /* 0x00000010120a7224 */ /* 0x040fe400078e020a */
[----:B------:R-:W-:Y:S01]  /*3950*/  IMAD.HI.U32 R16, R33, R8, RZ ;  /* 0x0000000821107227 */ /* 0x000fe200078e00ff */
[----:B------:R-:W-:-:S02]  /*3960*/  ISETP.GT.U32.AND P3, PT, R18, R11, PT ;  /* 0x0000000b1200720c */ /* 0x000fc40003f64070 */
[----:B------:R-:W-:Y:S01]  /*3970*/  ISETP.GT.U32.AND P2, PT, R18, R10, PT ;  /* 0x0000000a1200720c */ /* 0x000fe20003f44070 */
[----:B------:R-:W-:Y:S02]  /*3980*/  IMAD.MOV R16, RZ, RZ, -R16 ;  /* 0x000000ffff107224 */ /* 0x000fe400078e0a10 */
[----:B------:R-:W-:Y:S02]  /*3990*/  VIADD R5, R5, 0x3e ;  /* 0x0000003e05057836 */ /* 0x000fe40000000000 */
[----:B------:R-:W-:Y:S01]  /*39a0*/  @!P6 IMAD.IADD R12, R12, 0x1, -R18 ;  /* 0x000000010c0ce824 */ /* 0x000fe200078e0a12 */
[C---:B------:R-:W-:Y:S01]  /*39b0*/  ISETP.GT.U32.AND P6, PT, R18.reuse, R9, PT ;  /* 0x000000091200720c */ /* 0x040fe20003fc4070 */
[----:B------:R-:W-:Y:S01]  /*39c0*/  IMAD.MOV.U32 R37, RZ, RZ, R29 ;  /* 0x000000ffff257224 */ /* 0x000fe200078e001d */
[----:B------:R1:W-:Y:S01]  /*39d0*/  STL [R1+0x900], R5 ;  /* 0x0009000501007387 */ /* 0x0003e20000100800 */
[C---:B------:R-:W-:Y:S02]  /*39e0*/  IMAD R8, R18.reuse, R16, R8 ;  /* 0x0000001012087224 */ /* 0x040fe400078e0208 */
[--C-:B------:R-:W-:Y:S01]  /*39f0*/  @!P3 IMAD.IADD R11, R11, 0x1, -R18.reuse ;  /* 0x000000010b0bb824 */ /* 0x100fe200078e0a12 */
[----:B------:R-:W-:Y:S01]  /*3a00*/  ISETP.GT.U32.AND P3, PT, R18, R12, PT ;  /* 0x0000000c1200720c */ /* 0x000fe20003f64070 */
[----:B------:R-:W-:-:S02]  /*3a10*/  @!P2 IMAD.IADD R10, R10, 0x1, -R18 ;  /* 0x000000010a0aa824 */ /* 0x000fc400078e0a12 */
[----:B------:R-:W-:Y:S01]  /*3a20*/  IMAD.HI.U32 R16, R33, R6, RZ ;  /* 0x0000000621107227 */ /* 0x000fe200078e00ff */
[C---:B------:R-:W-:Y:S02]  /*3a30*/  ISETP.GT.U32.AND P2, PT, R18.reuse, R11, PT ;  /* 0x0000000b1200720c */ /* 0x040fe40003f44070 */
[----:B-1----:R-:W-:Y:S01]  /*3a40*/  IABS R5, R5 ;  /* 0x0000000500057213 */ /* 0x002fe20000000000 */
[----:B------:R-:W-:Y:S01]  /*3a50*/  @!P5 IMAD.MOV R37, RZ, RZ, -R37 ;  /* 0x000000ffff25d224 */ /* 0x000fe200078e0a25 */
[----:B------:R-:W-:Y:S01]  /*3a60*/  ISETP.GT.U32.AND P5, PT, R18, R10, PT ;  /* 0x0000000a1200720c */ /* 0x000fe20003fa4070 */
[----:B------:R-:W-:Y:S01]  /*3a70*/  IMAD.MOV R16, RZ, RZ, -R16 ;  /* 0x000000ffff107224 */ /* 0x000fe200078e0a10 */
[----:B------:R-:W-:Y:S01]  /*3a80*/  @!P6 IADD3 R9, PT, PT, R9, -R18, RZ ;  /* 0x800000120909e210 */ /* 0x000fe20007ffe0ff */
[----:B------:R-:W-:Y:S02]  /*3a90*/  IMAD.U32 R34, R34, 0x100, R35 ;  /* 0x0000010022227824 */ /* 0x000fe400078e0023 */
[----:B------:R-:W-:Y:S01]  /*3aa0*/  IMAD.HI.U32 R32, R33, R7, RZ ;  /* 0x0000000721207227 */ /* 0x000fe200078e00ff */
[----:B------:R-:W-:-:S02]  /*3ab0*/  ISETP.GT.U32.AND P6, PT, R18, R9, PT ;  /* 0x000000091200720c */ /* 0x000fc40003fc4070 */
[----:B------:R1:W-:Y:S01]  /*3ac0*/  STL [R1+0x6a8], R34 ;  /* 0x0006a82201007387 */ /* 0x0003e20000100800 */
[----:B------:R-:W-:Y:S01]  /*3ad0*/  IMAD R6, R18, R16, R6 ;  /* 0x0000001012067224 */ /* 0x000fe200078e0206 */
[----:B------:R-:W-:Y:S01]  /*3ae0*/  IABS R16, R34 ;  /* 0x0000002200107213 */ /* 0x000fe20000000000 */
[----:B------:R-:W-:Y:S02]  /*3af0*/  VIADD R36, R34, 0x80 ;  /* 0x0000008022247836 */ /* 0x000fe40000000000 */
[----:B------:R-:W-:Y:S02]  /*3b00*/  IMAD.MOV R32, RZ, RZ, -R32 ;  /* 0x000000ffff207224 */ /* 0x000fe400078e0a20 */
[----:B------:R-:W-:Y:S01]  /*3b10*/  IMAD.HI.U32 R33, R33, R5, RZ ;  /* 0x0000000521217227 */ /* 0x000fe200078e00ff */
[----:B------:R-:W-:Y:S01]  /*3b20*/  IABS R29, R36 ;  /* 0x00000024001d7213 */ /* 0x000fe20000000000 */
[----:B------:R1:W-:Y:S02]  /*3b30*/  STL [R1+0x6ac], R36 ;  /* 0x0006ac2401007387 */ /* 0x0003e40000100800 */
[----:B------:R-:W-:Y:S01]  /*3b40*/  @!P3 IMAD.IADD R12, R12, 0x1, -R18 ;  /* 0x000000010c0cb824 */ /* 0x000fe200078e0a12 */
[C---:B------:R-:W-:Y:S01]  /*3b50*/  ISETP.GT.U32.AND P3, PT, R18.reuse, R8, PT ;  /* 0x000000081200720c */ /* 0x040fe20003f64070 */
[----:B------:R-:W-:Y:S01]  /*3b60*/  IMAD R7, R18, R32, R7 ;  /* 0x0000002012077224 */ /* 0x000fe200078e0207 */
[----:B------:R1:W-:Y:S01]  /*3b70*/  STL [R1+0x6d4], R37 ;  /* 0x0006d42501007387 */ /* 0x0003e20000100800 */
[----:B------:R-:W-:-:S02]  /*3b80*/  IMAD.MOV R33, RZ, RZ, -R33 ;  /* 0x000000ffff217224 */ /* 0x000fc400078e0a21 */
[C---:B------:R-:W-:Y:S01]  /*3b90*/  IMAD.HI.U32 R32, R31.reuse, R16, RZ ;  /* 0x000000101f207227 */ /* 0x040fe200078e00ff */
[----:B------:R1:W-:Y:S03]  /*3ba0*/  STL [R1+0x6d0], R30 ;  /* 0x0006d01e01007387 */ /* 0x0003e60000100800 */
[----:B------:R-:W-:Y:S01]  /*3bb0*/  @!P5 IMAD.IADD R10, R10, 0x1, -R18 ;  /* 0x000000010a0ad824 */ /* 0x000fe200078e0a12 */
[C---:B------:R-:W-:Y:S01]  /*3bc0*/  ISETP.GT.U32.AND P5, PT, R18.reuse, R6, PT ;  /* 0x000000061200720c */ /* 0x040fe20003fa4070 */
[----:B------:R-:W-:Y:S02]  /*3bd0*/  IMAD R5, R18, R33, R5 ;  /* 0x0000002112057224 */ /* 0x000fe400078e0205 */
[----:B------:R-:W-:Y:S02]  /*3be0*/  IMAD.MOV R32, RZ, RZ, -R32 ;  /* 0x000000ffff207224 */ /* 0x000fe400078e0a20 */
[----:B------:R-:W-:-:S04]  /*3bf0*/  IMAD.HI.U32 R31, R31, R29, RZ ;  /* 0x0000001d1f1f7227 */ /* 0x000fc800078e00ff */
[--C-:B------:R-:W-:Y:S01]  /*3c00*/  @!P2 IMAD.IADD R11, R11, 0x1, -R18.reuse ;  /* 0x000000010b0ba824 */ /* 0x100fe200078e0a12 */
[C---:B------:R-:W-:Y:S01]  /*3c10*/  ISETP.GT.U32.AND P2, PT, R18.reuse, R7, PT ;  /* 0x000000071200720c */ /* 0x040fe20003f44070 */
[----:B------:R-:W-:Y:S01]  /*3c20*/  @!P6 IMAD.IADD R9, R9, 0x1, -R18 ;  /* 0x000000010909e824 */ /* 0x000fe200078e0a12 */
[----:B------:R-:W-:Y:S01]  /*3c30*/  ISETP.GT.U32.AND P6, PT, R18, R5, PT ;  /* 0x000000051200720c */ /* 0x000fe20003fc4070 */
[----:B------:R-:W-:Y:S02]  /*3c40*/  IMAD R16, R19, R32, R16 ;  /* 0x0000002013107224 */ /* 0x000fe400078e0210 */
[----:B------:R-:W-:Y:S02]  /*3c50*/  IMAD.MOV R31, RZ, RZ, -R31 ;  /* 0x000000ffff1f7224 */ /* 0x000fe400078e0a1f */
[--C-:B------:R-:W-:Y:S01]  /*3c60*/  @!P3 IMAD.IADD R8, R8, 0x1, -R18.reuse ;  /* 0x000000010808b824 */ /* 0x100fe200078e0a12 */
[----:B------:R-:W-:Y:S01]  /*3c70*/  ISETP.GE.AND P3, PT, R17, RZ, PT ;  /* 0x000000ff1100720c */ /* 0x000fe20003f66270 */
[C---:B------:R-:W-:Y:S01]  /*3c80*/  IMAD R17, R19.reuse, R31, R29 ;  /* 0x0000001f13117224 */ /* 0x040fe200078e021d */
[----:B------:R-:W-:Y:S01]  /*3c90*/  ISETP.GT.U32.AND P1, PT, R19, R16, PT ;  /* 0x000000101300720c */ /* 0x000fe20003f24070 */
[----:B------:R-:W-:-:S02]  /*3ca0*/  @!P5 IMAD.IADD R6, R6, 0x1, -R18 ;  /* 0x000000010606d824 */ /* 0x000fc400078e0a12 */
[--C-:B------:R-:W-:Y:S01]  /*3cb0*/  @!P2 IMAD.IADD R7, R7, 0x1, -R18.reuse ;  /* 0x000000010707a824 */ /* 0x100fe200078e0a12 */
[----:B------:R-:W-:Y:S01]  /*3cc0*/  ISETP.GT.U32.AND P5, PT, R19, R17, PT ;  /* 0x000000111300720c */ /* 0x000fe20003fa4070 */
[----:B------:R-:W-:Y:S01]  /*3cd0*/  @!P6 IMAD.IADD R5, R5, 0x1, -R18 ;  /* 0x000000010505e824 */ /* 0x000fe200078e0a12 */
[----:B------:R-:W-:Y:S01]  /*3ce0*/  ISETP.GE.AND P2, PT, R27, RZ, PT ;  /* 0x000000ff1b00720c */ /* 0x000fe20003f46270 */
[----:B------:R-:W-:Y:S01]  /*3cf0*/  @!P0 IMAD.MOV R28, RZ, RZ, -R28 ;  /* 0x000000ffff1c8224 */ /* 0x000fe200078e0a1c */
[C---:B------:R-:W-:Y:S01]  /*3d00*/  ISETP.GT.U32.AND P6, PT, R18.reuse, R6, PT ;  /* 0x000000061200720c */ /* 0x040fe20003fc4070 */
[----:B------:R-:W-:Y:S01]  /*3d10*/  @!P4 IMAD.MOV R26, RZ, RZ, -R26 ;  /* 0x000000ffff1ac224 */ /* 0x000fe200078e0a1a */
[----:B------:R-:W-:Y:S01]  /*3d20*/  ISETP.GT.U32.AND P0, PT, R18, R8, PT ;  /* 0x000000081200720c */ /* 0x000fe20003f04070 */
[----:B------:R-:W-:Y:S01]  /*3d30*/  @!P3 IMAD.MOV R25, RZ, RZ, -R25 ;  /* 0x000000ffff19b224 */ /* 0x000fe200078e0a19 */
[----:B------:R1:W-:Y:S01]  /*3d40*/  STL [R1+0x6cc], R28 ;  /* 0x0006cc1c01007387 */ /* 0x0003e20000100800 */
[----:B------:R-:W-:Y:S01]  /*3d50*/  @!P1 IMAD.IADD R16, R16, 0x1, -R19 ;  /* 0x0000000110109824 */ /* 0x000fe200078e0a13 */
[----:B------:R-:W-:-:S02]  /*3d60*/  ISETP.GT.U32.AND P1, PT, R18, R5, PT ;  /* 0x000000051200720c */ /* 0x000fc40003f24070 */
[----:B------:R1:W-:Y:S01]  /*3d70*/  STL [R1+0x6c8], R26 ;  /* 0x0006c81a01007387 */ /* 0x0003e20000100800 */
[----:B------:R-:W-:Y:S01]  /*3d80*/  @!P5 IMAD.IADD R17, R17, 0x1, -R19 ;  /* 0x000000011111d824 */ /* 0x000fe200078e0a13 */
[C---:B------:R-:W-:Y:S01]  /*3d90*/  ISETP.GT.U32.AND P3, PT, R19.reuse, R16, PT ;  /* 0x000000101300720c */ /* 0x040fe20003f64070 */
[----:B------:R-:W-:Y:S01]  /*3da0*/  @!P2 IMAD.MOV R24, RZ, RZ, -R24 ;  /* 0x000000ffff18a224 */ /* 0x000fe200078e0a18 */
[----:B------:R1:W-:Y:S01]  /*3db0*/  STL [R1+0x6c4], R25 ;  /* 0x0006c41901007387 */ /* 0x0003e20000100800 */
[--C-:B------:R-:W-:Y:S01]  /*3dc0*/  @!P6 IMAD.IADD R6, R6, 0x1, -R18.reuse ;  /* 0x000000010606e824 */ /* 0x100fe200078e0a12 */
[----:B------:R-:W-:Y:S01]  /*3dd0*/  ISETP.GT.U32.AND P5, PT, R19, R17, PT ;  /* 0x000000111300720c */ /* 0x000fe20003fa4070 */
[--C-:B------:R-:W-:Y:S01]  /*3de0*/  @!P0 IMAD.IADD R8, R8, 0x1, -R18.reuse ;  /* 0x0000000108088824 */ /* 0x100fe200078e0a12 */
[----:B------:R-:W-:Y:S01]  /*3df0*/  ISETP.GE.AND P6, PT, R34, RZ, PT ;  /* 0x000000ff2200720c */ /* 0x000fe20003fc6270 */
[----:B------:R1:W-:Y:S01]  /*3e00*/  STL [R1+0x6c0], R24 ;  /* 0x0006c01801007387 */ /* 0x0003e20000100800 */
[----:B------:R-:W-:Y:S01]  /*3e10*/  ISETP.GT.U32.AND P4, PT, R18, R7, PT ;  /* 0x000000071200720c */ /* 0x000fe20003f84070 */
[----:B------:R-:W-:Y:S01]  /*3e20*/  @!P1 IMAD.IADD R5, R5, 0x1, -R18 ;  /* 0x0000000105059824 */ /* 0x000fe200078e0a12 */
[----:B------:R-:W-:-:S02]  /*3e30*/  ISETP.GE.AND P1, PT, R36, RZ, PT ;  /* 0x000000ff2400720c */ /* 0x000fc40003f26270 */
[----:B------:R-:W-:Y:S01]  /*3e40*/  ISETP.GE.AND P2, PT, R20, RZ, PT ;  /* 0x000000ff1400720c */ /* 0x000fe20003f46270 */
[--C-:B------:R-:W-:Y:S01]  /*3e50*/  @!P3 IMAD.IADD R16, R16, 0x1, -R19.reuse ;  /* 0x000000011010b824 */ /* 0x100fe200078e0a13 */
[----:B------:R-:W-:Y:S02]  /*3e60*/  ISETP.GE.AND P0, PT, R21, RZ, PT ;  /* 0x000000ff1500720c */ /* 0x000fe40003f06270 */
[----:B------:R-:W-:Y:S01]  /*3e70*/  ISETP.GE.AND P3, PT, R23, RZ, PT ;  /* 0x000000ff1700720c */ /* 0x000fe20003f66270 */
[----:B------:R-:W-:Y:S01]  /*3e80*/  @!P5 IMAD.IADD R17, R17, 0x1, -R19 ;  /* 0x000000011111d824 */ /* 0x000fe200078e0a13 */
[----:B------:R-:W-:Y:S01]  /*3e90*/  ISETP.NE.AND P5, PT, R2, RZ, PT ;  /* 0x000000ff0200720c */ /* 0x000fe20003fa5270 */
[----:B------:R-:W-:Y:S01]  /*3ea0*/  @!P6 IMAD.MOV R16, RZ, RZ, -R16 ;  /* 0x000000ffff10e224 */ /* 0x000fe200078e0a10 */
[----:B------:R-:W-:Y:S01]  /*3eb0*/  LOP3.LUT R2, RZ, R2, RZ, 0x33, !PT ;  /* 0x00000002ff027212 */ /* 0x000fe200078e33ff */
[----:B------:R-:W-:Y:S01]  /*3ec0*/  @!P4 IMAD.IADD R7, R7, 0x1, -R18 ;  /* 0x000000010707c824 */ /* 0x000fe200078e0a12 */
[----:B------:R-:W-:Y:S01]  /*3ed0*/  ISETP.GE.AND P4, PT, R22, RZ, PT ;  /* 0x000000ff1600720c */ /* 0x000fe20003f86270 */
[----:B---3--:R-:W-:Y:S01]  /*3ee0*/  VIADD R18, R70, 0xffffffff ;  /* 0xffffffff46127836 */ /* 0x008fe20000000000 */
[----:B------:R-:W-:Y:S01]  /*3ef0*/  SEL R16, R2, R16, !P5 ;  /* 0x0000001002107207 */ /* 0x000fe20006800000 */
[----:B------:R-:W-:Y:S01]  /*3f00*/  @!P1 IMAD.MOV R17, RZ, RZ, -R17 ;  /* 0x000000ffff119224 */ /* 0x000fe200078e0a11 */
[----:B------:R-:W-:-:S02]  /*3f10*/  ISETP.NE.U32.AND P1, PT, R35, RZ, PT ;  /* 0x000000ff2300720c */ /* 0x000fc40003f25070 */
[----:B------:R-:W-:Y:S01]  /*3f20*/  ISETP.GE.U32.AND P6, PT, R18, 0x7fffff80, PT ;  /* 0x7fffff801200780c */ /* 0x000fe20003fc6070 */
[----:B0-----:R-:W-:Y:S01]  /*3f30*/  IMAD R16, R16, UR4, RZ ;  /* 0x0000000410107c24 */ /* 0x001fe2000f8e02ff */
[----:B------:R-:W-:Y:S01]  /*3f40*/  SEL R2, R2, R17, !P5 ;  /* 0x0000001102027207 */ /* 0x000fe20006800000 */
[----:B-1----:R-:W-:Y:S10]  /*3f50*/  BRA.U UP0, `(.L_x_11) ;  /* 0x0000000100187547 */ /* 0x002ff4000b800000 */
[----:B------:R-:W-:Y:S01]  /*3f60*/  ELECT P5, URZ, PT ;  /* 0x0000000000ff782f */ /* 0x000fe200038a0000 */
[----:B------:R-:W-:Y:S01]  /*3f70*/  IMAD.MOV.U32 R17, RZ, RZ, 0x1 ;  /* 0x00000001ff117424 */ /* 0x000fe200078e00ff */
[----:B------:R-:W-:Y:S11]  /*3f80*/  UVIRTCOUNT.DEALLOC.SMPOOL 0x80 ;  /* 0x000000800000784c */ /* 0x000ff60000000000 */
[----:B------:R-:W-:-:S04]  /*3f90*/  @P5 MOV R18, 0x40 ;  /* 0x0000004000125802 */ /* 0x000fc80000000f00 */
[----:B------:R-:W-:-:S05]  /*3fa0*/  @P5 LEA R18, R40, R18, 0x18 ;  /* 0x0000001228125211 */ /* 0x000fca00078ec0ff */
[----:B------:R0:W-:Y:S02]  /*3fb0*/  @P5 STS.U8 [R18], R17 ;  /* 0x0000001112005388 */ /* 0x0001e40000000000 */
.L_x_11:
[----:B------:R-:W-:Y:S01]  /*3fc0*/  UIADD3 UR7, UPT, UPT, UR6, UR7, URZ ;  /* 0x0000000706077290 */ /* 0x000fe2000fffe0ff */
[----:B------:R-:W-:Y:S01]  /*3fd0*/  IMAD R2, R2, UR4, RZ ;  /* 0x0000000402027c24 */ /* 0x000fe2000f8e02ff */
[C---:B------:R-:W-:Y:S01]  /*3fe0*/  LEA R88, P5, R16.reuse, UR12, 0x1 ;  /* 0x0000000c10587c11 */ /* 0x040fe2000f8a08ff */
[----:B------:R-:W-:Y:S01]  /*3ff0*/  VOTEU.ALL UP1, P1 ;  /* 0x0000000000ff7886 */ /* 0x000fe20000820000 */
[----:B------:R-:W-:Y:S01]  /*4000*/  STL.64 [R1+0x1528], R76 ;  /* 0x0015284c01007387 */ /* 0x000fe20000100a00 */
[----:B------:R-:W-:Y:S01]  /*4010*/  UIADD3 UR8, UPT, UPT, UR5, 0x28000, URZ ;  /* 0x0002800005087890 */ /* 0x000fe2000fffe0ff */
[----:B------:R-:W-:Y:S01]  /*4020*/  LEA.HI.X.SX32 R89, R16, UR13, 0x1, P5 ;  /* 0x0000000d10597c11 */ /* 0x000fe2000a8f0eff */
[----:B------:R-:W-:Y:S01]  /*4030*/  VOTEU.ALL UP2, P1 ;  /* 0x0000000000ff7886 */ /* 0x000fe20000840000 */
[C---:B------:R-:W-:Y:S01]  /*4040*/  LEA R86, P5, R2.reuse, UR12, 0x1 ;  /* 0x0000000c02567c11 */ /* 0x040fe2000f8a08ff */
[----:B------:R-:W-:Y:S01]  /*4050*/  STTM.x64 tmem[UR7], RZ ;  /* 0x000000ff000079ed */ /* 0x000fe20008340007 */
[----:B------:R-:W-:Y:S01]  /*4060*/  STTM.x64 tmem[UR7+0x40], RZ ;  /* 0x000040ff000079ed */ /* 0x000fe20008340007 */
[----:B------:R-:W-:Y:S01]  /*4070*/  STTM.x64 tmem[UR7+0x80], RZ ;  /* 0x000080ff000079ed */ /* 0x000fe20008340007 */
[----:B------:R-:W-:Y:S01]  /*4080*/  STTM.x64 tmem[UR7+0xc0], RZ ;  /* 0x0000c0ff000079ed */ /* 0x000fe20008340007 */
[----:B------:R-:W1:Y:S02]  /*4090*/  FENCE.VIEW.ASYNC.T ;  /* 0x00000000000073c6 */ /* 0x000e640000000200 */
[----:B-1----:R-:W-:Y:S01]  /*40a0*/  BAR.SYNC.DEFER_BLOCKING 0x0 ;  /* 0x0000000000007b1d */ /* 0x002fe20000010000 */
[----:B------:R-:W-:Y:S01]  /*40b0*/  LEA.HI.X.SX32 R87, R2, UR13, 0x1, P5 ;  /* 0x0000000d02577c11 */ /* 0x000fe2000a8f0eff */
[----:B------:R-:W-:Y:S01]  /*40c0*/  VIADD R2, R70, 0xffffffef ;  /* 0xffffffef46027836 */ /* 0x000fe20000000000 */
[----:B------:R-:W-:-:S04]  /*40d0*/  @!UP1 UIADD3 UR12, UPT, UPT, -UR10, 0x100000, URZ ;  /* 0x001000000a0c9890 */ /* 0x000fc8000fffe1ff */
[----:B------:R-:W-:Y:S02]  /*40e0*/  @!UP1 USHF.L.U32 UR13, UR12, 0xb, URZ ;  /* 0x0000000b0c0d9899 */ /* 0x000fe400080006ff */
[----:B------:R-:W-:Y:S01]  /*40f0*/  @!UP1 USHF.L.U32 UR12, UR12, 0x1, URZ ;  /* 0x000000010c0c9899 */ /* 0x000fe200080006ff */
[----:B------:R-:W-:Y:S01]  /*4100*/  PRMT R19, RZ, 0x7610, R19 ;  /* 0x00007610ff137816 */ /* 0x000fe20000000013 */
[----:B------:R-:W1:Y:S01]  /*4110*/  LDC.64 R90, c[0x0][0x3a8] ;  /* 0x0000ea00ff5a7b82 */ /* 0x000e620000000a00 */
[----:B------:R-:W2:Y:S01]  /*4120*/  LDCU.64 UR16, c[0x0][0x358] ;  /* 0x00006b00ff1077ac */ /* 0x000ea20008000a00 */
[----:B------:R-:W-:Y:S01]  /*4130*/  STL.64 [R1+0x1548], R76 ;  /* 0x0015484c01007387 */ /* 0x000fe20000100a00 */
[----:B0-----:R-:W-:Y:S02]  /*4140*/  PRMT R18, RZ, 0x7610, R18 ;  /* 0x00007610ff127816 */ /* 0x001fe40000000012 */
[----:B------:R-:W-:Y:S01]  /*4150*/  IADD3 R17, PT, PT, R70, -0x9, RZ ;  /* 0xfffffff746117810 */ /* 0x000fe20007ffe0ff */
[----:B------:R-:W-:Y:S01]  /*4160*/  STL.64 [R1+0x1520], R74 ;  /* 0x0015204a01007387 */ /* 0x000fe20000100a00 */
[----:B------:R-:W-:Y:S01]  /*4170*/  PRMT R29, RZ, 0x7610, R29 ;  /* 0x00007610ff1d7816 */ /* 0x000fe2000000001d */
[----:B------:R-:W0:Y:S01]  /*4180*/  LDCU UR4, c[0x0][0x3b0] ;  /* 0x00007600ff0477ac */ /* 0x000e220008000800 */
[----:B------:R-:W-:Y:S01]  /*4190*/  ISETP.GE.U32.AND P5, PT, R17, 0x7fffff78, PT ;  /* 0x7fffff781100780c */ /* 0x000fe20003fa6070 */
[----:B------:R-:W-:Y:S01]  /*41a0*/  STL.64 [R1+0x1538], R74 ;  /* 0x0015384a01007387 */ /* 0x000fe20000100a00 */
[----:B------:R-:W-:Y:S01]  /*41b0*/  PRMT R28, RZ, 0x7610, R28 ;  /* 0x00007610ff1c7816 */ /* 0x000fe2000000001c */
[----:B------:R-:W3:Y:S02]  /*41c0*/  LDCU UR56, c[0x0][0x3b0] ;  /* 0x00007600ff3877ac */ /* 0x000ee40008000800 */
[----:B------:R-:W-:Y:S01]  /*41d0*/  STL.64 [R1+0x1518], R64 ;  /* 0x0015184001007387 */ /* 0x000fe20000100a00 */
[----:B------:R-:W-:Y:S01]  /*41e0*/  PRMT R31, RZ, 0x7610, R31 ;  /* 0x00007610ff1f7816 */ /* 0x000fe2000000001f */
[----:B------:R-:W4:Y:S02]  /*41f0*/  LDCU UR60, c[0x0][0x3b0] ;  /* 0x00007600ff3c77ac */ /* 0x000f240008000800 */
[----:B------:R-:W-:Y:S04]  /*4200*/  STL.64 [R1+0x1540], R64 ;  /* 0x0015404001007387 */ /* 0x000fe80000100a00 */
[----:B------:R-:W0:Y:S02]  /*4210*/  FENCE.VIEW.ASYNC.S ;  /* 0x00000000000073c6 */ /* 0x000e240000000000 */
[----:B0-----:R0:W0:Y:S01]  /*4220*/  @!UP2 SYNCS.EXCH.64 URZ, [UR8], UR12 ;  /* 0x0000000c08ffa5b2 */ /* 0x0010220008000100 */
[----:B------:R-:W-:Y:S01]  /*4230*/  PRMT R30, RZ, 0x7610, R30 ;  /* 0x00007610ff1e7816 */ /* 0x000fe2000000001e */
[----:B------:R-:W0:Y:S01]  /*4240*/  LDCU UR55, c[0x0][0x3b0] ;  /* 0x00007600ff3777ac */ /* 0x000e220008000800 */
[----:B------:R-:W-:Y:S01]  /*4250*/  STL [R1+0x1508], R47 ;  /* 0x0015082f01007387 */ /* 0x000fe20000100800 */
[----:B------:R-:W-:-:S02]  /*4260*/  PRMT R25, RZ, 0x7610, R25 ;  /* 0x00007610ff197816 */ /* 0x000fc40000000019 */
[----:B------:R-:W-:Y:S01]  /*4270*/  PRMT R24, RZ, 0x7610, R24 ;  /* 0x00007610ff187816 */ /* 0x000fe20000000018 */
[----:B------:R-:W-:Y:S01]  /*4280*/  STL [R1+0x14e8], R0 ;  /* 0x0014e80001007387 */ /* 0x000fe20000100800 */
[----:B------:R-:W-:Y:S01]  /*4290*/  PRMT R27, RZ, 0x7610, R27 ;  /* 0x00007610ff1b7816 */ /* 0x000fe2000000001b */
[----:B------:R-:W0:Y:S02]  /*42a0*/  LDCU UR59, c[0x0][0x3b0] ;  /* 0x00007600ff3b77ac */ /* 0x000e240008000800 */
[----:B------:R-:W-:Y:S01]  /*42b0*/  STL.64 [R1+0x14c8], R66 ;  /* 0x0014c84201007387 */ /* 0x000fe20000100a00 */
[----:B-1----:R-:W-:Y:S01]  /*42c0*/  IMAD.SHL.U32 R16, R90, 0x8, RZ ;  /* 0x000000085a107824 */ /* 0x002fe200078e00ff */
[----:B------:R-:W-:Y:S01]  /*42d0*/  PRMT R26, RZ, 0x7610, R26 ;  /* 0x00007610ff1a7816 */ /* 0x000fe2000000001a */
[----:B------:R-:W-:Y:S01]  /*42e0*/  VIADD R17, R70, 0xffffffe7 ;  /* 0xffffffe746117836 */ /* 0x000fe20000000000 */
[----:B------:R-:W-:Y:S01]  /*42f0*/  STL.64 [R1+0x14f8], R66 ;  /* 0x0014f84201007387 */ /* 0x000fe20000100a00 */
[----:B------:R-:W-:Y:S01]  /*4300*/  PRMT R21, RZ, 0x7610, R21 ;  /* 0x00007610ff157816 */ /* 0x000fe20000000015 */
[----:B------:R-:W1:Y:S02]  /*4310*/  LDCU UR50, c[0x0][0x3b0] ;  /* 0x00007600ff3277ac */ /* 0x000e640008000800 */
        /* <DEDUP_REMOVED lines=8> */
[----:B0-----:R-:W0:Y:S02]  /*43a0*/  LDCU UR12, c[0x0][0x3b0] ;  /* 0x00007600ff0c77ac */ /* 0x001e240008000800 */
[----:B------:R-:W-:Y:S01]  /*43b0*/  STL.64 [R1+0x14b8], R68 ;  /* 0x0014b84401007387 */ /* 0x000fe20000100a00 */
[----:B------:R-:W-:Y:S01]  /*43c0*/  PRMT R42, RZ, 0x7610, R42 ;  /* 0x00007610ff2a7816 */ /* 0x000fe2000000002a */
[----:B------:R-:W0:Y:S02]  /*43d0*/  LDCU UR39, c[0x0][0x3b0] ;  /* 0x00007600ff2777ac */ /* 0x000e240008000800 */
        /* <DEDUP_REMOVED lines=8> */
[----:B------:R-:W0:Y:S01]  /*4460*/  LDCU UR38, c[0x0][0x3b0] ;  /* 0x00007600ff2677ac */ /* 0x000e220008000800 */
[----:B------:R-:W-:Y:S01]  /*4470*/  BAR.SYNC.DEFER_BLOCKING 0x0 ;  /* 0x0000000000007b1d */ /* 0x000fe20000010000 */
[----:B------:R-:W-:-:S02]  /*4480*/  PRMT R37, RZ, 0x7610, R37 ;  /* 0x00007610ff257816 */ /* 0x000fc40000000025 */
[----:B------:R-:W-:Y:S02]  /*4490*/  PRMT R36, RZ, 0x7610, R36 ;  /* 0x00007610ff247816 */ /* 0x000fe40000000024 */
[----:B------:R-:W-:Y:S01]  /*44a0*/  PRMT R39, RZ, 0x7610, R39 ;  /* 0x00007610ff277816 */ /* 0x000fe20000000027 */
[----:B------:R-:W0:Y:S01]  /*44b0*/  LDCU UR19, c[0x0][0x3b0] ;  /* 0x00007600ff1377ac */ /* 0x000e220008000800 */
        /* <DEDUP_REMOVED lines=25> */
[----:B------:R-:W0:Y:S03]  /*4650*/  LDCU UR26, c[0x0][0x3b0] ;  /* 0x00007600ff1a77ac */ /* 0x000e260008000800 */
        /* <DEDUP_REMOVED lines=16> */
[----:B------:R-:W-:Y:S01]  /*4760*/  STL [R1+0x1418], R4 ;  /* 0x0014180401007387 */ /* 0x000fe20000100800 */
[----:B------:R-:W0:Y:S03]  /*4770*/  LDCU UR37, c[0x0][0x3b0] ;  /* 0x00007600ff2577ac */ /* 0x000e260008000800 */
[----:B------:R-:W-:Y:S01]  /*4780*/  STL [R1+0x1390], R92 ;  /* 0x0013905c01007387 */ /* 0x000fe20000100800 */
[----:B------:R-:W0:Y:S03]  /*4790*/  LDCU UR40, c[0x0][0x3b0] ;  /* 0x00007600ff2877ac */ /* 0x000e260008000800 */
[----:B------:R-:W-:Y:S01]  /*47a0*/  STL [R1+0x138c], R15 ;  /* 0x00138c0f01007387 */ /* 0x000fe20000100800 */
[----:B------:R-:W0:Y:S03]  /*47b0*/  LDCU UR42, c[0x0][0x3b0] ;  /* 0x00007600ff2a77ac */ /* 0x000e260008000800 */
[----:B------:R-:W-:Y:S01]  /*47c0*/  STL [R1+0x1388], R14 ;  /* 0x0013880e01007387 */ /* 0x000fe20000100800 */
[----:B------:R-:W0:Y:S03]  /*47d0*/  LDCU UR41, c[0x0][0x3b0] ;  /* 0x00007600ff2977ac */ /* 0x000e260008000800 */
[----:B------:R-:W-:Y:S01]  /*47e0*/  STL.64 [R1+0x1428], R14 ;  /* 0x0014280e01007387 */ /* 0x000fe20000100a00 */
[----:B------:R-:W0:Y:S03]  /*47f0*/  LDCU UR43, c[0x0][0x3b0] ;  /* 0x00007600ff2b77ac */ /* 0x000e260008000800 */
[----:B------:R-:W-:Y:S01]  /*4800*/  STL [R1+0x1384], R13 ;  /* 0x0013840d01007387 */ /* 0x000fe20000100800 */
[----:B------:R-:W0:Y:S03]  /*4810*/  LDCU UR44, c[0x0][0x3b0] ;  /* 0x00007600ff2c77ac */ /* 0x000e260008000800 */
[----:B------:R-:W-:Y:S01]  /*4820*/  STL [R1+0x1380], R12 ;  /* 0x0013800c01007387 */ /* 0x000fe20000100800 */
[----:B------:R-:W0:Y:S03]  /*4830*/  LDCU UR45, c[0x0][0x3b0] ;  /* 0x00007600ff2d77ac */ /* 0x000e260008000800 */
[----:B--2---:R-:W2:Y:S01]  /*4840*/  @!P6 LDG.E.U16 R19, desc[UR16][R88.64] ;  /* 0x000000105813e981 */ /* 0x004ea2000c1e1500 */
[----:B------:R-:W0:Y:S03]  /*4850*/  LDCU UR46, c[0x0][0x3b0] ;  /* 0x00007600ff2e77ac */ /* 0x000e260008000800 */
[----:B------:R-:W2:Y:S01]  /*4860*/  @!P6 LDG.E.U16 R18, desc[UR16][R86.64] ;  /* 0x000000105612e981 */ /* 0x000ea2000c1e1500 */
[----:B------:R-:W-:Y:S01]  /*4870*/  ISETP.GE.U32.AND P6, PT, R2, 0x7fffff70, PT ;  /* 0x7fffff700200780c */ /* 0x000fe20003fc6070 */
[----:B------:R-:W0:Y:S02]  /*4880*/  LDCU UR47, c[0x0][0x3b0] ;  /* 0x00007600ff2f77ac */ /* 0x000e240008000800 */
[----:B------:R-:W-:Y:S01]  /*4890*/  STL.64 [R1+0x1430], R12 ;  /* 0x0014300c01007387 */ /* 0x000fe20000100a00 */
[----:B------:R-:W-:Y:S01]  /*48a0*/  IMAD.SHL.U32 R2, R90, 0x10, RZ ;  /* 0x000000105a027824 */ /* 0x000fe200078e00ff */
[----:B------:R-:W0:Y:S02]  /*48b0*/  LDCU UR49, c[0x0][0x3b0] ;  /* 0x00007600ff3177ac */ /* 0x000e240008000800 */
[----:B------:R-:W-:Y:S01]  /*48c0*/  STL [R1+0x137c], R11 ;  /* 0x00137c0b01007387 */ /* 0x000fe20000100800 */
[----:B------:R-:W0:Y:S03]  /*48d0*/  LDCU UR51, c[0x0][0x3b0] ;  /* 0x00007600ff3377ac */ /* 0x000e260008000800 */
[----:B------:R-:W-:Y:S01]  /*48e0*/  STL [R1+0x1378], R10 ;  /* 0x0013780a01007387 */ /* 0x000fe20000100800 */
[----:B------:R-:W0:Y:S03]  /*48f0*/  LDCU UR52, c[0x0][0x3b0] ;  /* 0x00007600ff3477ac */ /* 0x000e260008000800 */
[----:B------:R-:W-:Y:S01]  /*4900*/  STL.64 [R1+0x1438], R10 ;  /* 0x0014380a01007387 */ /* 0x000fe20000100a00 */
[----:B------:R-:W0:Y:S03]  /*4910*/  LDCU UR53, c[0x0][0x3b0] ;  /* 0x00007600ff3577ac */ /* 0x000e260008000800 */
[----:B------:R-:W-:Y:S01]  /*4920*/  STL [R1+0x1374], R9 ;  /* 0x0013740901007387 */ /* 0x000fe20000100800 */
[C---:B------:R-:W-:Y:S01]  /*4930*/  IMAD.WIDE R82, R16.reuse, 0x2, R88 ;  /* 0x0000000210527825 */ /* 0x040fe200078e0258 */
[----:B------:R-:W0:Y:S02]  /*4940*/  LDCU UR54, c[0x0][0x3b0] ;  /* 0x00007600ff3677ac */ /* 0x000e240008000800 */
[----:B------:R-:W-:Y:S01]  /*4950*/  STL [R1+0x1370], R8 ;  /* 0x0013700801007387 */ /* 0x000fe20000100800 */
[----:B------:R-:W-:Y:S01]  /*4960*/  IMAD.WIDE R80, R16, 0x2, R86 ;  /* 0x0000000210507825 */ /* 0x000fe200078e0256 */
[----:B------:R-:W0:Y:S02]  /*4970*/  LDCU UR57, c[0x0][0x3b0] ;  /* 0x00007600ff3977ac */ /* 0x000e240008000800 */
[----:B------:R-:W-:Y:S01]  /*4980*/  STL.64 [R1+0x1440], R8 ;  /* 0x0014400801007387 */ /* 0x000fe20000100a00 */
[C---:B------:R-:W-:Y:S01]  /*4990*/  IMAD.WIDE R78, R2.reuse, 0x2, R88 ;  /* 0x00000002024e7825 */ /* 0x040fe200078e0258 */
[----:B------:R-:W0:Y:S02]  /*49a0*/  LDCU UR58, c[0x0][0x3b0] ;  /* 0x00007600ff3a77ac */ /* 0x000e240008000800 */
[----:B------:R-:W-:Y:S01]  /*49b0*/  STL [R1+0x136c], R3 ;  /* 0x00136c0301007387 */ /* 0x000fe20000100800 */
[----:B------:R-:W-:-:S03]  /*49c0*/  IMAD.WIDE R72, R2, 0x2, R86 ;  /* 0x0000000202487825 */ /* 0x000fc600078e0256 */
[----:B------:R-:W-:Y:S01]  /*49d0*/  STL [R1+0x1368], R7 ;  /* 0x0013680701007387 */ /* 0x000fe20000100800 */
[----:B------:R-:W-:-:S03]  /*49e0*/  VIADD R16, R70, 0xffffffdf ;  /* 0xffffffdf46107836 */ /* 0x000fc60000000000 */
[----:B------:R-:W-:Y:S04]  /*49f0*/  STL [R1+0x1364], R6 ;  /* 0x0013640601007387 */ /* 0x000fe80000100800 */
[----:B------:R-:W-:Y:S04]  /*4a00*/  STL [R1+0x1360], R5 ;  /* 0x0013600501007387 */ /* 0x000fe80000100800 */
[----:B------:R-:W-:Y:S04]  /*4a10*/  STL [R1+0xfb0], R93 ;  /* 0x000fb05d01007387 */ /* 0x000fe80000100800 */
[----:B------:R-:W-:Y:S04]  /*4a20*/  STL [R1+0x10b8], R93 ;  /* 0x0010b85d01007387 */ /* 0x000fe80000100800 */
[----:B------:R-:W-:Y:S04]  /*4a30*/  STL [R1+0x1118], R93 ;  /* 0x0011185d01007387 */ /* 0x000fe80000100800 */
[----:B------:R-:W2:Y:S04]  /*4a40*/  @!P6 LDG.E.U16 R29, desc[UR16][R78.64] ;  /* 0x000000104e1de981 */ /* 0x000ea8000c1e1500 */
[----:B------:R-:W2:Y:S01]  /*4a50*/  @!P6 LDG.E.U16 R28, desc[UR16][R72.64] ;  /* 0x00000010481ce981 */ /* 0x000ea2000c1e1500 */
[----:B------:R-:W-:-:S03]  /*4a60*/  ISETP.GE.U32.AND P6, PT, R16, 0x7fffff60, PT ;  /* 0x7fffff601000780c */ /* 0x000fc60003fc6070 */
[----:B------:R-:W-:Y:S01]  /*4a70*/  STL [R1+0x1180], R93 ;  /* 0x0011805d01007387 */ /* 0x000fe20000100800 */
[----:B------:R-:W-:-:S03]  /*4a80*/  IMAD R16, R90, 0x18, RZ ;  /* 0x000000185a107824 */ /* 0x000fc600078e02ff */
[----:B------:R-:W-:Y:S01]  /*4a90*/  STL [R1+0x1394], R93 ;  /* 0x0013945d01007387 */ /* 0x000fe20000100800 */
[----:B------:R-:W-:-:S03]  /*4aa0*/  IMAD.SHL.U32 R2, R90, 0x20, RZ ;  /* 0x000000205a027824 */ /* 0x000fc600078e00ff */
[----:B------:R-:W-:Y:S04]  /*4ab0*/  STL [R1+0x134c], R91 ;  /* 0x00134c5b01007387 */ /* 0x000fe80000100800 */
[----:B------:R0:W2:Y:S04]  /*4ac0*/  @!P5 LDG.E.U16 R31, desc[UR16][R82.64] ;  /* 0x00000010521fd981 */ /* 0x0000a8000c1e1500 */
[----:B------:R0:W2:Y:S01]  /*4ad0*/  @!P5 LDG.E.U16 R30, desc[UR16][R80.64] ;  /* 0x00000010501ed981 */ /* 0x0000a2000c1e1500 */
[----:B------:R-:W-:-:S03]  /*4ae0*/  ISETP.GE.U32.AND P5, PT, R17, 0x7fffff68, PT ;  /* 0x7fffff681100780c */ /* 0x000fc60003fa6070 */
[----:B------:R-:W-:Y:S04]  /*4af0*/  STL [R1+0x1398], R91 ;  /* 0x0013985b01007387 */ /* 0x000fe80000100800 */
[----:B------:R0:W-:Y:S04]  /*4b00*/  STL.64 [R1+0x630], R82 ;  /* 0x0006305201007387 */ /* 0x0001e80000100a00 */
[----:B------:R1:W-:Y:S04]  /*4b10*/  STL.64 [R1+0x628], R80 ;  /* 0x0006285001007387 */ /* 0x0003e80000100a00 */
[----:B------:R3:W-:Y:S04]  /*4b20*/  STL.64 [R1+0x5b0], R78 ;  /* 0x0005b04e01007387 */ /* 0x0007e80000100a00 */
[----:B------:R4:W-:Y:S01]  /*4b30*/  STL.64 [R1+0x5a8], R72 ;  /* 0x0005a84801007387 */ /* 0x0009e20000100a00 */
[----:B0-----:R-:W-:-:S04]  /*4b40*/  IMAD.WIDE R82, R16, 0x2, R88 ;  /* 0x0000000210527825 */ /* 0x001fc800078e0258 */
[----:B-1----:R-:W-:Y:S01]  /*4b50*/  IMAD.WIDE R80, R16, 0x2, R86 ;  /* 0x0000000210507825 */ /* 0x002fe200078e0256 */
[----:B------:R0:W2:Y:S03]  /*4b60*/  @!P5 LDG.E.U16 R27, desc[UR16][R82.64] ;  /* 0x00000010521bd981 */ /* 0x0000a6000c1e1500 */
[C---:B---3--:R-:W-:Y:S01]  /*4b70*/  IMAD.WIDE R78, R2.reuse, 0x2, R88 ;  /* 0x00000002024e7825 */ /* 0x048fe200078e0258 */
[----:B------:R1:W3:Y:S03]  /*4b80*/  @!P5 LDG.E.U16 R26, desc[UR16][R80.64] ;  /* 0x00000010501ad981 */ /* 0x0002e6000c1e1500 */
[----:B----4-:R-:W-:Y:S01]  /*4b90*/  IMAD.WIDE R72, R2, 0x2, R86 ;  /* 0x0000000202487825 */ /* 0x010fe200078e0256 */
[----:B------:R4:W2:Y:S03]  /*4ba0*/  @!P6 LDG.E.U16 R25, desc[UR16][R78.64] ;  /* 0x000000104e19e981 */ /* 0x0008a6000c1e1500 */
[C---:B------:R-:W-:Y:S01]  /*4bb0*/  VIADD R16, R70.reuse, 0xffffffcf ;  /* 0xffffffcf46107836 */ /* 0x040fe20000000000 */
[----:B------:R0:W2:Y:S01]  /*4bc0*/  @!P6 LDG.E.U16 R24, desc[UR16][R72.64] ;  /* 0x000000104818e981 */ /* 0x0000a2000c1e1500 */
[----:B------:R-:W-:-:S03]  /*4bd0*/  VIADD R17, R70, 0xffffffd7 ;  /* 0xffffffd746117836 */ /* 0x000fc60000000000 */
[----:B------:R-:W-:Y:S01]  /*4be0*/  ISETP.GE.U32.AND P6, PT, R16, 0x7fffff50, PT ;  /* 0x7fffff501000780c */ /* 0x000fe20003fc6070 */
[----:B------:R0:W-:Y:S01]  /*4bf0*/  STL.64 [R1+0x530], R82 ;  /* 0x0005305201007387 */ /* 0x0001e20000100a00 */
[----:B------:R-:W-:Y:S01]  /*4c00*/  ISETP.GE.U32.AND P5, PT, R17, 0x7fffff58, PT ;  /* 0x7fffff581100780c */ /* 0x000fe20003fa6070 */
[C---:B------:R-:W-:Y:S02]  /*4c10*/  IMAD R16, R90.reuse, 0x28, RZ ;  /* 0x000000285a107824 */ /* 0x040fe400078e02ff */
[----:B------:R-:W-:Y:S01]  /*4c20*/  IMAD R2, R90, 0x30, RZ ;  /* 0x000000305a027824 */ /* 0x000fe200078e02ff */
[----:B------:R1:W-:Y:S04]  /*4c30*/  STL.64 [R1+0x528], R80 ;  /* 0x0005285001007387 */ /* 0x0003e80000100a00 */
[----:B------:R4:W-:Y:S01]  /*4c40*/  STL.64 [R1+0x4b0], R78 ;  /* 0x0004b04e01007387 */ /* 0x0009e20000100a00 */
[----:B0-----:R-:W-:-:S03]  /*4c50*/  IMAD.WIDE R82, R16, 0x2, R88 ;  /* 0x0000000210527825 */ /* 0x001fc600078e0258 */
[----:B------:R0:W-:Y:S01]  /*4c60*/  STL.64 [R1+0x4a8], R72 ;  /* 0x0004a84801007387 */ /* 0x0001e20000100a00 */
[----:B-1----:R-:W-:-:S03]  /*4c70*/  IMAD.WIDE R80, R16, 0x2, R86 ;  /* 0x0000000210507825 */ /* 0x002fc600078e0256 */
[----:B------:R1:W2:Y:S01]  /*4c80*/  @!P5 LDG.E.U16 R23, desc[UR16][R82.64] ;  /* 0x000000105217d981 */ /* 0x0002a2000c1e1500 */
[----:B----4-:R-:W-:-:S03]  /*4c90*/  IMAD.WIDE R78, R2, 0x2, R88 ;  /* 0x00000002024e7825 */ /* 0x010fc600078e0258 */
[----:B------:R4:W2:Y:S01]  /*4ca0*/  @!P5 LDG.E.U16 R22, desc[UR16][R80.64] ;  /* 0x000000105016d981 */ /* 0x0008a2000c1e1500 */
[----:B0-----:R-:W-:-:S03]  /*4cb0*/  IMAD.WIDE R72, R2, 0x2, R86 ;  /* 0x0000000202487825 */ /* 0x001fc600078e0256 */
[----:B------:R0:W2:Y:S01]  /*4cc0*/  @!P6 LDG.E.U16 R21, desc[UR16][R78.64] ;  /* 0x000000104e15e981 */ /* 0x0000a2000c1e1500 */
[----:B------:R-:W-:-:S03]  /*4cd0*/  VIADD R16, R70, 0xffffffbf ;  /* 0xffffffbf46107836 */ /* 0x000fc60000000000 */
[----:B------:R0:W2:Y:S01]  /*4ce0*/  @!P6 LDG.E.U16 R20, desc[UR16][R72.64] ;  /* 0x000000104814e981 */ /* 0x0000a2000c1e1500 */
[----:B------:R-:W-:Y:S01]  /*4cf0*/  VIADD R17, R70, 0xffffffc7 ;  /* 0xffffffc746117836 */ /* 0x000fe20000000000 */
[----:B------:R-:W-:Y:S02]  /*4d00*/  ISETP.GE.U32.AND P6, PT, R16, 0x7fffff40, PT ;  /* 0x7fffff401000780c */ /* 0x000fe40003fc6070 */
[----:B------:R1:W-:Y:S02]  /*4d10*/  STL.64 [R1+0x430], R82 ;  /* 0x0004305201007387 */ /* 0x0003e40000100a00 */
[----:B------:R-:W-:Y:S01]  /*4d20*/  ISETP.GE.U32.AND P5, PT, R17, 0x7fffff48, PT ;  /* 0x7fffff481100780c */ /* 0x000fe20003fa6070 */
[C---:B------:R-:W-:Y:S02]  /*4d30*/  IMAD R16, R90.reuse, 0x38, RZ ;  /* 0x000000385a107824 */ /* 0x040fe400078e02ff */
[----:B------:R-:W-:Y:S01]  /*4d40*/  IMAD.SHL.U32 R2, R90, 0x40, RZ ;  /* 0x000000405a027824 */ /* 0x000fe200078e00ff */
[----:B------:R4:W-:Y:S04]  /*4d50*/  STL.64 [R1+0x428], R80 ;  /* 0x0004285001007387 */ /* 0x0009e80000100a00 */
[----:B------:R0:W-:Y:S01]  /*4d60*/  STL.64 [R1+0x3b0], R78 ;  /* 0x0003b04e01007387 */ /* 0x0001e20000100a00 */
[----:B-1----:R-:W-:-:S03]  /*4d70*/  IMAD.WIDE R82, R16, 0x2, R88 ;  /* 0x0000000210527825 */ /* 0x002fc600078e0258 */
[----:B------:R1:W-:Y:S01]  /*4d80*/  STL.64 [R1+0x3a8], R72 ;  /* 0x0003a84801007387 */ /* 0x0003e20000100a00 */
[----:B----4-:R-:W-:-:S03]  /*4d90*/  IMAD.WIDE R80, R16, 0x2, R86 ;  /* 0x0000000210507825 */ /* 0x010fc600078e0256 */
[----:B------:R4:W2:Y:S01]  /*4da0*/  @!P5 LDG.E.U16 R46, desc[UR16][R82.64] ;  /* 0x00000010522ed981 */ /* 0x0008a2000c1e1500 */
[----:B0-----:R-:W-:-:S03]  /*4db0*/  IMAD.WIDE R78, R2, 0x2, R88 ;  /* 0x00000002024e7825 */ /* 0x001fc600078e0258 */
[----:B------:R0:W2:Y:S01]  /*4dc0*/  @!P5 LDG.E.U16 R45, desc[UR16][R80.64] ;  /* 0x00000010502dd981 */ /* 0x0000a2000c1e1500 */
[----:B-1----:R-:W-:-:S03]  /*4dd0*/  IMAD.WIDE R72, R2, 0x2, R86 ;  /* 0x0000000202487825 */ /* 0x002fc600078e0256 */
        /* <DEDUP_REMOVED lines=8> */
[----:B------:R-:W-:Y:S01]  /*4e60*/  IMAD R2, R90, 0x50, RZ ;  /* 0x000000505a027824 */ /* 0x000fe200078e02ff */
[----:B------:R0:W-:Y:S04]  /*4e70*/  STL.64 [R1+0x328], R80 ;  /* 0x0003285001007387 */ /* 0x0001e80000100a00 */
[----:B------:R1:W-:Y:S01]  /*4e80*/  STL.64 [R1+0x2b0], R78 ;  /* 0x0002b04e01007387 */ /* 0x0003e20000100a00 */
[----:B----4-:R-:W-:-:S03]  /*4e90*/  IMAD.WIDE R82, R16, 0x2, R88 ;  /* 0x0000000210527825 */ /* 0x010fc600078e0258 */
[----:B------:R4:W-:Y:S01]  /*4ea0*/  STL.64 [R1+0x2a8], R72 ;  /* 0x0002a84801007387 */ /* 0x0009e20000100a00 */
[----:B0-----:R-:W-:-:S03]  /*4eb0*/  IMAD.WIDE R80, R16, 0x2, R86 ;  /* 0x0000000210507825 */ /* 0x001fc600078e0256 */
[----:B------:R0:W2:Y:S01]  /*4ec0*/  @!P5 LDG.E.U16 R39, desc[UR16][R82.64] ;  /* 0x000000105227d981 */ /* 0x0000a2000c1e1500 */
[----:B-1----:R-:W-:-:S03]  /*4ed0*/  IMAD.WIDE R78, R2, 0x2, R88 ;  /* 0x00000002024e7825 */ /* 0x002fc600078e0258 */
[----:B------:R1:W2:Y:S01]  /*4ee0*/  @!P5 LDG.E.U16 R38, desc[UR16][R80.64] ;  /* 0x000000105026d981 */ /* 0x0002a2000c1e1500 */
[----:B----4-:R-:W-:-:S03]  /*4ef0*/  IMAD.WIDE R72, R2, 0x2, R86 ;  /* 0x0000000202487825 */ /* 0x010fc600078e0256 */
        /* <DEDUP_REMOVED lines=15> */
[----:B----4-:R-:W-:-:S04]  /*4ff0*/  IMAD.WIDE R78, R2, 0x2, R88 ;  /* 0x00000002024e7825 */ /* 0x010fc800078e0258 */
[----:B0-----:R-:W-:Y:S01]  /*5000*/  IMAD.WIDE R72, R2, 0x2, R86 ;  /* 0x0000000202487825 */ /* 0x001fe200078e0256 */
[----:B------:R0:W4:Y:S03]  /*5010*/  @!P6 LDG.E.U16 R33, desc[UR16][R78.64] ;  /* 0x000000104e21e981 */ /* 0x000126000c1e1500 */
[C---:B------:R-:W-:Y:S01]  /*5020*/  VIADD R16, R70.reuse, 0xffffff8f ;  /* 0xffffff8f46107836 */ /* 0x040fe20000000000 */
[----:B------:R0:W2:Y:S01]  /*5030*/  @!P6 LDG.E.U16 R32, desc[UR16][R72.64] ;  /* 0x000000104820e981 */ /* 0x0000a2000c1e1500 */
[----:B------:R-:W-:-:S03]  /*5040*/  VIADD R17, R70, 0xffffff97 ;  /* 0xffffff9746117836 */ /* 0x000fc60000000000 */
[----:B------:R-:W-:Y:S01]  /*5050*/  ISETP.GE.U32.AND P6, PT, R16, 0x7fffff10, PT ;  /* 0x7fffff101000780c */ /* 0x000fe20003fc6070 */
[----:B------:R1:W-:Y:S04]  /*5060*/  STL.64 [R1+0x130], R82 ;  /* 0x0001305201007387 */ /* 0x0003e80000100a00 */
[----:B------:R-:W2:Y:S01]  /*5070*/  @!P5 LDG.E.U16 R34, desc[UR16][R80.64] ;  /* 0x000000105022d981 */ /* 0x000ea2000c1e1500 */
[----:B------:R-:W-:Y:S02]  /*5080*/  ISETP.GE.U32.AND P5, PT, R17, 0x7fffff18, PT ;  /* 0x7fffff181100780c */ /* 0x000fe40003fa6070 */
[----:B------:R-:W-:Y:S01]  /*5090*/  PRMT R17, RZ, 0x7610, R17 ;  /* 0x00007610ff117816 */ /* 0x000fe20000000011 */
[----:B-1----:R-:W-:-:S04]  /*50a0*/  IMAD R82, R90, 0x70, RZ ;  /* 0x000000705a527824 */ /* 0x002fc800078e02ff */
[----:B------:R-:W-:-:S04]  /*50b0*/  IMAD.WIDE R84, R82, 0x2, R88 ;  /* 0x0000000252547825 */ /* 0x000fc800078e0258 */
[----:B------:R-:W-:Y:S01]  /*50c0*/  IMAD.WIDE R82, R82, 0x2, R86 ;  /* 0x0000000252527825 */ /* 0x000fe200078e0256 */
[----:B------:R-:W-:Y:S04]  /*50d0*/  STL.64 [R1+0x128], R80 ;  /* 0x0001285001007387 */ /* 0x000fe80000100a00 */
[----:B------:R-:W2:Y:S01]  /*50e0*/  @!P6 LDG.E.U16 R17, desc[UR16][R82.64] ;  /* 0x000000105211e981 */ /* 0x000ea2000c1e1500 */
[----:B------:R-:W-:-:S03]  /*50f0*/  IMAD R2, R90, 0x68, RZ ;  /* 0x000000685a027824 */ /* 0x000fc600078e02ff */
[----:B------:R0:W-:Y:S04]  /*5100*/  STL.64 [R1+0xb0], R78 ;  /* 0x0000b04e01007387 */ /* 0x0001e80000100a00 */
[----:B------:R1:W-:Y:S01]  /*5110*/  STL.64 [R1+0xa8], R72 ;  /* 0x0000a84801007387 */ /* 0x0003e20000100a00 */
[----:B------:R-:W-:-:S03]  /*5120*/  VIADD R16, R70, 0xffffff87 ;  /* 0xffffff8746107836 */ /* 0x000fc60000000000 */
[----:B------:R-:W3:Y:S01]  /*5130*/  @!P6 LDG.E.U16 R41, desc[UR16][R84.64] ;  /* 0x000000105429e981 */ /* 0x000ee2000c1e1500 */
[----:B0-----:R-:W-:-:S04]  /*5140*/  IMAD.WIDE R78, R2, 0x2, R88 ;  /* 0x00000002024e7825 */ /* 0x001fc800078e0258 */
[----:B-1----:R-:W-:Y:S01]  /*5150*/  IMAD.WIDE R72, R2, 0x2, R86 ;  /* 0x0000000202487825 */ /* 0x002fe200078e0256 */
[----:B------:R0:W-:Y:S04]  /*5160*/  STL.64 [R1+0x30], R78 ;  /* 0x0000304e01007387 */ /* 0x0001e80000100a00 */
[----:B------:R1:W-:Y:S01]  /*5170*/  STL.64 [R1+0x28], R72 ;  /* 0x0000284801007387 */ /* 0x0003e20000100a00 */
[----:B------:R-:W-:-:S03]  /*5180*/  VIADD R2, R70, 0xfffffff6 ;  /* 0xfffffff646027836 */ /* 0x000fc60000000000 */
[----:B------:R-:W-:Y:S04]  /*5190*/  STL [R1+0xfb8], R84 ;  /* 0x000fb85401007387 */ /* 0x000fe80000100800 */
[----:B------:R-:W-:Y:S04]  /*51a0*/  STL [R1+0xff8], R84 ;  /* 0x000ff85401007387 */ /* 0x000fe80000100800 */
[----:B------:R-:W-:Y:S04]  /*51b0*/  STL [R1+0x133c], R84 ;  /* 0x00133c5401007387 */ /* 0x000fe80000100800 */
[----:B------:R-:W-:Y:S01]  /*51c0*/  STL [R1+0xfb4], R85 ;  /* 0x000fb45501007387 */ /* 0x000fe20000100800 */
[----:B------:R-:W-:-:S03]  /*51d0*/  ISETP.GE.U32.AND P6, PT, R2, 0x7fffff77, PT ;  /* 0x7fffff770200780c */ /* 0x000fc60003fc6070 */
[----:B------:R-:W-:Y:S04]  /*51e0*/  STL [R1+0xfe8], R85 ;  /* 0x000fe85501007387 */ /* 0x000fe80000100800 */
[----:B------:R-:W-:Y:S04]  /*51f0*/  STL [R1+0x1020], R85 ;  /* 0x0010205501007387 */ /* 0x000fe80000100800 */
[----:B------:R-:W-:Y:S04]  /*5200*/  STL [R1+0x1058], R85 ;  /* 0x0010585501007387 */ /* 0x000fe80000100800 */
[----:B------:R0:W3:Y:S04]  /*5210*/  @!P5 LDG.E.U16 R44, desc[UR16][R78.64] ;  /* 0x000000104e2cd981 */ /* 0x0000e8000c1e1500 */
[----:B------:R1:W3:Y:S01]  /*5220*/  @!P5 LDG.E.U16 R43, desc[UR16][R72.64] ;  /* 0x00000010482bd981 */ /* 0x0002e2000c1e1500 */
[----:B------:R-:W-:-:S03]  /*5230*/  ISETP.GE.U32.AND P5, PT, R16, 0x7fffff08, PT ;  /* 0x7fffff081000780c */ /* 0x000fc60003fa6070 */
[----:B------:R-:W-:Y:S01]  /*5240*/  STL [R1+0x111c], R85 ;  /* 0x00111c5501007387 */ /* 0x000fe20000100800 */
[----:B------:R-:W-:-:S03]  /*5250*/  IMAD R2, R90, 0x9, RZ ;  /* 0x000000095a027824 */ /* 0x000fc600078e02ff */
[----:B------:R-:W-:Y:S01]  /*5260*/  STL [R1+0x11f8], R85 ;  /* 0x0011f85501007387 */ /* 0x000fe20000100800 */
[----:B0-----:R-:W-:-:S03]  /*5270*/  IMAD R78, R90, 0x78, RZ ;  /* 0x000000785a4e7824 */ /* 0x001fc600078e02ff */
[----:B------:R-:W-:Y:S04]  /*5280*/  STL [R1+0x1280], R85 ;  /* 0x0012805501007387 */ /* 0x000fe80000100800 */
[----:B------:R-:W-:Y:S01]  /*5290*/  STL [R1+0x1308], R85 ;  /* 0x0013085501007387 */ /* 0x000fe20000100800 */
[----:B------:R-:W-:-:S03]  /*52a0*/  PRMT R66, RZ, 0x7610, R66 ;  /* 0x00007610ff427816 */ /* 0x000fc60000000042 */
[----:B------:R-:W-:Y:S01]  /*52b0*/  STL [R1+0x139c], R85 ;  /* 0x00139c5501007387 */ /* 0x000fe20000100800 */
[----:B------:R-:W-:-:S03]  /*52c0*/  VIADD R16, R70, 0xffffffe6 ;  /* 0xffffffe646107836 */ /* 0x000fc60000000000 */
[----:B------:R-:W-:Y:S01]  /*52d0*/  STL.64 [R1+0xfc0], R82 ;  /* 0x000fc05201007387 */ /* 0x000fe20000100a00 */
[----:B------:R-:W-:Y:S01]  /*52e0*/  PRMT R77, RZ, 0x7610, R77 ;  /* 0x00007610ff4d7816 */ /* 0x000fe2000000004d */
[----:B------:R-:W-:Y:S01]  /*52f0*/  IMAD.WIDE R80, R78, 0x2, R88 ;  /* 0x000000024e507825 */ /* 0x000fe200078e0258 */
[----:B------:R-:W-:Y:S02]  /*5300*/  PRMT R67, RZ, 0x7610, R67 ;  /* 0x00007610ff437816 */ /* 0x000fe40000000043 */
[----:B------:R-:W-:Y:S01]  /*5310*/  PRMT R76, RZ, 0x7610, R76 ;  /* 0x00007610ff4c7816 */ /* 0x000fe2000000004c */
[----:B-1----:R-:W-:Y:S01]  /*5320*/  IMAD.WIDE R72, R2, 0x2, R88 ;  /* 0x0000000202487825 */ /* 0x002fe200078e0258 */
[----:B------:R-:W3:Y:S03]  /*5330*/  @!P5 LDG.E.U16 R77, desc[UR16][R80.64] ;  /* 0x00000010504dd981 */ /* 0x000ee6000c1e1500 */
[----:B------:R-:W-:Y:S01]  /*5340*/  IMAD.WIDE R78, R78, 0x2, R86 ;  /* 0x000000024e4e7825 */ /* 0x000fe200078e0256 */
[----:B------:R-:W3:Y:S04]  /*5350*/  @!P6 LDG.E.U16 R67, desc[UR16][R72.64] ;  /* 0x000000104843e981 */ /* 0x000ee8000c1e1500 */
[----:B------:R-:W3:Y:S04]  /*5360*/  @!P5 LDG.E.U16 R76, desc[UR16][R78.64] ;  /* 0x000000104e4cd981 */ /* 0x000ee8000c1e1500 */
[----:B--2---:R0:W-:Y:S02]  /*5370*/  STL [R1+0x5c0], R17 ;  /* 0x0005c01101007387 */ /* 0x0041e40000100800 */
[----:B0-----:R-:W-:-:S02]  /*5380*/  VIADD R17, R70, 0xffffffee ;  /* 0xffffffee46117836 */ /* 0x001fc40000000000 */
[----:B------:R-:W-:-:S05]  /*5390*/  IMAD.WIDE R70, R2, 0x2, R86 ;  /* 0x0000000202467825 */ /* 0x000fca00078e0256 */
[----:B------:R0:W2:Y:S04]  /*53a0*/  @!P6 LDG.E.U16 R66, desc[UR16][R70.64] ;  /* 0x000000104642e981 */ /* 0x0000a8000c1e1500 */
[----:B------:R-:W-:Y:S04]  /*53b0*/  STL [R1+0xfd8], R80 ;  /* 0x000fd85001007387 */ /* 0x000fe80000100800 */
[----:B------:R-:W-:Y:S04]  /*53c0*/  STL.64 [R1+0x620], R72 ;  /* 0x0006204801007387 */ /* 0x000fe80000100a00 */
[----:B------:R-:W-:Y:S04]  /*53d0*/  STL [R1+0x1010], R80 ;  /* 0x0010105001007387 */ /* 0x000fe80000100800 */
[----:B------:R0:W-:Y:S04]  /*53e0*/  STL.64 [R1+0x618], R70 ;  /* 0x0006184601007387 */ /* 0x0001e80000100a00 */
[----:B------:R-:W-:Y:S04]  /*53f0*/  STL [R1+0x1068], R80 ;  /* 0x0010685001007387 */ /* 0x000fe80000100800 */
[----:B------:R-:W-:Y:S04]  /*5400*/  STL [R1+0x10bc], R80 ;  /* 0x0010bc5001007387 */ /* 0x000fe80000100800 */
[----:B------:R-:W-:Y:S04]  /*5410*/  STL [R1+0x1190], R80 ;  /* 0x0011905001007387 */ /* 0x000fe80000100800 */
[----:B------:R-:W-:Y:S04]  /*5420*/  STL [R1+0x1208], R80 ;  /* 0x0012085001007387 */ /* 0x000fe80000100800 */
[----:B------:R-:W-:Y:S01]  /*5430*/  STL [R1+0xfc8], R81 ;  /* 0x000fc85101007387 */ /* 0x000fe20000100800 */
[----:B------:R-:W-:-:S03]  /*5440*/  ISETP.GE.U32.AND P6, PT, R16, 0x7fffff67, PT ;  /* 0x7fffff671000780c */ /* 0x000fc60003fc6070 */
[----:B------:R-:W-:Y:S01]  /*5450*/  STL [R1+0x1030], R81 ;  /* 0x0010305101007387 */ /* 0x000fe20000100800 */
[----:B------:R-:W-:-:S03]  /*5460*/  ISETP.GE.U32.AND P5, PT, R17, 0x7fffff6f, PT ;  /* 0x7fffff6f1100780c */ /* 0x000fc60003fa6070 */
[----:B------:R-:W-:Y:S04]  /*5470*/  STL [R1+0x1078], R81 ;  /* 0x0010785101007387 */ /* 0x000fe80000100800 */
[----:B------:R-:W-:Y:S04]  /*5480*/  STL [R1+0x10c8], R81 ;  /* 0x0010c85101007387 */ /* 0x000fe80000100800 */
[----:B------:R-:W-:Y:S01]  /*5490*/  STL [R1+0x1128], R81 ;  /* 0x0011285101007387 */ /* 0x000fe20000100800 */
[----:B------:R-:W-:-:S03]  /*54a0*/  IMAD R2, R90, 0x11, RZ ;  /* 0x000000115a027824 */ /* 0x000fc600078e02ff */
[----:B------:R-:W-:Y:S01]  /*54b0*/  STL [R1+0x11a0], R81 ;  /* 0x0011a05101007387 */ /* 0x000fe20000100800 */
[----:B------:R-:W-:-:S03]  /*54c0*/  IMAD R16, R90, 0x19, RZ ;  /* 0x000000195a107824 */ /* 0x000fc600078e02ff */
[----:B------:R-:W-:Y:S04]  /*54d0*/  STL [R1+0x1218], R81 ;  /* 0x0012185101007387 */ /* 0x000fe80000100800 */
[----:B------:R-:W-:Y:S01]  /*54e0*/  STL.64 [R1+0x1298], R80 ;  /* 0x0012985001007387 */ /* 0x000fe20000100a00 */
[----:B------:R-:W-:-:S03]  /*54f0*/  PRMT R64, RZ, 0x7610, R64 ;  /* 0x00007610ff407816 */ /* 0x000fc60000000040 */
[----:B------:R1:W-:Y:S01]  /*5500*/  STL.64 [R1+0xfd0], R78 ;  /* 0x000fd04e01007387 */ /* 0x0003e20000100a00 */
[----:B------:R-:W-:Y:S01]  /*5510*/  PRMT R75, RZ, 0x7610, R75 ;  /* 0x00007610ff4b7816 */ /* 0x000fe2000000004b */
[C---:B0-----:R-:W-:Y:S01]  /*5520*/  IMAD.WIDE R70, R16.reuse, 0x2, R86 ;  /* 0x0000000210467825 */ /* 0x041fe200078e0256 */
[----:B------:R-:W-:Y:S02]  /*5530*/  PRMT R65, RZ, 0x7610, R65 ;  /* 0x00007610ff417816 */ /* 0x000fe40000000041 */
[----:B------:R-:W-:Y:S01]  /*5540*/  PRMT R74, RZ, 0x7610, R74 ;  /* 0x00007610ff4a7816 */ /* 0x000fe2000000004a */
[--C-:B------:R-:W-:Y:S01]  /*5550*/  IMAD.WIDE R72, R16, 0x2, R88.reuse ;  /* 0x0000000210487825 */ /* 0x100fe200078e0258 */
[----:B------:R-:W4:Y:S04]  /*5560*/  @!P6 LDG.E.U16 R64, desc[UR16][R70.64] ;  /* 0x000000104640e981 */ /* 0x000f28000c1e1500 */
[----:B------:R0:W4:Y:S01]  /*5570*/  @!P6 LDG.E.U16 R65, desc[UR16][R72.64] ;  /* 0x000000104841e981 */ /* 0x000122000c1e1500 */
[----:B-1----:R-:W1:Y:S03]  /*5580*/  LDC R78, c[0x0][0x3a0] ;  /* 0x0000e800ff4e7b82 */ /* 0x002e660000000800 */
[----:B--2---:R-:W-:Y:S04]  /*5590*/  STL [R1+0x5b8], R66 ;  /* 0x0005b84201007387 */ /* 0x004fe80000100800 */
[----:B---3--:R-:W-:Y:S04]  /*55a0*/  STL [R1+0x544], R77 ;  /* 0x0005444d01007387 */ /* 0x008fe80000100800 */
[----:B------:R2:W-:Y:S04]  /*55b0*/  STL [R1+0x5bc], R67 ;  /* 0x0005bc4301007387 */ /* 0x0005e80000100800 */
[----:B------:R3:W-:Y:S01]  /*55c0*/  STL [R1+0x540], R76 ;  /* 0x0005404c01007387 */ /* 0x0007e20000100800 */
[----:B--2---:R-:W-:-:S04]  /*55d0*/  IMAD.WIDE R66, R2, 0x2, R88 ;  /* 0x0000000202427825 */ /* 0x004fc800078e0258 */
[----:B---3--:R-:W-:Y:S01]  /*55e0*/  IMAD.WIDE R76, R2, 0x2, R86 ;  /* 0x00000002024c7825 */ /* 0x008fe200078e0256 */
[----:B------:R2:W-:Y:S04]  /*55f0*/  STL.64 [R1+0x5a0], R66 ;  /* 0x0005a04201007387 */ /* 0x0005e80000100a00 */
[----:B------:R3:W-:Y:S04]  /*5600*/  STL.64 [R1+0x598], R76 ;  /* 0x0005984c01007387 */ /* 0x0007e80000100a00 */
[----:B------:R-:W4:Y:S04]  /*5610*/  @!P5 LDG.E.U16 R75, desc[UR16][R66.64] ;  /* 0x00000010424bd981 */ /* 0x000f28000c1e1500 */
[----:B------:R-:W4:Y:S04]  /*5620*/  @!P5 LDG.E.U16 R74, desc[UR16][R76.64] ;  /* 0x000000104c4ad981 */ /* 0x000f28000c1e1500 */
[----:B--2---:R-:W2:Y:S04]  /*5630*/  LDL.LU.64 R66, [R1+0x1550] ;  /* 0x0015500001427983 */ /* 0x004ea80000300a00 */
[----:B---3--:R-:W3:Y:S01]  /*5640*/  LDL.LU.64 R76, [R1+0x1548] ;  /* 0x00154800014c7983 */ /* 0x008ee20000300a00 */
[----:B-1----:R-:W-:-:S02]  /*5650*/  VIADD R2, R78, 0xffffffd6 ;  /* 0xffffffd64e027836 */ /* 0x002fc40000000000 */
[----:B------:R-:W-:-:S03]  /*5660*/  VIADD R17, R78, 0xffffffde ;  /* 0xffffffde4e117836 */ /* 0x000fc60000000000 */
[----:B------:R-:W-:Y:S02]  /*5670*/  ISETP.GE.U32.AND P6, PT, R2, 0x7fffff57, PT ;  /* 0x7fffff570200780c */ /* 0x000fe40003fc6070 */
[----:B------:R-:W-:Y:S01]  /*5680*/  ISETP.GE.U32.AND P5, PT, R17, 0x7fffff5f, PT ;  /* 0x7fffff5f1100780c */ /* 0x000fe20003fa6070 */
[----:B------:R0:W-:Y:S01]  /*5690*/  STL.64 [R1+0x520], R72 ;  /* 0x0005204801007387 */ /* 0x0001e20000100a00 */
[C---:B------:R-:W-:Y:S02]  /*56a0*/  IMAD R2, R90.reuse, 0x21, RZ ;  /* 0x000000215a027824 */ /* 0x040fe400078e02ff */
[----:B------:R-:W-:Y:S01]  /*56b0*/  IMAD R16, R90, 0x29, RZ ;  /* 0x000000295a107824 */ /* 0x000fe200078e02ff */
[----:B------:R1:W-:Y:S03]  /*56c0*/  STL.64 [R1+0x518], R70 ;  /* 0x0005184601007387 */ /* 0x0003e60000100a00 */
[----:B0-----:R-:W-:-:S04]  /*56d0*/  IMAD.WIDE R72, R16, 0x2, R88 ;  /* 0x0000000210487825 */ /* 0x001fc800078e0258 */
[----:B-1----:R-:W-:Y:S01]  /*56e0*/  IMAD.WIDE R70, R16, 0x2, R86 ;  /* 0x0000000210467825 */ /* 0x002fe200078e0256 */
[----:B----4-:R-:W-:Y:S04]  /*56f0*/  STL [R1+0x4c8], R64 ;  /* 0x0004c84001007387 */ /* 0x010fe80000100800 */
[----:B------:R0:W-:Y:S02]  /*5700*/  STL [R1+0x4cc], R65 ;  /* 0x0004cc4101007387 */ /* 0x0001e40000100800 */
[----:B0-----:R-:W-:Y:S02]  /*5710*/  IMAD.WIDE R64, R2, 0x2, R88 ;  /* 0x0000000202407825 */ /* 0x001fe400078e0258 */
[----:B------:R-:W-:Y:S04]  /*5720*/  STL [R1+0x538], R74 ;  /* 0x0005384a01007387 */ /* 0x000fe80000100800 */
[----:B------:R0:W-:Y:S01]  /*5730*/  STL [R1+0x53c], R75 ;  /* 0x00053c4b01007387 */ /* 0x0001e20000100800 */
[----:B--2---:R-:W-:-:S02]  /*5740*/  PRMT R66, RZ, 0x7610, R66 ;  /* 0x00007610ff427816 */ /* 0x004fc40000000042 */
[----:B------:R-:W-:Y:S02]  /*5750*/  PRMT R67, RZ, 0x7610, R67 ;  /* 0x00007610ff437816 */ /* 0x000fe40000000043 */
[----:B---3--:R-:W-:Y:S02]  /*5760*/  PRMT R77, RZ, 0x7610, R77 ;  /* 0x00007610ff4d7816 */ /* 0x008fe4000000004d */
[----:B------:R-:W-:Y:S01]  /*5770*/  PRMT R76, RZ, 0x7610, R76 ;  /* 0x00007610ff4c7816 */ /* 0x000fe2000000004c */
[----:B0-----:R-:W-:Y:S01]  /*5780*/  IMAD.WIDE R74, R2, 0x2, R86 ;  /* 0x00000002024a7825 */ /* 0x001fe200078e0256 */
[----:B------:R0:W-:Y:S04]  /*5790*/  STL.64 [R1+0x4a0], R64 ;  /* 0x0004a04001007387 */ /* 0x0001e80000100a00 */
[----:B------:R-:W2:Y:S04]  /*57a0*/  @!P6 LDG.E.U16 R66, desc[UR16][R70.64] ;  /* 0x000000104642e981 */ /* 0x000ea8000c1e1500 */
[----:B------:R1:W-:Y:S04]  /*57b0*/  STL.64 [R1+0x498], R74 ;  /* 0x0004984a01007387 */ /* 0x0003e80000100a00 */
[----:B------:R-:W3:Y:S04]  /*57c0*/  @!P5 LDG.E.U16 R77, desc[UR16][R64.64] ;  /* 0x00000010404dd981 */ /* 0x000ee8000c1e1500 */
[----:B------:R4:W3:Y:S04]  /*57d0*/  @!P6 LDG.E.U16 R67, desc[UR16][R72.64] ;  /* 0x000000104843e981 */ /* 0x0008e8000c1e1500 */
[----:B------:R-:W3:Y:S04]  /*57e0*/  @!P5 LDG.E.U16 R76, desc[UR16][R74.64] ;  /* 0x000000104a4cd981 */ /* 0x000ee8000c1e1500 */
[----:B0-----:R-:W3:Y:S04]  /*57f0*/  LDL.LU.64 R64, [R1+0x1540] ;  /* 0x0015400001407983 */ /* 0x001ee80000300a00 */
[----:B-1----:R-:W3:Y:S01]  /*5800*/  LDL.LU.64 R74, [R1+0x1538] ;  /* 0x00153800014a7983 */ /* 0x002ee20000300a00 */
[----:B------:R-:W-:-:S02]  /*5810*/  VIADD R17, R78, 0xffffffce ;  /* 0xffffffce4e117836 */ /* 0x000fc40000000000 */
[----:B------:R-:W-:Y:S01]  /*5820*/  VIADD R2, R78, 0xffffffc6 ;  /* 0xffffffc64e027836 */ /* 0x000fe20000000000 */
[----:B------:R4:W-:Y:S02]  /*5830*/  STL.64 [R1+0x420], R72 ;  /* 0x0004204801007387 */ /* 0x0009e40000100a00 */
[----:B------:R-:W-:Y:S02]  /*5840*/  ISETP.GE.U32.AND P5, PT, R17, 0x7fffff4f, PT ;  /* 0x7fffff4f1100780c */ /* 0x000fe40003fa6070 */
[----:B------:R-:W-:Y:S01]  /*5850*/  ISETP.GE.U32.AND P6, PT, R2, 0x7fffff47, PT ;  /* 0x7fffff470200780c */ /* 0x000fe20003fc6070 */
[----:B------:R0:W-:Y:S01]  /*5860*/  STL.64 [R1+0x418], R70 ;  /* 0x0004184601007387 */ /* 0x0001e20000100a00 */
[C---:B------:R-:W-:Y:S02]  /*5870*/  IMAD R2, R90.reuse, 0x31, RZ ;  /* 0x000000315a027824 */ /* 0x040fe400078e02ff */
[----:B------:R-:W-:-:S04]  /*5880*/  IMAD R16, R90, 0x39, RZ ;  /* 0x000000395a107824 */ /* 0x000fc800078e02ff */
[----:B----4-:R-:W-:-:S04]  /*5890*/  IMAD.WIDE R72, R16, 0x2, R88 ;  /* 0x0000000210487825 */ /* 0x010fc800078e0258 */
[----:B0-----:R-:W-:Y:S01]  /*58a0*/  IMAD.WIDE R70, R16, 0x2, R86 ;  /* 0x0000000210467825 */ /* 0x001fe200078e0256 */
[----:B--2---:R-:W-:Y:S04]  /*58b0*/  STL [R1+0x3c8], R66 ;  /* 0x0003c84201007387 */ /* 0x004fe80000100800 */
[----:B---3--:R0:W-:Y:S04]  /*58c0*/  STL [R1+0x3cc], R67 ;  /* 0x0003cc4301007387 */ /* 0x0081e80000100800 */
[----:B------:R-:W-:Y:S04]  /*58d0*/  STL [R1+0x3d0], R76 ;  /* 0x0003d04c01007387 */ /* 0x000fe80000100800 */
[----:B------:R1:W-:Y:S01]  /*58e0*/  STL [R1+0x3d4], R77 ;  /* 0x0003d44d01007387 */ /* 0x0003e20000100800 */
[----:B0-----:R-:W-:Y:S01]  /*58f0*/  IMAD.WIDE R66, R2, 0x2, R88 ;  /* 0x0000000202427825 */ /* 0x001fe200078e0258 */
[----:B------:R-:W-:-:S02]  /*5900*/  PRMT R75, RZ, 0x7610, R75 ;  /* 0x00007610ff4b7816 */ /* 0x000fc4000000004b */
[----:B------:R-:W-:Y:S01]  /*5910*/  PRMT R74, RZ, 0x7610, R74 ;  /* 0x00007610ff4a7816 */ /* 0x000fe2000000004a */
[----:B-1----:R-:W-:Y:S01]  /*5920*/  IMAD.WIDE R76, R2, 0x2, R86 ;  /* 0x00000002024c7825 */ /* 0x002fe200078e0256 */
[----:B------:R-:W-:Y:S01]  /*5930*/  PRMT R64, RZ, 0x7610, R64 ;  /* 0x00007610ff407816 */ /* 0x000fe20000000040 */
[----:B------:R0:W-:Y:S01]  /*5940*/  STL.64 [R1+0x3a0], R66 ;  /* 0x0003a04201007387 */ /* 0x0001e20000100a00 */
[----:B------:R-:W-:-:S03]  /*5950*/  PRMT R65, RZ, 0x7610, R65 ;  /* 0x00007610ff417816 */ /* 0x000fc60000000041 */
[----:B------:R1:W-:Y:S04]  /*5960*/  STL.64 [R1+0x398], R76 ;  /* 0x0003984c01007387 */ /* 0x0003e80000100a00 */
[----:B------:R-:W2:Y:S04]  /*5970*/  @!P5 LDG.E.U16 R75, desc[UR16][R66.64] ;  /* 0x00000010424bd981 */ /* 0x000ea8000c1e1500 */
[----:B------:R-:W3:Y:S04]  /*5980*/  @!P5 LDG.E.U16 R74, desc[UR16][R76.64] ;  /* 0x000000104c4ad981 */ /* 0x000ee8000c1e1500 */
[----:B------:R-:W4:Y:S04]  /*5990*/  @!P6 LDG.E.U16 R64, desc[UR16][R70.64] ;  /* 0x000000104640e981 */ /* 0x000f28000c1e1500 */
[----:B0-----:R-:W4:Y:S04]  /*59a0*/  LDL.LU.64 R66, [R1+0x1530] ;  /* 0x0015300001427983 */ /* 0x001f280000300a00 */
[----:B-1----:R-:W4:Y:S04]  /*59b0*/  LDL.LU.64 R76, [R1+0x1528] ;  /* 0x00152800014c7983 */ /* 0x002f280000300a00 */
[----:B------:R0:W4:Y:S01]  /*59c0*/  @!P6 LDG.E.U16 R65, desc[UR16][R72.64] ;  /* 0x000000104841e981 */ /* 0x000122000c1e1500 */
[----:B------:R-:W-:-:S02]  /*59d0*/  VIADD R2, R78, 0xffffffb6 ;  /* 0xffffffb64e027836 */ /* 0x000fc40000000000 */
[----:B------:R-:W-:-:S03]  /*59e0*/  VIADD R17, R78, 0xffffffbe ;  /* 0xffffffbe4e117836 */ /* 0x000fc60000000000 */
[----:B------:R-:W-:Y:S01]  /*59f0*/  ISETP.GE.U32.AND P6, PT, R2, 0x7fffff37, PT ;  /* 0x7fffff370200780c */ /* 0x000fe20003fc6070 */
[C---:B------:R-:W-:Y:S01]  /*5a00*/  IMAD R16, R90.reuse, 0x49, RZ ;  /* 0x000000495a107824 */ /* 0x040fe200078e02ff */
[----:B------:R-:W-:Y:S01]  /*5a10*/  ISETP.GE.U32.AND P5, PT, R17, 0x7fffff3f, PT ;  /* 0x7fffff3f1100780c */ /* 0x000fe20003fa6070 */
[----:B------:R0:W-:Y:S01]  /*5a20*/  STL.64 [R1+0x320], R72 ;  /* 0x0003204801007387 */ /* 0x0001e20000100a00 */
[----:B------:R-:W-:-:S03]  /*5a30*/  IMAD R2, R90, 0x41, RZ ;  /* 0x000000415a027824 */ /* 0x000fc600078e02ff */
[----:B------:R1:W-:Y:S01]  /*5a40*/  STL.64 [R1+0x318], R70 ;  /* 0x0003184601007387 */ /* 0x0003e20000100a00 */
[----:B0-----:R-:W-:-:S04]  /*5a50*/  IMAD.WIDE R72, R16, 0x2, R88 ;  /* 0x0000000210487825 */ /* 0x001fc800078e0258 */
[----:B-1----:R-:W-:Y:S01]  /*5a60*/  IMAD.WIDE R70, R16, 0x2, R86 ;  /* 0x0000000210467825 */ /* 0x002fe200078e0256 */
[----:B---3--:R-:W-:Y:S04]  /*5a70*/  STL [R1+0x33c], R74 ;  /* 0x00033c4a01007387 */ /* 0x008fe80000100800 */
[----:B--2---:R0:W-:Y:S01]  /*5a80*/  STL [R1+0x340], R75 ;  /* 0x0003404b01007387 */ /* 0x0041e20000100800 */
[----:B----4-:R-:W-:Y:S02]  /*5a90*/  PRMT R66, RZ, 0x7610, R66 ;  /* 0x00007610ff427816 */ /* 0x010fe40000000042 */
[----:B------:R-:W-:Y:S01]  /*5aa0*/  PRMT R67, RZ, 0x7610, R67 ;  /* 0x00007610ff437816 */ /* 0x000fe20000000043 */
[----:B------:R-:W-:Y:S01]  /*5ab0*/  STL [R1+0x2d0], R64 ;  /* 0x0002d04001007387 */ /* 0x000fe20000100800 */
[----:B------:R-:W-:Y:S01]  /*5ac0*/  PRMT R77, RZ, 0x7610, R77 ;  /* 0x00007610ff4d7816 */ /* 0x000fe2000000004d */
[C---:B0-----:R-:W-:Y:S01]  /*5ad0*/  IMAD.WIDE R74, R2.reuse, 0x2, R88 ;  /* 0x00000002024a7825 */ /* 0x041fe200078e0258 */
[----:B------:R-:W-:Y:S01]  /*5ae0*/  PRMT R76, RZ, 0x7610, R76 ;  /* 0x00007610ff4c7816 */ /* 0x000fe2000000004c */
[----:B------:R0:W-:Y:S04]  /*5af0*/  STL [R1+0x2d4], R65 ;  /* 0x0002d44101007387 */ /* 0x0001e80000100800 */
[----:B------:R-:W2:Y:S04]  /*5b00*/  @!P6 LDG.E.U16 R66, desc[UR16][R70.64] ;  /* 0x000000104642e981 */ /* 0x000ea8000c1e1500 */
[----:B------:R1:W3:Y:S01]  /*5b10*/  @!P6 LDG.E.U16 R67, desc[UR16][R72.64] ;  /* 0x000000104843e981 */ /* 0x0002e2000c1e1500 */
[----:B0-----:R-:W-:-:S03]  /*5b20*/  IMAD.WIDE R64, R2, 0x2, R86 ;  /* 0x0000000202407825 */ /* 0x001fc600078e0256 */
[----:B------:R0:W-:Y:S04]  /*5b30*/  STL.64 [R1+0x2a0], R74 ;  /* 0x0002a04a01007387 */ /* 0x0001e80000100a00 */
[----:B------:R4:W-:Y:S04]  /*5b40*/  STL.64 [R1+0x298], R64 ;  /* 0x0002984001007387 */ /* 0x0009e80000100a00 */
[----:B------:R0:W3:Y:S04]  /*5b50*/  @!P5 LDG.E.U16 R77, desc[UR16][R74.64] ;  /* 0x000000104a4dd981 */ /* 0x0000e8000c1e1500 */
[----:B------:R-:W3:Y:S04]  /*5b60*/  @!P5 LDG.E.U16 R76, desc[UR16][R64.64] ;  /* 0x00000010404cd981 */ /* 0x000ee8000c1e1500 */
[----:B0-----:R-:W3:Y:S04]  /*5b70*/  LDL.LU.64 R74, [R1+0x1520] ;  /* 0x00152000014a7983 */ /* 0x001ee80000300a00 */
[----:B----4-:R-:W4:Y:S01]  /*5b80*/  LDL.LU.64 R64, [R1+0x1518] ;  /* 0x0015180001407983 */ /* 0x010f220000300a00 */
[----:B------:R-:W-:-:S02]  /*5b90*/  VIADD R17, R78, 0xffffffae ;  /* 0xffffffae4e117836 */ /* 0x000fc40000000000 */
[----:B------:R-:W-:-:S03]  /*5ba0*/  VIADD R2, R78, 0xffffffa6 ;  /* 0xffffffa64e027836 */ /* 0x000fc60000000000 */
[----:B------:R-:W-:Y:S01]  /*5bb0*/  ISETP.GE.U32.AND P5, PT, R17, 0x7fffff2f, PT ;  /* 0x7fffff2f1100780c */ /* 0x000fe20003fa6070 */
[----:B------:R1:W-:Y:S01]  /*5bc0*/  STL.64 [R1+0x220], R72 ;  /* 0x0002204801007387 */ /* 0x0003e20000100a00 */
[----:B------:R-:W-:Y:S01]  /*5bd0*/  ISETP.GE.U32.AND P6, PT, R2, 0x7fffff27, PT ;  /* 0x7fffff270200780c */ /* 0x000fe20003fc6070 */
[C---:B------:R-:W-:Y:S02]  /*5be0*/  IMAD R2, R90.reuse, 0x51, RZ ;  /* 0x000000515a027824 */ /* 0x040fe400078e02ff */
[----:B------:R0:W-:Y:S01]  /*5bf0*/  STL.64 [R1+0x218], R70 ;  /* 0x0002184601007387 */ /* 0x0001e20000100a00 */
[----:B------:R-:W-:Y:S01]  /*5c00*/  PRMT R47, RZ, 0x7610, R47 ;  /* 0x00007610ff2f7816 */ /* 0x000fe2000000002f */
[----:B------:R-:W-:Y:S01]  /*5c10*/  IMAD R16, R90, 0x59, RZ ;  /* 0x000000595a107824 */ /* 0x000fe200078e02ff */
[----:B------:R-:W-:-:S03]  /*5c20*/  IADD3 R17, PT, PT, R78, -0x62, RZ ;  /* 0xffffff9e4e117810 */ /* 0x000fc60007ffe0ff */
[----:B-1----:R-:W-:-:S04]  /*5c30*/  IMAD.WIDE R72, R16, 0x2, R88 ;  /* 0x0000000210487825 */ /* 0x002fc800078e0258 */
[----:B0-----:R-:W-:Y:S01]  /*5c40*/  IMAD.WIDE R70, R16, 0x2, R86 ;  /* 0x0000000210467825 */ /* 0x001fe200078e0256 */
[----:B--2---:R-:W-:Y:S04]  /*5c50*/  STL [R1+0x23c], R66 ;  /* 0x00023c4201007387 */ /* 0x004fe80000100800 */
[----:B---3--:R0:W-:Y:S02]  /*5c60*/  STL [R1+0x240], R67 ;  /* 0x0002404301007387 */ /* 0x0081e40000100800 */
[----:B0-----:R-:W-:-:S05]  /*5c70*/  IMAD.WIDE R66, R2, 0x2, R88 ;  /* 0x0000000202427825 */ /* 0x001fca00078e0258 */
[----:B------:R-:W2:Y:S04]  /*5c80*/  @!P5 LDG.E.U16 R47, desc[UR16][R66.64] ;  /* 0x00000010422fd981 */ /* 0x000ea8000c1e1500 */
[----:B------:R-:W-:Y:S01]  /*5c90*/  STL [R1+0x244], R76 ;  /* 0x0002444c01007387 */ /* 0x000fe20000100800 */
[----:B------:R-:W-:-:S03]  /*5ca0*/  PRMT R75, RZ, 0x7610, R75 ;  /* 0x00007610ff4b7816 */ /* 0x000fc6000000004b */
[----:B------:R0:W-:Y:S01]  /*5cb0*/  STL [R1+0x248], R77 ;  /* 0x0002484d01007387 */ /* 0x0001e20000100800 */
[----:B----4-:R-:W-:Y:S02]  /*5cc0*/  PRMT R64, RZ, 0x7610, R64 ;  /* 0x00007610ff407816 */ /* 0x010fe40000000040 */
[----:B------:R-:W-:Y:S01]  /*5cd0*/  PRMT R65, RZ, 0x7610, R65 ;  /* 0x00007610ff417816 */ /* 0x000fe20000000041 */
[----:B------:R1:W-:Y:S01]  /*5ce0*/  STL.64 [R1+0x1a0], R66 ;  /* 0x0001a04201007387 */ /* 0x0003e20000100a00 */
[----:B0-----:R-:W-:-:S03]  /*5cf0*/  IMAD.WIDE R76, R2, 0x2, R86 ;  /* 0x00000002024c7825 */ /* 0x001fc600078e0256 */
[----:B------:R-:W3:Y:S01]  /*5d00*/  @!P6 LDG.E.U16 R64, desc[UR16][R70.64] ;  /* 0x000000104640e981 */ /* 0x000ee2000c1e1500 */
[----:B------:R-:W-:-:S03]  /*5d10*/  VIADD R2, R78, 0xffffff96 ;  /* 0xffffff964e027836 */ /* 0x000fc60000000000 */
[----:B------:R0:W-:Y:S04]  /*5d20*/  STL.64 [R1+0x198], R76 ;  /* 0x0001984c01007387 */ /* 0x0001e80000100a00 */
[----:B------:R0:W4:Y:S01]  /*5d30*/  @!P5 LDG.E.U16 R75, desc[UR16][R76.64] ;  /* 0x000000104c4bd981 */ /* 0x000122000c1e1500 */
[----:B------:R-:W-:-:S03]  /*5d40*/  ISETP.GE.U32.AND P5, PT, R17, 0x7fffff1f, PT ;  /* 0x7fffff1f1100780c */ /* 0x000fc60003fa6070 */
[----:B-1----:R-:W4:Y:S04]  /*5d50*/  LDL.LU.64 R66, [R1+0x1510] ;  /* 0x0015100001427983 */ /* 0x002f280000300a00 */
[----:B------:R1:W4:Y:S01]  /*5d60*/  @!P6 LDG.E.U16 R65, desc[UR16][R72.64] ;  /* 0x000000104841e981 */ /* 0x000322000c1e1500 */
[----:B------:R-:W-:Y:S01]  /*5d70*/  ISETP.GE.U32.AND P6, PT, R2, 0x7fffff17, PT ;  /* 0x7fffff170200780c */ /* 0x000fe20003fc6070 */
[----:B------:R-:W-:Y:S01]  /*5d80*/  IMAD R2, R90, 0x61, RZ ;  /* 0x000000615a027824 */ /* 0x000fe200078e02ff */
[----:B------:R-:W-:-:S03]  /*5d90*/  PRMT R74, RZ, 0x7610, R74 ;  /* 0x00007610ff4a7816 */ /* 0x000fc6000000004a */
[----:B0-----:R-:W-:-:S05]  /*5da0*/  IMAD.WIDE R76, R2, 0x2, R88 ;  /* 0x00000002024c7825 */ /* 0x001fca00078e0258 */
[----:B------:R-:W4:Y:S01]  /*5db0*/  @!P5 LDG.E.U16 R74, desc[UR16][R76.64] ;  /* 0x000000104c4ad981 */ /* 0x000f22000c1e1500 */
[----:B------:R-:W-:Y:S01]  /*5dc0*/  IMAD R16, R90, 0x69, RZ ;  /* 0x000000695a107824 */ /* 0x000fe200078e02ff */
[----:B------:R-:W-:Y:S01]  /*5dd0*/  PRMT R63, RZ, 0x7610, R63 ;  /* 0x00007610ff3f7816 */ /* 0x000fe2000000003f */
[----:B------:R-:W-:Y:S01]  /*5de0*/  VIADD R17, R78, 0xffffff8e ;  /* 0xffffff8e4e117836 */ /* 0x000fe20000000000 */
[----:B------:R-:W-:Y:S02]  /*5df0*/  PRMT R54, RZ, 0x7610, R54 ;  /* 0x00007610ff367816 */ /* 0x000fe40000000036 */
[----:B------:R-:W-:Y:S02]  /*5e00*/  PRMT R55, RZ, 0x7610, R55 ;  /* 0x00007610ff377816 */ /* 0x000fe40000000037 */
[----:B------:R-:W-:Y:S01]  /*5e10*/  PRMT R62, RZ, 0x7610, R62 ;  /* 0x00007610ff3e7816 */ /* 0x000fe2000000003e */
[----:B--2---:R0:W-:Y:S04]  /*5e20*/  STL [R1+0x238], R47 ;  /* 0x0002382f01007387 */ /* 0x0041e80000100800 */
[----:B0-----:R-:W2:Y:S04]  /*5e30*/  LDL.LU R47, [R1+0x1508] ;  /* 0x00150800012f7983 */ /* 0x001ea80000300800 */
[----:B------:R1:W-:Y:S04]  /*5e40*/  STL.64 [R1+0x120], R72 ;  /* 0x0001204801007387 */ /* 0x0003e80000100a00 */
[----:B------:R0:W-:Y:S04]  /*5e50*/  STL.64 [R1+0x118], R70 ;  /* 0x0001184601007387 */ /* 0x0001e80000100a00 */
[----:B------:R-:W-:Y:S04]  /*5e60*/  STL.64 [R1+0xa0], R76 ;  /* 0x0000a04c01007387 */ /* 0x000fe80000100a00 */
[----:B---3--:R-:W-:Y:S01]  /*5e70*/  STL [R1+0x1cc], R64 ;  /* 0x0001cc4001007387 */ /* 0x008fe20000100800 */
[----:B-1----:R-:W-:Y:S01]  /*5e80*/  IMAD.WIDE R72, R2, 0x2, R86 ;  /* 0x0000000202487825 */ /* 0x002fe200078e0256 */
[----:B----4-:R-:W-:-:S03]  /*5e90*/  PRMT R66, RZ, 0x7610, R66 ;  /* 0x00007610ff427816 */ /* 0x010fc60000000042 */
[----:B0-----:R-:W-:Y:S01]  /*5ea0*/  IMAD.WIDE R70, R16, 0x2, R88 ;  /* 0x0000000210467825 */ /* 0x001fe200078e0258 */
[----:B------:R0:W-:Y:S03]  /*5eb0*/  STL [R1+0x1d0], R65 ;  /* 0x0001d04101007387 */ /* 0x0001e60000100800 */
[----:B------:R-:W-:Y:S01]  /*5ec0*/  VIADD R2, R78, 0xffffff86 ;  /* 0xffffff864e027836 */ /* 0x000fe20000000000 */
[----:B------:R-:W-:Y:S01]  /*5ed0*/  PRMT R67, RZ, 0x7610, R67 ;  /* 0x00007610ff437816 */ /* 0x000fe20000000043 */
[----:B------:R1:W3:Y:S01]  /*5ee0*/  @!P6 LDG.E.U16 R66, desc[UR16][R70.64] ;  /* 0x000000104642e981 */ /* 0x0002e2000c1e1500 */
[----:B0-----:R-:W-:-:S03]  /*5ef0*/  IMAD.WIDE R64, R16, 0x2, R86 ;  /* 0x0000000210407825 */ /* 0x001fc600078e0256 */
[----:B------:R-:W-:Y:S04]  /*5f00*/  STL.64 [R1+0x98], R72 ;  /* 0x0000984801007387 */ /* 0x000fe80000100a00 */
[----:B------:R-:W4:Y:S01]  /*5f10*/  @!P6 LDG.E.U16 R63, desc[UR16][R64.64] ;  /* 0x00000010403fe981 */ /* 0x000f22000c1e1500 */
[----:B------:R-:W-:-:S03]  /*5f20*/  ISETP.GE.U32.AND P6, PT, R2, 0x7fffff07, PT ;  /* 0x7fffff070200780c */ /* 0x000fc60003fc6070 */
[----:B------:R1:W-:Y:S04]  /*5f30*/  STL.64 [R1+0x20], R70 ;  /* 0x0000204601007387 */ /* 0x0003e80000100a00 */
[----:B------:R0:W2:Y:S01]  /*5f40*/  @!P5 LDG.E.U16 R67, desc[UR16][R72.64] ;  /* 0x000000104843d981 */ /* 0x0000a2000c1e1500 */
[----:B------:R-:W-:-:S03]  /*5f50*/  ISETP.GE.U32.AND P5, PT, R17, 0x7fffff0f, PT ;  /* 0x7fffff0f1100780c */ /* 0x000fc60003fa6070 */
[----:B------:R-:W-:Y:S01]  /*5f60*/  STL.64 [R1+0x18], R64 ;  /* 0x0000184001007387 */ /* 0x000fe20000100a00 */
[----:B-1----:R-:W-:-:S03]  /*5f70*/  IMAD R70, R90, 0x79, RZ ;  /* 0x000000795a467824 */ /* 0x002fc600078e02ff */
[----:B------:R-:W-:Y:S01]  /*5f80*/  STL [R1+0x1d4], R75 ;  /* 0x0001d44b01007387 */ /* 0x000fe20000100800 */
[----:B------:R-:W-:Y:S01]  /*5f90*/  PRMT R17, RZ, 0x7610, R17 ;  /* 0x00007610ff117816 */ /* 0x000fe20000000011 */
[C---:B0-----:R-:W-:Y:S02]  /*5fa0*/  IMAD.WIDE R72, R70.reuse, 0x2, R88 ;  /* 0x0000000246487825 */ /* 0x041fe400078e0258 */
[----:B------:R0:W-:Y:S02]  /*5fb0*/  STL [R1+0x1c8], R74 ;  /* 0x0001c84a01007387 */ /* 0x0001e40000100800 */
[----:B------:R-:W-:Y:S02]  /*5fc0*/  IMAD.WIDE R70, R70, 0x2, R86 ;  /* 0x0000000246467825 */ /* 0x000fe400078e0256 */
[----:B------:R-:W3:Y:S04]  /*5fd0*/  @!P6 LDG.E.U16 R54, desc[UR16][R72.64] ;  /* 0x000000104836e981 */ /* 0x000ee8000c1e1500 */
[----:B------:R-:W3:Y:S01]  /*5fe0*/  @!P6 LDG.E.U16 R17, desc[UR16][R70.64] ;  /* 0x000000104611e981 */ /* 0x000ee2000c1e1500 */
[----:B0-----:R-:W-:-:S04]  /*5ff0*/  IMAD R74, R90, 0x71, RZ ;  /* 0x000000715a4a7824 */ /* 0x001fc800078e02ff */
[----:B------:R-:W-:-:S04]  /*6000*/  IMAD.WIDE R76, R74, 0x2, R88 ;  /* 0x000000024a4c7825 */ /* 0x000fc800078e0258 */
[----:B------:R-:W-:Y:S01]  /*6010*/  IMAD.WIDE R74, R74, 0x2, R86 ;  /* 0x000000024a4a7825 */ /* 0x000fe200078e0256 */
[----:B------:R-:W4:Y:S04]  /*6020*/  @!P5 LDG.E.U16 R62, desc[UR16][R76.64] ;  /* 0x000000104c3ed981 */ /* 0x000f28000c1e1500 */
[----:B------:R-:W4:Y:S04]  /*6030*/  @!P5 LDG.E.U16 R55, desc[UR16][R74.64] ;  /* 0x000000104a37d981 */ /* 0x000f28000c1e1500 */
[----:B------:R-:W-:Y:S01]  /*6040*/  STL.64 [R1+0xfe0], R76 ;  /* 0x000fe04c01007387 */ /* 0x000fe20000100a00 */
[----:B------:R-:W-:-:S03]  /*6050*/  VIADD R2, R78, 0xfffffffd ;  /* 0xfffffffd4e027836 */ /* 0x000fc60000000000 */
[----:B------:R-:W-:Y:S04]  /*6060*/  STL.64 [R1+0xff0], R74 ;  /* 0x000ff04a01007387 */ /* 0x000fe80000100a00 */
[----:B------:R-:W-:Y:S04]  /*6070*/  STL.64 [R1+0x1000], R72 ;  /* 0x0010004801007387 */ /* 0x000fe80000100a00 */
[----:B------:R-:W-:Y:S01]  /*6080*/  STL.64 [R1+0x1008], R70 ;  /* 0x0010084601007387 */ /* 0x000fe20000100a00 */
[----:B------:R-:W-:Y:S01]  /*6090*/  VIADD R16, R78, 0xfffffffe ;  /* 0xfffffffe4e107836 */ /* 0x000fe20000000000 */
[----:B------:R-:W-:Y:S01]  /*60a0*/  ISETP.GE.U32.AND P6, PT, R2, 0x7fffff7e, PT ;  /* 0x7fffff7e0200780c */ /* 0x000fe20003fc6070 */
[----:B------:R-:W-:-:S03]  /*60b0*/  IMAD.SHL.U32 R2, R90, 0x2, RZ ;  /* 0x000000025a027824 */ /* 0x000fc600078e00ff */
[----:B------:R-:W-:Y:S02]  /*60c0*/  ISETP.GE.U32.AND P5, PT, R16, 0x7fffff7f, PT ;  /* 0x7fffff7f1000780c */ /* 0x000fe40003fa6070 */
[----:B------:R-:W-:Y:S01]  /*60d0*/  PRMT R56, RZ, 0x7610, R56 ;  /* 0x00007610ff387816 */ /* 0x000fe20000000038 */
[----:B------:R-:W-:Y:S01]  /*60e0*/  IMAD.WIDE R64, R2, 0x2, R88 ;  /* 0x0000000202407825 */ /* 0x000fe200078e0258 */
[----:B------:R-:W-:Y:S02]  /*60f0*/  PRMT R57, RZ, 0x7610, R57 ;  /* 0x00007610ff397816 */ /* 0x000fe40000000039 */
[----:B------:R-:W-:-:S04]  /*6100*/  PRMT R69, RZ, 0x7610, R69 ;  /* 0x00007610ff457816 */ /* 0x000fc80000000045 */
[----:B------:R0:W4:Y:S04]  /*6110*/  @!P6 LDG.E.U16 R57, desc[UR16][R64.64] ;  /* 0x000000104039e981 */ /* 0x000128000c1e1500 */
[----:B--2---:R-:W-:Y:S04]  /*6120*/  STL [R1+0x1c4], R67 ;  /* 0x0001c44301007387 */ /* 0x004fe80000100800 */
[----:B---3--:R-:W-:Y:S04]  /*6130*/  STL [R1+0x14c], R17 ;  /* 0x00014c1101007387 */ /* 0x008fe80000100800 */
[----:B------:R-:W-:Y:S04]  /*6140*/  STL [R1+0x1c0], R66 ;  /* 0x0001c04201007387 */ /* 0x000fe80000100800 */
[----:B------:R-:W-:Y:S04]  /*6150*/  STL [R1+0x150], R54 ;  /* 0x0001503601007387 */ /* 0x000fe80000100800 */
[----:B----4-:R-:W-:Y:S04]  /*6160*/  STL [R1+0x1bc], R63 ;  /* 0x0001bc3f01007387 */ /* 0x010fe80000100800 */
[----:B------:R1:W-:Y:S02]  /*6170*/  STL [R1+0x154], R55 ;  /* 0x0001543701007387 */ /* 0x0003e40000100800 */
[----:B-1----:R-:W-:-:S05]  /*6180*/  IMAD.WIDE R54, R90, 0x2, R88 ;  /* 0x000000025a367825 */ /* 0x002fca00078e0258 */
[----:B------:R-:W-:Y:S04]  /*6190*/  STL.64 [R1+0x6a0], R54 ;  /* 0x0006a03601007387 */ /* 0x000fe80000100a00 */
[----:B------:R1:W-:Y:S01]  /*61a0*/  STL [R1+0x1b8], R62 ;  /* 0x0001b83e01007387 */ /* 0x0003e20000100800 */
[----:B------:R-:W-:-:S03]  /*61b0*/  IMAD.WIDE R66, R90, 0x2, R86 ;  /* 0x000000025a427825 */ /* 0x000fc600078e0256 */
[----:B------:R-:W2:Y:S01]  /*61c0*/  @!P5 LDG.E.U16 R69, desc[UR16][R54.64] ;  /* 0x000000103645d981 */ /* 0x000ea2000c1e1500 */
[----:B-1----:R-:W-:-:S03]  /*61d0*/  IMAD.WIDE R62, R2, 0x2, R86 ;  /* 0x00000002023e7825 */ /* 0x002fc600078e0256 */
[----:B------:R1:W-:Y:S04]  /*61e0*/  STL.64 [R1+0x698], R66 ;  /* 0x0006984201007387 */ /* 0x0003e80000100a00 */
[----:B------:R3:W4:Y:S04]  /*61f0*/  @!P6 LDG.E.U16 R56, desc[UR16][R62.64] ;  /* 0x000000103e38e981 */ /* 0x000728000c1e1500 */
[----:B------:R-:W2:Y:S01]  /*6200*/  LDL.LU.64 R54, [R1+0x1500] ;  /* 0x0015000001367983 */ /* 0x000ea20000300a00 */
[----:B------:R-:W-:Y:S01]  /*6210*/  PRMT R68, RZ, 0x7610, R68 ;  /* 0x00007610ff447816 */ /* 0x000fe20000000044 */
[----:B------:R-:W-:-:S02]  /*6220*/  VIADD R17, R78, 0xfffffff5 ;  /* 0xfffffff54e117836 */ /* 0x000fc40000000000 */
[----:B------:R-:W-:-:S03]  /*6230*/  VIADD R16, R78, 0xffffffed ;  /* 0xffffffed4e107836 */ /* 0x000fc60000000000 */
[----:B------:R0:W2:Y:S01]  /*6240*/  @!P5 LDG.E.U16 R68, desc[UR16][R66.64] ;  /* 0x000000104244d981 */ /* 0x0000a2000c1e1500 */
[----:B------:R-:W-:Y:S01]  /*6250*/  ISETP.GE.U32.AND P5, PT, R17, 0x7fffff76, PT ;  /* 0x7fffff761100780c */ /* 0x000fe20003fa6070 */
[----:B------:R-:W-:Y:S01]  /*6260*/  IMAD R2, R90, 0xa, RZ ;  /* 0x0000000a5a027824 */ /* 0x000fe200078e02ff */
[----:B------:R-:W-:Y:S01]  /*6270*/  ISETP.GE.U32.AND P6, PT, R16, 0x7fffff6e, PT ;  /* 0x7fffff6e1000780c */ /* 0x000fe20003fc6070 */
[----:B------:R-:W-:Y:S01]  /*6280*/  IMAD R16, R90, 0x12, RZ ;  /* 0x000000125a107824 */ /* 0x000fe200078e02ff */
[----:B------:R-:W-:Y:S01]  /*6290*/  PRMT R0, RZ, 0x7610, R0 ;  /* 0x00007610ff007816 */ /* 0x000fe20000000000 */
[----:B-1----:R-:W2:Y:S04]  /*62a0*/  LDL.LU.64 R66, [R1+0x14f8] ;  /* 0x0014f80001427983 */ /* 0x002ea80000300a00 */
[----:B------:R0:W-:Y:S04]  /*62b0*/  STL.64 [R1+0x690], R64 ;  /* 0x0006904001007387 */ /* 0x0001e80000100a00 */
[----:B------:R3:W-:Y:S01]  /*62c0*/  STL.64 [R1+0x688], R62 ;  /* 0x0006883e01007387 */ /* 0x0007e20000100a00 */
[----:B0-----:R-:W-:-:S04]  /*62d0*/  IMAD.WIDE R64, R16, 0x2, R88 ;  /* 0x0000000210407825 */ /* 0x001fc800078e0258 */
[----:B---3--:R-:W-:Y:S01]  /*62e0*/  IMAD.WIDE R62, R16, 0x2, R86 ;  /* 0x00000002103e7825 */ /* 0x008fe200078e0256 */
[----:B----4-:R-:W-:Y:S04]  /*62f0*/  STL [R1+0x2c8], R56 ;  /* 0x0002c83801007387 */ /* 0x010fe80000100800 */
[----:B------:R0:W-:Y:S01]  /*6300*/  STL [R1+0x2cc], R57 ;  /* 0x0002cc3901007387 */ /* 0x0001e20000100800 */
[----:B--2---:R-:W-:Y:S02]  /*6310*/  PRMT R54, RZ, 0x7610, R54 ;  /* 0x00007610ff367816 */ /* 0x004fe40000000036 */
[----:B------:R-:W-:-:S04]  /*6320*/  PRMT R55, RZ, 0x7610, R55 ;  /* 0x00007610ff377816 */ /* 0x000fc80000000037 */
[----:B------:R-:W2:Y:S01]  /*6330*/  @!P6 LDG.E.U16 R54, desc[UR16][R62.64] ;  /* 0x000000103e36e981 */ /* 0x000ea2000c1e1500 */
[----:B0-----:R-:W-:-:S03]  /*6340*/  IMAD.WIDE R56, R2, 0x2, R88 ;  /* 0x0000000202387825 */ /* 0x001fc600078e0258 */
[----:B------:R-:W3:Y:S04]  /*6350*/  @!P6 LDG.E.U16 R55, desc[UR16][R64.64] ;  /* 0x000000104037e981 */ /* 0x000ee8000c1e1500 */
[----:B------:R-:W4:Y:S01]  /*6360*/  @!P5 LDG.E.U16 R0, desc[UR16][R56.64] ;  /* 0x000000103800d981 */ /* 0x000f22000c1e1500 */
[----:B------:R-:W-:-:S03]  /*6370*/  PRMT R67, RZ, 0x7610, R67 ;  /* 0x00007610ff437816 */ /* 0x000fc60000000043 */
[----:B------:R-:W-:Y:S01]  /*6380*/  STL [R1+0x24c], R68 ;  /* 0x00024c4401007387 */ /* 0x000fe20000100800 */
[----:B------:R-:W-:-:S03]  /*6390*/  VIADD R17, R78, 0xffffffe5 ;  /* 0xffffffe54e117836 */ /* 0x000fc60000000000 */
[----:B------:R0:W-:Y:S04]  /*63a0*/  STL [R1+0x250], R69 ;  /* 0x0002504501007387 */ /* 0x0001e80000100800 */
[----:B------:R1:W-:Y:S01]  /*63b0*/  STL.64 [R1+0x610], R56 ;  /* 0x0006103801007387 */ /* 0x0003e20000100a00 */
[----:B0-----:R-:W-:-:S04]  /*63c0*/  IMAD.WIDE R68, R2, 0x2, R86 ;  /* 0x0000000202447825 */ /* 0x001fc800078e0256 */
[----:B------:R-:W-:Y:S01]  /*63d0*/  VIADD R2, R78, 0xffffffdd ;  /* 0xffffffdd4e027836 */ /* 0x000fe20000000000 */
[----:B------:R0:W3:Y:S01]  /*63e0*/  @!P5 LDG.E.U16 R67, desc[UR16][R68.64] ;  /* 0x000000104443d981 */ /* 0x0000e2000c1e1500 */
[----:B------:R-:W-:-:S03]  /*63f0*/  ISETP.GE.U32.AND P5, PT, R17, 0x7fffff66, PT ;  /* 0x7fffff661100780c */ /* 0x000fc60003fa6070 */
[----:B------:R-:W-:Y:S01]  /*6400*/  STL.64 [R1+0x608], R68 ;  /* 0x0006084401007387 */ /* 0x000fe20000100a00 */
[----:B------:R-:W-:-:S03]  /*6410*/  ISETP.GE.U32.AND P6, PT, R2, 0x7fffff5e, PT ;  /* 0x7fffff5e0200780c */ /* 0x000fc60003fc6070 */
[----:B-1----:R-:W3:Y:S01]  /*6420*/  LDL.LU.64 R56, [R1+0x14f0] ;  /* 0x0014f00001387983 */ /* 0x002ee20000300a00 */
[----:B------:R-:W-:Y:S01]  /*6430*/  IMAD R2, R90, 0x1a, RZ ;  /* 0x0000001a5a027824 */ /* 0x000fe200078e02ff */
[----:B------:R-:W-:Y:S02]  /*6440*/  PRMT R4, RZ, 0x7610, R4 ;  /* 0x00007610ff047816 */ /* 0x000fe40000000004 */
[----:B----4-:R1:W-:Y:S04]  /*6450*/  STL [R1+0x2c4], R0 ;  /* 0x0002c40001007387 */ /* 0x0103e80000100800 */
[----:B-1----:R-:W4:Y:S04]  /*6460*/  LDL.LU R0, [R1+0x14e8] ;  /* 0x0014e80001007983 */ /* 0x002f280000300800 */
[----:B------:R-:W-:Y:S04]  /*6470*/  STL.64 [R1+0x590], R64 ;  /* 0x0005904001007387 */ /* 0x000fe80000100a00 */
[----:B------:R-:W-:Y:S04]  /*6480*/  STL.64 [R1+0x588], R62 ;  /* 0x0005883e01007387 */ /* 0x000fe80000100a00 */
[----:B--2---:R-:W-:Y:S04]  /*6490*/  STL [R1+0x2b8], R54 ;  /* 0x0002b83601007387 */ /* 0x004fe80000100800 */
[----:B---3--:R1:W-:Y:S02]  /*64a0*/  STL [R1+0x2bc], R55 ;  /* 0x0002bc3701007387 */ /* 0x0083e40000100800 */
[----:B-1----:R-:W-:-:S05]  /*64b0*/  IMAD.WIDE R54, R2, 0x2, R88 ;  /* 0x0000000202367825 */ /* 0x002fca00078e0258 */
[----:B------:R-:W2:Y:S01]  /*64c0*/  @!P5 LDG.E.U16 R4, desc[UR16][R54.64] ;  /* 0x000000103604d981 */ /* 0x000ea2000c1e1500 */
[----:B------:R-:W-:Y:S01]  /*64d0*/  IMAD R16, R90, 0x22, RZ ;  /* 0x000000225a107824 */ /* 0x000fe200078e02ff */
[----:B------:R-:W-:Y:S01]  /*64e0*/  PRMT R56, RZ, 0x7610, R56 ;  /* 0x00007610ff387816 */ /* 0x000fe20000000038 */
[----:B0-----:R-:W-:Y:S01]  /*64f0*/  IMAD.WIDE R68, R2, 0x2, R86 ;  /* 0x0000000202447825 */ /* 0x001fe200078e0256 */
[----:B------:R-:W-:Y:S02]  /*6500*/  PRMT R66, RZ, 0x7610, R66 ;  /* 0x00007610ff427816 */ /* 0x000fe40000000042 */
[----:B------:R-:W-:Y:S01]  /*6510*/  PRMT R57, RZ, 0x7610, R57 ;  /* 0x00007610ff397816 */ /* 0x000fe20000000039 */
[C---:B------:R-:W-:Y:S01]  /*6520*/  IMAD.WIDE R62, R16.reuse, 0x2, R86 ;  /* 0x00000002103e7825 */ /* 0x040fe200078e0256 */
[----:B------:R0:W-:Y:S03]  /*6530*/  STL.64 [R1+0x510], R54 ;  /* 0x0005103601007387 */ /* 0x0001e60000100a00 */
[----:B------:R-:W-:Y:S01]  /*6540*/  IMAD.WIDE R64, R16, 0x2, R88 ;  /* 0x0000000210407825 */ /* 0x000fe200078e0258 */
[----:B------:R1:W-:Y:S04]  /*6550*/  STL.64 [R1+0x508], R68 ;  /* 0x0005084401007387 */ /* 0x0003e80000100a00 */
[----:B------:R-:W3:Y:S04]  /*6560*/  @!P6 LDG.E.U16 R56, desc[UR16][R62.64] ;  /* 0x000000103e38e981 */ /* 0x000ee8000c1e1500 */
[----:B0-----:R-:W3:Y:S04]  /*6570*/  LDL.LU.64 R54, [R1+0x14e0] ;  /* 0x0014e00001367983 */ /* 0x001ee80000300a00 */
[----:B------:R-:W4:Y:S04]  /*6580*/  @!P5 LDG.E.U16 R66, desc[UR16][R68.64] ;  /* 0x000000104442d981 */ /* 0x000f28000c1e1500 */
[----:B------:R0:W4:Y:S04]  /*6590*/  @!P6 LDG.E.U16 R57, desc[UR16][R64.64] ;  /* 0x000000104039e981 */ /* 0x000128000c1e1500 */
[----:B--2---:R-:W-:Y:S04]  /*65a0*/  STL [R1+0x141c], R4 ;  /* 0x00141c0401007387 */ /* 0x004fe80000100800 */
[----:B------:R0:W-:Y:S04]  /*65b0*/  STL.64 [R1+0x490], R64 ;  /* 0x0004904001007387 */ /* 0x0001e80000100a00 */
[----:B-1----:R-:W2:Y:S01]  /*65c0*/  LDL.LU.64 R68, [R1+0x14d8] ;  /* 0x0014d80001447983 */ /* 0x002ea20000300a00 */
[----:B------:R-:W-:-:S02]  /*65d0*/  VIADD R2, R78, 0xffffffcd ;  /* 0xffffffcd4e027836 */ /* 0x000fc40000000000 */
[----:B------:R-:W-:-:S03]  /*65e0*/  VIADD R17, R78, 0xffffffd5 ;  /* 0xffffffd54e117836 */ /* 0x000fc60000000000 */
[----:B------:R-:W-:Y:S02]  /*65f0*/  ISETP.GE.U32.AND P6, PT, R2, 0x7fffff4e, PT ;  /* 0x7fffff4e0200780c */ /* 0x000fe40003fc6070 */
[----:B------:R-:W-:Y:S01]  /*6600*/  ISETP.GE.U32.AND P5, PT, R17, 0x7fffff56, PT ;  /* 0x7fffff561100780c */ /* 0x000fe20003fa6070 */
[----:B------:R1:W-:Y:S01]  /*6610*/  STL.64 [R1+0x488], R62 ;  /* 0x0004883e01007387 */ /* 0x0003e20000100a00 */
[C---:B------:R-:W-:Y:S02]  /*6620*/  IMAD R2, R90.reuse, 0x2a, RZ ;  /* 0x0000002a5a027824 */ /* 0x040fe400078e02ff */
[----:B------:R-:W-:Y:S01]  /*6630*/  IMAD R16, R90, 0x32, RZ ;  /* 0x000000325a107824 */ /* 0x000fe200078e02ff */
[----:B------:R-:W-:Y:S01]  /*6640*/  STL [R1+0x2c0], R67 ;  /* 0x0002c04301007387 */ /* 0x000fe20000100800 */
[----:B---3--:R-:W-:-:S03]  /*6650*/  PRMT R54, RZ, 0x7610, R54 ;  /* 0x00007610ff367816 */ /* 0x008fc60000000036 */
[----:B------:R-:W-:Y:S01]  /*6660*/  STL [R1+0x34c], R56 ;  /* 0x00034c3801007387 */ /* 0x000fe20000100800 */
[----:B------:R-:W-:Y:S01]  /*6670*/  PRMT R55, RZ, 0x7610, R55 ;  /* 0x00007610ff377816 */ /* 0x000fe20000000037 */
[C---:B0-----:R-:W-:Y:S02]  /*6680*/  IMAD.WIDE R64, R16.reuse, 0x2, R88 ;  /* 0x0000000210407825 */ /* 0x041fe400078e0258 */
[----:B----4-:R0:W-:Y:S02]  /*6690*/  STL [R1+0x350], R57 ;  /* 0x0003503901007387 */ /* 0x0101e40000100800 */
[----:B-1----:R-:W-:Y:S02]  /*66a0*/  IMAD.WIDE R62, R16, 0x2, R86 ;  /* 0x00000002103e7825 */ /* 0x002fe400078e0256 */
[----:B------:R1:W-:Y:S04]  /*66b0*/  STL [R1+0x354], R66 ;  /* 0x0003544201007387 */ /* 0x0003e80000100800 */
[----:B------:R-:W3:Y:S01]  /*66c0*/  @!P6 LDG.E.U16 R54, desc[UR16][R62.64] ;  /* 0x000000103e36e981 */ /* 0x000ee2000c1e1500 */
[----:B0-----:R-:W-:-:S03]  /*66d0*/  IMAD.WIDE R56, R2, 0x2, R88 ;  /* 0x0000000202387825 */ /* 0x001fc600078e0258 */
[----:B------:R-:W4:Y:S01]  /*66e0*/  @!P6 LDG.E.U16 R55, desc[UR16][R64.64] ;  /* 0x000000104037e981 */ /* 0x000f22000c1e1500 */
[----:B-1----:R-:W-:-:S03]  /*66f0*/  IMAD.WIDE R66, R2, 0x2, R86 ;  /* 0x0000000202427825 */ /* 0x002fc600078e0256 */
[----:B------:R0:W-:Y:S04]  /*6700*/  STL.64 [R1+0x410], R56 ;  /* 0x0004103801007387 */ /* 0x0001e80000100a00 */
[----:B------:R1:W-:Y:S01]  /*6710*/  STL.64 [R1+0x408], R66 ;  /* 0x0004084201007387 */ /* 0x0003e20000100a00 */
[----:B--2---:R-:W-:Y:S02]  /*6720*/  PRMT R69, RZ, 0x7610, R69 ;  /* 0x00007610ff457816 */ /* 0x004fe40000000045 */
[----:B------:R-:W-:-:S04]  /*6730*/  PRMT R68, RZ, 0x7610, R68 ;  /* 0x00007610ff447816 */ /* 0x000fc80000000044 */
[----:B------:R-:W2:Y:S04]  /*6740*/  @!P5 LDG.E.U16 R69, desc[UR16][R56.64] ;  /* 0x000000103845d981 */ /* 0x000ea8000c1e1500 */
[----:B------:R-:W2:Y:S04]  /*6750*/  @!P5 LDG.E.U16 R68, desc[UR16][R66.64] ;  /* 0x000000104244d981 */ /* 0x000ea8000c1e1500 */
[----:B0-----:R-:W2:Y:S04]  /*6760*/  LDL.LU.64 R56, [R1+0x14d0] ;  /* 0x0014d00001387983 */ /* 0x001ea80000300a00 */
        /* <DEDUP_REMOVED lines=8> */
[----:B------:R1:W-:Y:S04]  /*67f0*/  STL.64 [R1+0x388], R62 ;  /* 0x0003883e01007387 */ /* 0x0003e80000100a00 */
[----:B---3--:R-:W-:Y:S04]  /*6800*/  STL [R1+0x4c4], R54 ;  /* 0x0004c43601007387 */ /* 0x008fe80000100800 */
[----:B----4-:R3:W-:Y:S01]  /*6810*/  STL [R1+0x338], R55 ;  /* 0x0003383701007387 */ /* 0x0107e20000100800 */
[----:B0-----:R-:W-:-:S04]  /*6820*/  IMAD.WIDE R64, R16, 0x2, R88 ;  /* 0x0000000210407825 */ /* 0x001fc800078e0258 */
[----:B-1----:R-:W-:-:S04]  /*6830*/  IMAD.WIDE R62, R16, 0x2, R86 ;  /* 0x00000002103e7825 */ /* 0x002fc800078e0256 */
[----:B---3--:R-:W-:Y:S01]  /*6840*/  IMAD.WIDE R54, R2, 0x2, R88 ;  /* 0x0000000202367825 */ /* 0x008fe200078e0258 */
[----:B--2---:R-:W-:Y:S04]  /*6850*/  STL [R1+0x344], R68 ;  /* 0x0003444401007387 */ /* 0x004fe80000100800 */
[----:B------:R0:W-:Y:S01]  /*6860*/  STL [R1+0x348], R69 ;  /* 0x0003484501007387 */ /* 0x0001e20000100800 */
[----:B------:R-:W-:Y:S02]  /*6870*/  PRMT R56, RZ, 0x7610, R56 ;  /* 0x00007610ff387816 */ /* 0x000fe40000000038 */
[----:B------:R-:W-:Y:S02]  /*6880*/  PRMT R57, RZ, 0x7610, R57 ;  /* 0x00007610ff397816 */ /* 0x000fe40000000039 */
[----:B------:R-:W-:-:S02]  /*6890*/  PRMT R67, RZ, 0x7610, R67 ;  /* 0x00007610ff437816 */ /* 0x000fc40000000043 */
        /* <DEDUP_REMOVED lines=11> */
[----:B------:R-:W-:-:S03]  /*6950*/  VIADD R17, R78, 0xffffffb5 ;  /* 0xffffffb54e117836 */ /* 0x000fc60000000000 */
[----:B------:R-:W-:Y:S01]  /*6960*/  ISETP.GE.U32.AND P6, PT, R2, 0x7fffff2e, PT ;  /* 0x7fffff2e0200780c */ /* 0x000fe20003fc6070 */
[----:B------:R4:W-:Y:S01]  /*6970*/  STL.64 [R1+0x290], R64 ;  /* 0x0002904001007387 */ /* 0x0009e20000100a00 */
[----:B------:R-:W-:Y:S01]  /*6980*/  ISETP.GE.U32.AND P5, PT, R17, 0x7fffff36, PT ;  /* 0x7fffff361100780c */ /* 0x000fe20003fa6070 */
[C---:B------:R-:W-:Y:S02]  /*6990*/  IMAD R16, R90.reuse, 0x52, RZ ;  /* 0x000000525a107824 */ /* 0x040fe400078e02ff */
[----:B------:R0:W-:Y:S01]  /*69a0*/  STL.64 [R1+0x288], R62 ;  /* 0x0002883e01007387 */ /* 0x0001e20000100a00 */
[----:B------:R-:W-:Y:S02]  /*69b0*/  IMAD R2, R90, 0x4a, RZ ;  /* 0x0000004a5a027824 */ /* 0x000fe400078e02ff */
[----:B----4-:R-:W-:-:S04]  /*69c0*/  IMAD.WIDE R64, R16, 0x2, R86 ;  /* 0x0000000210407825 */ /* 0x010fc800078e0256 */
[----:B0-----:R-:W-:Y:S01]  /*69d0*/  IMAD.WIDE R62, R2, 0x2, R86 ;  /* 0x00000002023e7825 */ /* 0x001fe200078e0256 */
[----:B--2---:R-:W-:Y:S04]  /*69e0*/  STL [R1+0x454], R56 ;  /* 0x0004543801007387 */ /* 0x004fe80000100800 */
[----:B---3--:R0:W-:Y:S04]  /*69f0*/  STL [R1+0x4b8], R57 ;  /* 0x0004b83901007387 */ /* 0x0081e80000100800 */
[----:B------:R-:W-:Y:S01]  /*6a00*/  STL [R1+0x4bc], R66 ;  /* 0x0004bc4201007387 */ /* 0x000fe20000100800 */
[----:B------:R-:W-:-:S03]  /*6a10*/  PRMT R54, RZ, 0x7610, R54 ;  /* 0x00007610ff367816 */ /* 0x000fc60000000036 */
[----:B------:R1:W-:Y:S01]  /*6a20*/  STL [R1+0x4c0], R67 ;  /* 0x0004c04301007387 */ /* 0x0003e20000100800 */
[----:B------:R-:W-:Y:S01]  /*6a30*/  PRMT R55, RZ, 0x7610, R55 ;  /* 0x00007610ff377816 */ /* 0x000fe20000000037 */
[----:B0-----:R-:W-:Y:S01]  /*6a40*/  IMAD.WIDE R56, R2, 0x2, R88 ;  /* 0x0000000202387825 */ /* 0x001fe200078e0258 */
[----:B------:R-:W-:Y:S01]  /*6a50*/  PRMT R68, RZ, 0x7610, R68 ;  /* 0x00007610ff447816 */ /* 0x000fe20000000044 */
[----:B------:R-:W2:Y:S01]  /*6a60*/  @!P6 LDG.E.U16 R54, desc[UR16][R64.64] ;  /* 0x000000104036e981 */ /* 0x000ea2000c1e1500 */
[----:B------:R-:W-:Y:S01]  /*6a70*/  PRMT R69, RZ, 0x7610, R69 ;  /* 0x00007610ff457816 */ /* 0x000fe20000000045 */
[----:B-1----:R-:W-:Y:S02]  /*6a80*/  IMAD.WIDE R66, R16, 0x2, R88 ;  /* 0x0000000210427825 */ /* 0x002fe400078e0258 */
[----:B------:R0:W-:Y:S04]  /*6a90*/  STL.64 [R1+0x210], R56 ;  /* 0x0002103801007387 */ /* 0x0001e80000100a00 */
[----:B------:R1:W3:Y:S04]  /*6aa0*/  @!P6 LDG.E.U16 R55, desc[UR16][R66.64] ;  /* 0x000000104237e981 */ /* 0x0002e8000c1e1500 */
[----:B------:R-:W4:Y:S04]  /*6ab0*/  @!P5 LDG.E.U16 R68, desc[UR16][R62.64] ;  /* 0x000000103e44d981 */ /* 0x000f28000c1e1500 */
[----:B------:R0:W-:Y:S04]  /*6ac0*/  STL.64 [R1+0x208], R62 ;  /* 0x0002083e01007387 */ /* 0x0001e80000100a00 */
[----:B------:R-:W4:Y:S04]  /*6ad0*/  @!P5 LDG.E.U16 R69, desc[UR16][R56.64] ;  /* 0x000000103845d981 */ /* 0x000f28000c1e1500 */
[----:B0-----:R-:W4:Y:S01]  /*6ae0*/  LDL.LU.64 R56, [R1+0x14b0] ;  /* 0x0014b00001387983 */ /* 0x001f220000300a00 */
[----:B------:R-:W-:-:S02]  /*6af0*/  VIADD R17, R78, 0xffffffa5 ;  /* 0xffffffa54e117836 */ /* 0x000fc40000000000 */
[----:B------:R-:W-:Y:S01]  /*6b00*/  VIADD R2, R78, 0xffffff9d ;  /* 0xffffff9d4e027836 */ /* 0x000fe20000000000 */
[----:B------:R-:W4:Y:S02]  /*6b10*/  LDL.LU.64 R62, [R1+0x14a8] ;  /* 0x0014a800013e7983 */ /* 0x000f240000300a00 */
[----:B------:R-:W-:Y:S02]  /*6b20*/  ISETP.GE.U32.AND P5, PT, R17, 0x7fffff26, PT ;  /* 0x7fffff261100780c */ /* 0x000fe40003fa6070 */
[----:B------:R-:W-:Y:S01]  /*6b30*/  ISETP.GE.U32.AND P6, PT, R2, 0x7fffff1e, PT ;  /* 0x7fffff1e0200780c */ /* 0x000fe20003fc6070 */
[----:B------:R1:W-:Y:S01]  /*6b40*/  STL.64 [R1+0x190], R66 ;  /* 0x0001904201007387 */ /* 0x0003e20000100a00 */
[----:B------:R-:W-:-:S03]  /*6b50*/  IMAD R2, R90, 0x5a, RZ ;  /* 0x0000005a5a027824 */ /* 0x000fc600078e02ff */
[----:B------:R0:W-:Y:S01]  /*6b60*/  STL.64 [R1+0x188], R64 ;  /* 0x0001884001007387 */ /* 0x0001e20000100a00 */
[----:B------:R-:W-:Y:S01]  /*6b70*/  IMAD R16, R90, 0x62, RZ ;  /* 0x000000625a107824 */ /* 0x000fe200078e02ff */
[----:B------:R-:W-:-:S03]  /*6b80*/  PRMT R84, RZ, 0x7610, R84 ;  /* 0x00007610ff547816 */ /* 0x000fc60000000054 */
[----:B-1----:R-:W-:-:S04]  /*6b90*/  IMAD.WIDE R66, R16, 0x2, R88 ;  /* 0x0000000210427825 */ /* 0x002fc800078e0258 */
[----:B0-----:R-:W-:Y:S01]  /*6ba0*/  IMAD.WIDE R64, R16, 0x2, R86 ;  /* 0x0000000210407825 */ /* 0x001fe200078e0256 */
[----:B--2---:R-:W-:Y:S04]  /*6bb0*/  STL [R1+0x444], R54 ;  /* 0x0004443601007387 */ /* 0x004fe80000100800 */
[----:B---3--:R0:W-:Y:S04]  /*6bc0*/  STL [R1+0x448], R55 ;  /* 0x0004483701007387 */ /* 0x0081e80000100800 */
[----:B----4-:R-:W-:Y:S01]  /*6bd0*/  STL [R1+0x44c], R68 ;  /* 0x00044c4401007387 */ /* 0x010fe20000100800 */
[----:B0-----:R-:W-:-:S03]  /*6be0*/  IMAD.WIDE R54, R2, 0x2, R88 ;  /* 0x0000000202367825 */ /* 0x001fc600078e0258 */
[----:B------:R0:W-:Y:S04]  /*6bf0*/  STL [R1+0x450], R69 ;  /* 0x0004504501007387 */ /* 0x0001e80000100800 */
[----:B------:R1:W-:Y:S04]  /*6c00*/  STL.64 [R1+0x110], R54 ;  /* 0x0001103601007387 */ /* 0x0003e80000100a00 */
[----:B------:R-:W2:Y:S01]  /*6c10*/  @!P5 LDG.E.U16 R84, desc[UR16][R54.64] ;  /* 0x000000103654d981 */ /* 0x000ea2000c1e1500 */
[----:B------:R-:W-:Y:S01]  /*6c20*/  PRMT R56, RZ, 0x7610, R56 ;  /* 0x00007610ff387816 */ /* 0x000fe20000000038 */
[----:B0-----:R-:W-:Y:S01]  /*6c30*/  IMAD.WIDE R68, R2, 0x2, R86 ;  /* 0x0000000202447825 */ /* 0x001fe200078e0256 */
[----:B------:R-:W-:-:S04]  /*6c40*/  PRMT R57, RZ, 0x7610, R57 ;  /* 0x00007610ff397816 */ /* 0x000fc80000000039 */
[----:B------:R-:W-:Y:S04]  /*6c50*/  STL.64 [R1+0x108], R68 ;  /* 0x0001084401007387 */ /* 0x000fe80000100a00 */
[----:B-1----:R-:W3:Y:S04]  /*6c60*/  LDL.LU.64 R54, [R1+0x14a0] ;  /* 0x0014a00001367983 */ /* 0x002ee80000300a00 */
[----:B------:R-:W4:Y:S04]  /*6c70*/  @!P6 LDG.E.U16 R56, desc[UR16][R64.64] ;  /* 0x000000104038e981 */ /* 0x000f28000c1e1500 */
[----:B------:R0:W2:Y:S01]  /*6c80*/  @!P6 LDG.E.U16 R57, desc[UR16][R66.64] ;  /* 0x000000104239e981 */ /* 0x0000a2000c1e1500 */
[----:B------:R-:W-:Y:S01]  /*6c90*/  PRMT R63, RZ, 0x7610, R63 ;  /* 0x00007610ff3f7816 */ /* 0x000fe2000000003f */
[----:B------:R-:W-:-:S02]  /*6ca0*/  VIADD R17, R78, 0xffffff95 ;  /* 0xffffff954e117836 */ /* 0x000fc40000000000 */
[----:B------:R-:W-:-:S03]  /*6cb0*/  VIADD R2, R78, 0xffffff8d ;  /* 0xffffff8d4e027836 */ /* 0x000fc60000000000 */
[----:B------:R1:W2:Y:S01]  /*6cc0*/  @!P5 LDG.E.U16 R63, desc[UR16][R68.64] ;  /* 0x00000010443fd981 */ /* 0x0002a2000c1e1500 */
[----:B------:R-:W-:Y:S02]  /*6cd0*/  ISETP.GE.U32.AND P5, PT, R17, 0x7fffff16, PT ;  /* 0x7fffff161100780c */ /* 0x000fe40003fa6070 */
[----:B------:R-:W-:Y:S01]  /*6ce0*/  ISETP.GE.U32.AND P6, PT, R2, 0x7fffff0e, PT ;  /* 0x7fffff0e0200780c */ /* 0x000fe20003fc6070 */
[----:B------:R0:W-:Y:S01]  /*6cf0*/  STL.64 [R1+0x90], R66 ;  /* 0x0000904201007387 */ /* 0x0001e20000100a00 */
[C---:B------:R-:W-:Y:S01]  /*6d00*/  IMAD R2, R90.reuse, 0x6a, RZ ;  /* 0x0000006a5a027824 */ /* 0x040fe200078e02ff */
[----:B------:R-:W-:Y:S02]  /*6d10*/  PRMT R62, RZ, 0x7610, R62 ;  /* 0x00007610ff3e7816 */ /* 0x000fe4000000003e */
[----:B------:R1:W-:Y:S01]  /*6d20*/  STL.64 [R1+0x88], R64 ;  /* 0x0000884001007387 */ /* 0x0003e20000100a00 */
[----:B------:R-:W-:Y:S01]  /*6d30*/  PRMT R17, RZ, 0x7610, R17 ;  /* 0x00007610ff117816 */ /* 0x000fe20000000011 */
[----:B0-----:R-:W-:-:S02]  /*6d40*/  IMAD R66, R90, 0x72, RZ ;  /* 0x000000725a427824 */ /* 0x001fc400078e02ff */
[----:B-1----:R-:W-:-:S04]  /*6d50*/  IMAD.WIDE R64, R2, 0x2, R88 ;  /* 0x0000000202407825 */ /* 0x002fc800078e0258 */
[C---:B------:R-:W-:Y:S01]  /*6d60*/  IMAD.WIDE R68, R66.reuse, 0x2, R88 ;  /* 0x0000000242447825 */ /* 0x040fe200078e0258 */
[----:B------:R-:W2:Y:S03]  /*6d70*/  @!P5 LDG.E.U16 R62, desc[UR16][R64.64] ;  /* 0x00000010403ed981 */ /* 0x000ea6000c1e1500 */
[----:B------:R-:W-:-:S05]  /*6d80*/  IMAD.WIDE R66, R66, 0x2, R86 ;  /* 0x0000000242427825 */ /* 0x000fca00078e0256 */
[----:B------:R-:W2:Y:S01]  /*6d90*/  @!P6 LDG.E.U16 R17, desc[UR16][R66.64] ;  /* 0x000000104211e981 */ /* 0x000ea2000c1e1500 */
[----:B---3--:R-:W-:Y:S02]  /*6da0*/  PRMT R54, RZ, 0x7610, R54 ;  /* 0x00007610ff367816 */ /* 0x008fe40000000036 */
[----:B------:R-:W-:Y:S01]  /*6db0*/  PRMT R55, RZ, 0x7610, R55 ;  /* 0x00007610ff377816 */ /* 0x000fe20000000037 */
[----:B----4-:R-:W-:Y:S04]  /*6dc0*/  STL [R1+0x758], R56 ;  /* 0x0007583801007387 */ /* 0x010fe80000100800 */
[----:B--2---:R0:W-:Y:S04]  /*6dd0*/  STL [R1+0x438], R57 ;  /* 0x0004383901007387 */ /* 0x0041e80000100800 */
[----:B------:R-:W2:Y:S01]  /*6de0*/  @!P6 LDG.E.U16 R54, desc[UR16][R68.64] ;  /* 0x000000104436e981 */ /* 0x000ea2000c1e1500 */
[----:B0-----:R-:W-:-:S05]  /*6df0*/  IMAD.WIDE R56, R2, 0x2, R86 ;  /* 0x0000000202387825 */ /* 0x001fca00078e0256 */
[----:B------:R0:W3:Y:S01]  /*6e00*/  @!P5 LDG.E.U16 R55, desc[UR16][R56.64] ;  /* 0x000000103837d981 */ /* 0x0000e2000c1e1500 */
[C---:B------:R-:W-:Y:S02]  /*6e10*/  VIADD R2, R78.reuse, 0xfffffffc ;  /* 0xfffffffc4e027836 */ /* 0x040fe40000000000 */
[----:B------:R-:W-:Y:S01]  /*6e20*/  VIADD R16, R78, 0xffffff85 ;  /* 0xffffff854e107836 */ /* 0x000fe20000000000 */
[----:B------:R-:W-:Y:S02]  /*6e30*/  STL.64 [R1+0x10], R64 ;  /* 0x0000104001007387 */ /* 0x000fe40000100a00 */
[----:B------:R-:W-:Y:S02]  /*6e40*/  ISETP.GE.U32.AND P6, PT, R2, 0x7fffff7d, PT ;  /* 0x7fffff7d0200780c */ /* 0x000fe40003fc6070 */
[----:B------:R0:W-:Y:S01]  /*6e50*/  STL.64 [R1+0x8], R56 ;  /* 0x0000083801007387 */ /* 0x0001e20000100a00 */
[----:B------:R-:W-:-:S03]  /*6e60*/  ISETP.GE.U32.AND P5, PT, R16, 0x7fffff06, PT ;  /* 0x7fffff061000780c */ /* 0x000fc60003fa6070 */
[----:B------:R-:W-:Y:S01]  /*6e70*/  STL.64 [R1+0x1018], R68 ;  /* 0x0010184401007387 */ /* 0x000fe20000100a00 */
[----:B------:R-:W-:-:S03]  /*6e80*/  IMAD R2, R90, 0x3, RZ ;  /* 0x000000035a027824 */ /* 0x000fc600078e02ff */
[----:B------:R-:W-:Y:S04]  /*6e90*/  STL.64 [R1+0x1028], R66 ;  /* 0x0010284201007387 */ /* 0x000fe80000100a00 */
[----:B------:R-:W-:Y:S04]  /*6ea0*/  STL [R1+0x440], R84 ;  /* 0x0004405401007387 */ /* 0x000fe80000100800 */
[----:B------:R-:W-:Y:S01]  /*6eb0*/  STL [R1+0x43c], R63 ;  /* 0x00043c3f01007387 */ /* 0x000fe20000100800 */
[----:B------:R-:W-:-:S03]  /*6ec0*/  PRMT R48, RZ, 0x7610, R48 ;  /* 0x00007610ff307816 */ /* 0x000fc60000000030 */
[----:B------:R1:W-:Y:S01]  /*6ed0*/  STL [R1+0x754], R62 ;  /* 0x0007543e01007387 */ /* 0x0003e20000100800 */
[----:B------:R-:W-:-:S03]  /*6ee0*/  PRMT R49, RZ, 0x7610, R49 ;  /* 0x00007610ff317816 */ /* 0x000fc60000000031 */
[----:B------:R-:W-:Y:S01]  /*6ef0*/  STL [R1+0x764], R17 ;  /* 0x0007641101007387 */ /* 0x000fe20000100800 */
[----:B------:R-:W-:Y:S01]  /*6f00*/  PRMT R58, RZ, 0x7610, R58 ;  /* 0x00007610ff3a7816 */ /* 0x000fe2000000003a */
[----:B0-----:R-:W-:-:S04]  /*6f10*/  IMAD.WIDE R56, R2, 0x2, R88 ;  /* 0x0000000202387825 */ /* 0x001fc800078e0258 */
[----:B-1----:R-:W-:Y:S01]  /*6f20*/  IMAD R62, R90, 0x7a, RZ ;  /* 0x0000007a5a3e7824 */ /* 0x002fe200078e02ff */
[----:B------:R-:W-:Y:S01]  /*6f30*/  PRMT R59, RZ, 0x7610, R59 ;  /* 0x00007610ff3b7816 */ /* 0x000fe2000000003b */
[----:B------:R0:W4:Y:S02]  /*6f40*/  @!P6 LDG.E.U16 R49, desc[UR16][R56.64] ;  /* 0x000000103831e981 */ /* 0x000124000c1e1500 */
[----:B------:R-:W-:-:S04]  /*6f50*/  IMAD.WIDE R64, R62, 0x2, R88 ;  /* 0x000000023e407825 */ /* 0x000fc800078e0258 */
[--C-:B------:R-:W-:Y:S01]  /*6f60*/  IMAD.WIDE R62, R62, 0x2, R86.reuse ;  /* 0x000000023e3e7825 */ /* 0x100fe200078e0256 */
[----:B------:R-:W4:Y:S04]  /*6f70*/  @!P5 LDG.E.U16 R59, desc[UR16][R64.64] ;  /* 0x00000010403bd981 */ /* 0x000f28000c1e1500 */
[----:B------:R-:W4:Y:S04]  /*6f80*/  @!P5 LDG.E.U16 R58, desc[UR16][R62.64] ;  /* 0x000000103e3ad981 */ /* 0x000f28000c1e1500 */
[----:B--2---:R-:W-:Y:S04]  /*6f90*/  STL [R1+0x768], R54 ;  /* 0x0007683601007387 */ /* 0x004fe80000100800 */
[----:B---3--:R1:W-:Y:S02]  /*6fa0*/  STL [R1+0x750], R55 ;  /* 0x0007503701007387 */ /* 0x0083e40000100800 */
[----:B-1----:R-:W-:-:S05]  /*6fb0*/  IMAD.WIDE R54, R2, 0x2, R86 ;  /* 0x0000000202367825 */ /* 0x002fca00078e0256 */
[----:B------:R1:W2:Y:S01]  /*6fc0*/  @!P6 LDG.E.U16 R48, desc[UR16][R54.64] ;  /* 0x000000103630e981 */ /* 0x0002a2000c1e1500 */
[C---:B------:R-:W-:Y:S02]  /*6fd0*/  VIADD R16, R78.reuse, 0xffffffec ;  /* 0xffffffec4e107836 */ /* 0x040fe40000000000 */
[----:B------:R-:W-:Y:S01]  /*6fe0*/  VIADD R17, R78, 0xfffffff4 ;  /* 0xfffffff44e117836 */ /* 0x000fe20000000000 */
[----:B------:R-:W-:Y:S02]  /*6ff0*/  STL.64 [R1+0x1038], R64 ;  /* 0x0010384001007387 */ /* 0x000fe40000100a00 */
[----:B------:R-:W-:Y:S02]  /*7000*/  ISETP.GE.U32.AND P6, PT, R16, 0x7fffff6d, PT ;  /* 0x7fffff6d1000780c */ /* 0x000fe40003fc6070 */
[----:B------:R0:W-:Y:S01]  /*7010*/  STL.64 [R1+0x680], R56 ;  /* 0x0006803801007387 */ /* 0x0001e20000100a00 */
[----:B------:R-:W-:Y:S01]  /*7020*/  ISETP.GE.U32.AND P5, PT, R17, 0x7fffff75, PT ;  /* 0x7fffff751100780c */ /* 0x000fe20003fa6070 */
[----:B------:R-:W-:-:S02]  /*7030*/  IMAD R2, R90, 0xb, RZ ;  /* 0x0000000b5a027824 */ /* 0x000fc400078e02ff */
[----:B------:R1:W-:Y:S01]  /*7040*/  STL.64 [R1+0x678], R54 ;  /* 0x0006783601007387 */ /* 0x0003e20000100a00 */
[----:B------:R-:W-:-:S03]  /*7050*/  IMAD R16, R90, 0x13, RZ ;  /* 0x000000135a107824 */ /* 0x000fc600078e02ff */
[----:B------:R-:W-:Y:S01]  /*7060*/  STL [R1+0x1040], R63 ;  /* 0x0010403f01007387 */ /* 0x000fe20000100800 */
[----:B------:R-:W-:-:S03]  /*7070*/  PRMT R52, RZ, 0x7610, R52 ;  /* 0x00007610ff347816 */ /* 0x000fc60000000034 */
[----:B------:R-:W-:Y:S01]  /*7080*/  STL.64 [R1+0x1080], R62 ;  /* 0x0010803e01007387 */ /* 0x000fe20000100a00 */
[----:B------:R-:W-:Y:S01]  /*7090*/  PRMT R61, RZ, 0x7610, R61 ;  /* 0x00007610ff3d7816 */ /* 0x000fe2000000003d */
[C---:B0-----:R-:W-:Y:S01]  /*70a0*/  IMAD.WIDE R56, R16.reuse, 0x2, R88 ;  /* 0x0000000210387825 */ /* 0x041fe200078e0258 */
[----:B------:R-:W-:Y:S02]  /*70b0*/  PRMT R53, RZ, 0x7610, R53 ;  /* 0x00007610ff357816 */ /* 0x000fe40000000035 */
[----:B------:R-:W-:Y:S01]  /*70c0*/  PRMT R60, RZ, 0x7610, R60 ;  /* 0x00007610ff3c7816 */ /* 0x000fe2000000003c */
[----:B-1----:R-:W-:-:S03]  /*70d0*/  IMAD.WIDE R54, R16, 0x2, R86 ;  /* 0x0000000210367825 */ /* 0x002fc600078e0256 */
[----:B------:R-:W3:Y:S04]  /*70e0*/  @!P6 LDG.E.U16 R53, desc[UR16][R56.64] ;  /* 0x000000103835e981 */ /* 0x000ee8000c1e1500 */
[----:B------:R-:W3:Y:S04]  /*70f0*/  @!P6 LDG.E.U16 R52, desc[UR16][R54.64] ;  /* 0x000000103634e981 */ /* 0x000ee8000c1e1500 */
[----:B--2---:R-:W-:Y:S04]  /*7100*/  STL [R1+0x7e4], R48 ;  /* 0x0007e43001007387 */ /* 0x004fe80000100800 */
[----:B----4-:R0:W-:Y:S04]  /*7110*/  STL [R1+0x7e8], R49 ;  /* 0x0007e83101007387 */ /* 0x0101e80000100800 */
[----:B------:R-:W-:Y:S04]  /*7120*/  STL [R1+0x75c], R58 ;  /* 0x00075c3a01007387 */ /* 0x000fe80000100800 */
[----:B------:R1:W-:Y:S01]  /*7130*/  STL [R1+0x760], R59 ;  /* 0x0007603b01007387 */ /* 0x0003e20000100800 */
[----:B0-----:R-:W-:-:S04]  /*7140*/  IMAD.WIDE R48, R2, 0x2, R88 ;  /* 0x0000000202307825 */ /* 0x001fc800078e0258 */
[----:B-1----:R-:W-:Y:S01]  /*7150*/  IMAD.WIDE R58, R2, 0x2, R86 ;  /* 0x00000002023a7825 */ /* 0x002fe200078e0256 */
[----:B------:R0:W-:Y:S04]  /*7160*/  STL.64 [R1+0x600], R48 ;  /* 0x0006003001007387 */ /* 0x0001e80000100a00 */
[----:B------:R1:W-:Y:S04]  /*7170*/  STL.64 [R1+0x5f8], R58 ;  /* 0x0005f83a01007387 */ /* 0x0003e80000100a00 */
[----:B------:R-:W2:Y:S04]  /*7180*/  @!P5 LDG.E.U16 R61, desc[UR16][R48.64] ;  /* 0x00000010303dd981 */ /* 0x000ea8000c1e1500 */
[----:B------:R-:W4:Y:S04]  /*7190*/  @!P5 LDG.E.U16 R60, desc[UR16][R58.64] ;  /* 0x000000103a3cd981 */ /* 0x000f28000c1e1500 */
[----:B0-----:R-:W2:Y:S04]  /*71a0*/  LDL.LU.64 R48, [R1+0x1498] ;  /* 0x0014980001307983 */ /* 0x001ea80000300a00 */
[----:B-1----:R-:W2:Y:S01]  /*71b0*/  LDL.LU.64 R58, [R1+0x1490] ;  /* 0x00149000013a7983 */ /* 0x002ea20000300a00 */
[----:B------:R-:W-:-:S02]  /*71c0*/  VIADD R17, R78, 0xffffffe4 ;  /* 0xffffffe44e117836 */ /* 0x000fc40000000000 */
[----:B------:R-:W-:Y:S01]  /*71d0*/  VIADD R2, R78, 0xffffffdc ;  /* 0xffffffdc4e027836 */ /* 0x000fe20000000000 */
[----:B------:R0:W-:Y:S02]  /*71e0*/  STL.64 [R1+0x580], R56 ;  /* 0x0005803801007387 */ /* 0x0001e40000100a00 */
[----:B------:R-:W-:Y:S02]  /*71f0*/  ISETP.GE.U32.AND P5, PT, R17, 0x7fffff65, PT ;  /* 0x7fffff651100780c */ /* 0x000fe40003fa6070 */
[----:B------:R-:W-:Y:S01]  /*7200*/  ISETP.GE.U32.AND P6, PT, R2, 0x7fffff5d, PT ;  /* 0x7fffff5d0200780c */ /* 0x000fe20003fc6070 */
[----:B------:R1:W-:Y:S01]  /*7210*/  STL.64 [R1+0x578], R54 ;  /* 0x0005783601007387 */ /* 0x0003e20000100a00 */
[----:B------:R-:W-:-:S03]  /*7220*/  IMAD R2, R90, 0x1b, RZ ;  /* 0x0000001b5a027824 */ /* 0x000fc600078e02ff */
[----:B---3--:R-:W-:Y:S01]  /*7230*/  STL [R1+0x7d4], R52 ;  /* 0x0007d43401007387 */ /* 0x008fe20000100800 */
[----:B------:R-:W-:-:S03]  /*7240*/  IMAD R16, R90, 0x23, RZ ;  /* 0x000000235a107824 */ /* 0x000fc600078e02ff */
[----:B------:R3:W-:Y:S01]  /*7250*/  STL [R1+0x7d8], R53 ;  /* 0x0007d83501007387 */ /* 0x0007e20000100800 */
[----:B0-----:R-:W-:-:S04]  /*7260*/  IMAD.WIDE R56, R16, 0x2, R88 ;  /* 0x0000000210387825 */ /* 0x001fc800078e0258 */
[----:B-1----:R-:W-:-:S04]  /*7270*/  IMAD.WIDE R54, R16, 0x2, R86 ;  /* 0x0000000210367825 */ /* 0x002fc800078e0256 */
[C---:B---3--:R-:W-:Y:S01]  /*7280*/  IMAD.WIDE R52, R2.reuse, 0x2, R88 ;  /* 0x0000000202347825 */ /* 0x048fe200078e0258 */
[----:B----4-:R-:W-:Y:S04]  /*7290*/  STL [R1+0x7dc], R60 ;  /* 0x0007dc3c01007387 */ /* 0x010fe80000100800 */
[----:B--2---:R0:W-:Y:S01]  /*72a0*/  STL [R1+0x7e0], R61 ;  /* 0x0007e03d01007387 */ /* 0x0041e20000100800 */
[----:B------:R-:W-:Y:S02]  /*72b0*/  PRMT R48, RZ, 0x7610, R48 ;  /* 0x00007610ff307816 */ /* 0x000fe40000000030 */
[----:B------:R-:W-:Y:S02]  /*72c0*/  PRMT R59, RZ, 0x7610, R59 ;  /* 0x00007610ff3b7816 */ /* 0x000fe4000000003b */
[----:B------:R-:W-:Y:S01]  /*72d0*/  PRMT R58, RZ, 0x7610, R58 ;  /* 0x00007610ff3a7816 */ /* 0x000fe2000000003a */
[----:B0-----:R-:W-:Y:S01]  /*72e0*/  IMAD.WIDE R60, R2, 0x2, R86 ;  /* 0x00000002023c7825 */ /* 0x001fe200078e0256 */
[----:B------:R-:W-:Y:S01]  /*72f0*/  PRMT R49, RZ, 0x7610, R49 ;  /* 0x00007610ff317816 */ /* 0x000fe20000000031 */
[----:B------:R0:W-:Y:S04]  /*7300*/  STL.64 [R1+0x500], R52 ;  /* 0x0005003401007387 */ /* 0x0001e80000100a00 */
[----:B------:R1:W-:Y:S04]  /*7310*/  STL.64 [R1+0x4f8], R60 ;  /* 0x0004f83c01007387 */ /* 0x0003e80000100a00 */
[----:B------:R-:W2:Y:S04]  /*7320*/  @!P5 LDG.E.U16 R59, desc[UR16][R52.64] ;  /* 0x00000010343bd981 */ /* 0x000ea8000c1e1500 */
[----:B------:R-:W3:Y:S04]  /*7330*/  @!P5 LDG.E.U16 R58, desc[UR16][R60.64] ;  /* 0x000000103c3ad981 */ /* 0x000ee8000c1e1500 */
[----:B------:R-:W4:Y:S04]  /*7340*/  @!P6 LDG.E.U16 R48, desc[UR16][R54.64] ;  /* 0x000000103630e981 */ /* 0x000f28000c1e1500 */
[----:B0-----:R-:W2:Y:S04]  /*7350*/  LDL.LU.64 R52, [R1+0x1488] ;  /* 0x0014880001347983 */ /* 0x001ea80000300a00 */
[----:B-1----:R-:W2:Y:S04]  /*7360*/  LDL.LU.64 R60, [R1+0x1480] ;  /* 0x00148000013c7983 */ /* 0x002ea80000300a00 */
[----:B------:R0:W3:Y:S01]  /*7370*/  @!P6 LDG.E.U16 R49, desc[UR16][R56.64] ;  /* 0x000000103831e981 */ /* 0x0000e2000c1e1500 */
[----:B------:R-:W-:-:S02]  /*7380*/  VIADD R17, R78, 0xffffffd4 ;  /* 0xffffffd44e117836 */ /* 0x000fc40000000000 */
[----:B------:R-:W-:-:S03]  /*7390*/  VIADD R2, R78, 0xffffffcc ;  /* 0xffffffcc4e027836 */ /* 0x000fc60000000000 */
[----:B------:R-:W-:Y:S02]  /*73a0*/  ISETP.GE.U32.AND P5, PT, R17, 0x7fffff55, PT ;  /* 0x7fffff551100780c */ /* 0x000fe40003fa6070 */
[----:B------:R-:W-:Y:S01]  /*73b0*/  ISETP.GE.U32.AND P6, PT, R2, 0x7fffff4d, PT ;  /* 0x7fffff4d0200780c */ /* 0x000fe20003fc6070 */
[C---:B------:R-:W-:Y:S01]  /*73c0*/  IMAD R2, R90.reuse, 0x2b, RZ ;  /* 0x0000002b5a027824 */ /* 0x040fe200078e02ff */
[----:B------:R0:W-:Y:S04]  /*73d0*/  STL.64 [R1+0x480], R56 ;  /* 0x0004803801007387 */ /* 0x0001e80000100a00 */
[----:B------:R1:W-:Y:S01]  /*73e0*/  STL.64 [R1+0x478], R54 ;  /* 0x0004783601007387 */ /* 0x0003e20000100a00 */
[----:B------:R-:W-:Y:S02]  /*73f0*/  IMAD R16, R90, 0x33, RZ ;  /* 0x000000335a107824 */ /* 0x000fe400078e02ff */
[----:B0-----:R-:W-:-:S04]  /*7400*/  IMAD.WIDE R56, R2, 0x2, R86 ;  /* 0x0000000202387825 */ /* 0x001fc800078e0256 */
[----:B-1----:R-:W-:Y:S01]  /*7410*/  IMAD.WIDE R54, R16, 0x2, R86 ;  /* 0x0000000210367825 */ /* 0x002fe200078e0256 */
[----:B----4-:R-:W-:Y:S01]  /*7420*/  STL [R1+0x7c4], R48 ;  /* 0x0007c43001007387 */ /* 0x010fe20000100800 */
[----:B--2---:R-:W-:Y:S02]  /*7430*/  PRMT R60, RZ, 0x7610, R60 ;  /* 0x00007610ff3c7816 */ /* 0x004fe4000000003c */
[----:B------:R-:W-:Y:S01]  /*7440*/  PRMT R61, RZ, 0x7610, R61 ;  /* 0x00007610ff3d7816 */ /* 0x000fe2000000003d */
[----:B---3--:R0:W-:Y:S01]  /*7450*/  STL [R1+0x7c8], R49 ;  /* 0x0007c83101007387 */ /* 0x0081e20000100800 */
[----:B------:R-:W-:-:S03]  /*7460*/  PRMT R52, RZ, 0x7610, R52 ;  /* 0x00007610ff347816 */ /* 0x000fc60000000034 */
[----:B------:R-:W2:Y:S01]  /*7470*/  @!P5 LDG.E.U16 R60, desc[UR16][R56.64] ;  /* 0x00000010383cd981 */ /* 0x000ea2000c1e1500 */
[----:B0-----:R-:W-:-:S03]  /*7480*/  IMAD.WIDE R48, R2, 0x2, R88 ;  /* 0x0000000202307825 */ /* 0x001fc600078e0258 */
[----:B------:R-:W-:Y:S01]  /*7490*/  STL [R1+0x7cc], R58 ;  /* 0x0007cc3a01007387 */ /* 0x000fe20000100800 */
[----:B------:R-:W-:-:S03]  /*74a0*/  PRMT R53, RZ, 0x7610, R53 ;  /* 0x00007610ff357816 */ /* 0x000fc60000000035 */
[----:B------:R-:W3:Y:S04]  /*74b0*/  @!P5 LDG.E.U16 R61, desc[UR16][R48.64] ;  /* 0x00000010303dd981 */ /* 0x000ee8000c1e1500 */
[----:B------:R0:W-:Y:S04]  /*74c0*/  STL [R1+0x7d0], R59 ;  /* 0x0007d03b01007387 */ /* 0x0001e80000100800 */
[----:B------:R1:W-:Y:S04]  /*74d0*/  STL.64 [R1+0x400], R48 ;  /* 0x0004003001007387 */ /* 0x0003e80000100a00 */
[----:B------:R-:W4:Y:S01]  /*74e0*/  @!P6 LDG.E.U16 R52, desc[UR16][R54.64] ;  /* 0x000000103634e981 */ /* 0x000f22000c1e1500 */
[----:B0-----:R-:W-:-:S03]  /*74f0*/  IMAD.WIDE R58, R16, 0x2, R88 ;  /* 0x00000002103a7825 */ /* 0x001fc600078e0258 */
[----:B------:R0:W-:Y:S04]  /*7500*/  STL.64 [R1+0x3f8], R56 ;  /* 0x0003f83801007387 */ /* 0x0001e80000100a00 */
[----:B-1----:R-:W4:Y:S04]  /*7510*/  LDL.LU.64 R48, [R1+0x1478] ;  /* 0x0014780001307983 */ /* 0x002f280000300a00 */
[----:B------:R1:W4:Y:S04]  /*7520*/  @!P6 LDG.E.U16 R53, desc[UR16][R58.64] ;  /* 0x000000103a35e981 */ /* 0x000328000c1e1500 */
[----:B0-----:R-:W4:Y:S01]  /*7530*/  LDL.LU.64 R56, [R1+0x1470] ;  /* 0x0014700001387983 */ /* 0x001f220000300a00 */
[C---:B------:R-:W-:Y:S01]  /*7540*/  IADD3 R2, PT, PT, R78.reuse, -0x44, RZ ;  /* 0xffffffbc4e027810 */ /* 0x040fe20007ffe0ff */
[----:B------:R-:W-:-:S02]  /*7550*/  VIADD R17, R78, 0xffffffc4 ;  /* 0xffffffc44e117836 */ /* 0x000fc40000000000 */
[----:B------:R1:W-:Y:S01]  /*7560*/  STL.64 [R1+0x380], R58 ;  /* 0x0003803a01007387 */ /* 0x0003e20000100a00 */
[----:B------:R-:W-:Y:S01]  /*7570*/  ISETP.GE.U32.AND P6, PT, R2, 0x7fffff3d, PT ;  /* 0x7fffff3d0200780c */ /* 0x000fe20003fc6070 */
[C---:B------:R-:W-:Y:S02]  /*7580*/  IMAD R2, R90.reuse, 0x3b, RZ ;  /* 0x0000003b5a027824 */ /* 0x040fe400078e02ff */
[----:B------:R0:W-:Y:S01]  /*7590*/  STL.64 [R1+0x378], R54 ;  /* 0x0003783601007387 */ /* 0x0001e20000100a00 */
[----:B------:R-:W-:Y:S01]  /*75a0*/  ISETP.GE.U32.AND P5, PT, R17, 0x7fffff45, PT ;  /* 0x7fffff451100780c */ /* 0x000fe20003fa6070 */
[----:B------:R-:W-:Y:S02]  /*75b0*/  IMAD R16, R90, 0x43, RZ ;  /* 0x000000435a107824 */ /* 0x000fe400078e02ff */
[----:B-1----:R-:W-:-:S04]  /*75c0*/  IMAD.WIDE R58, R2, 0x2, R86 ;  /* 0x00000002023a7825 */ /* 0x002fc800078e0256 */
[--C-:B0-----:R-:W-:Y:S01]  /*75d0*/  IMAD.WIDE R54, R16, 0x2, R88.reuse ;  /* 0x0000000210367825 */ /* 0x101fe200078e0258 */
[----:B--2---:R-:W-:Y:S04]  /*75e0*/  STL [R1+0x7bc], R60 ;  /* 0x0007bc3c01007387 */ /* 0x004fe80000100800 */
[----:B---3--:R0:W-:Y:S02]  /*75f0*/  STL [R1+0x7c0], R61 ;  /* 0x0007c03d01007387 */ /* 0x0081e40000100800 */
[----:B0-----:R-:W-:-:S05]  /*7600*/  IMAD.WIDE R60, R2, 0x2, R88 ;  /* 0x00000002023c7825 */ /* 0x001fca00078e0258 */
[----:B------:R-:W-:Y:S04]  /*7610*/  STL.64 [R1+0x300], R60 ;  /* 0x0003003c01007387 */ /* 0x000fe80000100a00 */
[----:B----4-:R-:W-:Y:S01]  /*7620*/  STL [R1+0x7b4], R52 ;  /* 0x0007b43401007387 */ /* 0x010fe20000100800 */
[----:B------:R-:W-:Y:S02]  /*7630*/  PRMT R48, RZ, 0x7610, R48 ;  /* 0x00007610ff307816 */ /* 0x000fe40000000030 */
[----:B------:R-:W-:Y:S01]  /*7640*/  PRMT R49, RZ, 0x7610, R49 ;  /* 0x00007610ff317816 */ /* 0x000fe20000000031 */
[----:B------:R0:W-:Y:S01]  /*7650*/  STL [R1+0x7b8], R53 ;  /* 0x0007b83501007387 */ /* 0x0001e20000100800 */
[----:B------:R-:W-:-:S04]  /*7660*/  PRMT R57, RZ, 0x7610, R57 ;  /* 0x00007610ff397816 */ /* 0x000fc80000000039 */
[----:B------:R1:W2:Y:S01]  /*7670*/  @!P6 LDG.E.U16 R49, desc[UR16][R54.64] ;  /* 0x000000103631e981 */ /* 0x0002a2000c1e1500 */
[----:B------:R-:W-:Y:S01]  /*7680*/  PRMT R56, RZ, 0x7610, R56 ;  /* 0x00007610ff387816 */ /* 0x000fe20000000038 */
[----:B0-----:R-:W-:Y:S02]  /*7690*/  IMAD.WIDE R52, R16, 0x2, R86 ;  /* 0x0000000210347825 */ /* 0x001fe400078e0256 */
[----:B------:R0:W-:Y:S04]  /*76a0*/  STL.64 [R1+0x2f8], R58 ;  /* 0x0002f83a01007387 */ /* 0x0001e80000100a00 */
[----:B------:R3:W4:Y:S04]  /*76b0*/  @!P6 LDG.E.U16 R48, desc[UR16][R52.64] ;  /* 0x000000103430e981 */ /* 0x000728000c1e1500 */
[----:B------:R-:W2:Y:S04]  /*76c0*/  @!P5 LDG.E.U16 R57, desc[UR16][R60.64] ;  /* 0x000000103c39d981 */ /* 0x000ea8000c1e1500 */
[----:B------:R-:W2:Y:S04]  /*76d0*/  @!P5 LDG.E.U16 R56, desc[UR16][R58.64] ;  /* 0x000000103a38d981 */ /* 0x000ea8000c1e1500 */
[----:B------:R-:W2:Y:S01]  /*76e0*/  LDL.LU.64 R60, [R1+0x1468] ;  /* 0x00146800013c7983 */ /* 0x000ea20000300a00 */
[----:B------:R-:W-:-:S02]  /*76f0*/  VIADD R17, R78, 0xffffffb4 ;  /* 0xffffffb44e117836 */ /* 0x000fc40000000000 */
[----:B------:R-:W-:Y:S01]  /*7700*/  VIADD R2, R78, 0xffffffac ;  /* 0xffffffac4e027836 */ /* 0x000fe20000000000 */
[----:B0-----:R-:W2:Y:S02]  /*7710*/  LDL.LU.64 R58, [R1+0x1460] ;  /* 0x00146000013a7983 */ /* 0x001ea40000300a00 */
[----:B------:R-:W-:Y:S02]  /*7720*/  ISETP.GE.U32.AND P5, PT, R17, 0x7fffff35, PT ;  /* 0x7fffff351100780c */ /* 0x000fe40003fa6070 */
[----:B------:R-:W-:Y:S01]  /*7730*/  ISETP.GE.U32.AND P6, PT, R2, 0x7fffff2d, PT ;  /* 0x7fffff2d0200780c */ /* 0x000fe20003fc6070 */
[----:B------:R1:W-:Y:S01]  /*7740*/  STL.64 [R1+0x280], R54 ;  /* 0x0002803601007387 */ /* 0x0003e20000100a00 */
[C---:B------:R-:W-:Y:S02]  /*7750*/  IMAD R2, R90.reuse, 0x4b, RZ ;  /* 0x0000004b5a027824 */ /* 0x040fe400078e02ff */
[----:B------:R-:W-:Y:S01]  /*7760*/  IMAD R16, R90, 0x53, RZ ;  /* 0x000000535a107824 */ /* 0x000fe200078e02ff */
[----:B------:R3:W-:Y:S01]  /*7770*/  STL.64 [R1+0x278], R52 ;  /* 0x0002783401007387 */ /* 0x0007e20000100a00 */
[----:B------:R-:W-:-:S02]  /*7780*/  PRMT R50, RZ, 0x7610, R50 ;  /* 0x00007610ff327816 */ /* 0x000fc40000000032 */
[----:B------:R-:W-:Y:S01]  /*7790*/  PRMT R51, RZ, 0x7610, R51 ;  /* 0x00007610ff337816 */ /* 0x000fe20000000033 */
[----:B-1----:R-:W-:-:S04]  /*77a0*/  IMAD.WIDE R54, R16, 0x2, R86 ;  /* 0x0000000210367825 */ /* 0x002fc800078e0256 */
[C---:B---3--:R-:W-:Y:S01]  /*77b0*/  IMAD.WIDE R52, R2.reuse, 0x2, R88 ;  /* 0x0000000202347825 */ /* 0x048fe200078e0258 */
[----:B------:R-:W3:Y:S04]  /*77c0*/  @!P6 LDG.E.U16 R50, desc[UR16][R54.64] ;  /* 0x000000103632e981 */ /* 0x000ee8000c1e1500 */
[----:B----4-:R-:W-:Y:S04]  /*77d0*/  STL [R1+0x794], R48 ;  /* 0x0007943001007387 */ /* 0x010fe80000100800 */
[----:B--2---:R0:W-:Y:S04]  /*77e0*/  STL [R1+0x798], R49 ;  /* 0x0007983101007387 */ /* 0x0041e80000100800 */
[----:B------:R-:W-:Y:S04]  /*77f0*/  STL [R1+0x7a4], R56 ;  /* 0x0007a43801007387 */ /* 0x000fe80000100800 */
[----:B------:R1:W-:Y:S01]  /*7800*/  STL [R1+0x7a8], R57 ;  /* 0x0007a83901007387 */ /* 0x0003e20000100800 */
[----:B------:R-:W-:Y:S01]  /*7810*/  PRMT R61, RZ, 0x7610, R61 ;  /* 0x00007610ff3d7816 */ /* 0x000fe2000000003d */
[----:B0-----:R-:W-:Y:S01]  /*7820*/  IMAD.WIDE R48, R2, 0x2, R86 ;  /* 0x0000000202307825 */ /* 0x001fe200078e0256 */
[----:B------:R-:W-:Y:S01]  /*7830*/  PRMT R60, RZ, 0x7610, R60 ;  /* 0x00007610ff3c7816 */ /* 0x000fe2000000003c */
[----:B------:R0:W-:Y:S02]  /*7840*/  STL.64 [R1+0x200], R52 ;  /* 0x0002003401007387 */ /* 0x0001e40000100a00 */
[----:B-1----:R-:W-:-:S02]  /*7850*/  IMAD.WIDE R56, R16, 0x2, R88 ;  /* 0x0000000210387825 */ /* 0x002fc400078e0258 */
[----:B------:R1:W-:Y:S04]  /*7860*/  STL.64 [R1+0x1f8], R48 ;  /* 0x0001f83001007387 */ /* 0x0003e80000100a00 */
[----:B------:R-:W2:Y:S04]  /*7870*/  @!P5 LDG.E.U16 R61, desc[UR16][R52.64] ;  /* 0x00000010343dd981 */ /* 0x000ea8000c1e1500 */
[----:B------:R4:W2:Y:S04]  /*7880*/  @!P6 LDG.E.U16 R51, desc[UR16][R56.64] ;  /* 0x000000103833e981 */ /* 0x0008a8000c1e1500 */
[----:B------:R-:W2:Y:S04]  /*7890*/  @!P5 LDG.E.U16 R60, desc[UR16][R48.64] ;  /* 0x00000010303cd981 */ /* 0x000ea8000c1e1500 */
[----:B0-----:R-:W2:Y:S01]  /*78a0*/  LDL.LU.64 R52, [R1+0x1458] ;  /* 0x0014580001347983 */ /* 0x001ea20000300a00 */
[----:B------:R-:W-:-:S02]  /*78b0*/  VIADD R2, R78, 0xffffff9c ;  /* 0xffffff9c4e027836 */ /* 0x000fc40000000000 */
[----:B------:R-:W-:-:S03]  /*78c0*/  VIADD R17, R78, 0xffffffa4 ;  /* 0xffffffa44e117836 */ /* 0x000fc60000000000 */
[----:B------:R-:W-:Y:S01]  /*78d0*/  ISETP.GE.U32.AND P6, PT, R2, 0x7fffff1d, PT ;  /* 0x7fffff1d0200780c */ /* 0x000fe20003fc6070 */
[----:B-1----:R-:W2:Y:S01]  /*78e0*/  LDL.LU.64 R48, [R1+0x1450] ;  /* 0x0014500001307983 */ /* 0x002ea20000300a00 */
[----:B------:R-:W-:Y:S01]  /*78f0*/  ISETP.GE.U32.AND P5, PT, R17, 0x7fffff25, PT ;  /* 0x7fffff251100780c */ /* 0x000fe20003fa6070 */
[C---:B------:R-:W-:Y:S02]  /*7900*/  IMAD R16, R90.reuse, 0x63, RZ ;  /* 0x000000635a107824 */ /* 0x040fe400078e02ff */
[----:B------:R4:W-:Y:S01]  /*7910*/  STL.64 [R1+0x180], R56 ;  /* 0x0001803801007387 */ /* 0x0009e20000100a00 */
[----:B------:R-:W-:-:S03]  /*7920*/  IMAD R2, R90, 0x5b, RZ ;  /* 0x0000005b5a027824 */ /* 0x000fc600078e02ff */
[----:B------:R0:W-:Y:S01]  /*7930*/  STL.64 [R1+0x178], R54 ;  /* 0x0001783601007387 */ /* 0x0001e20000100a00 */
[----:B------:R-:W-:-:S03]  /*7940*/  PRMT R58, RZ, 0x7610, R58 ;  /* 0x00007610ff3a7816 */ /* 0x000fc6000000003a */
[----:B---3--:R-:W-:Y:S01]  /*7950*/  STL [R1+0x784], R50 ;  /* 0x0007843201007387 */ /* 0x008fe20000100800 */
[----:B------:R-:W-:Y:S01]  /*7960*/  PRMT R59, RZ, 0x7610, R59 ;  /* 0x00007610ff3b7816 */ /* 0x000fe2000000003b */
[----:B----4-:R-:W-:-:S04]  /*7970*/  IMAD.WIDE R56, R16, 0x2, R88 ;  /* 0x0000000210387825 */ /* 0x010fc800078e0258 */
[----:B0-----:R-:W-:Y:S01]  /*7980*/  IMAD.WIDE R54, R16, 0x2, R86 ;  /* 0x0000000210367825 */ /* 0x001fe200078e0256 */
[----:B--2---:R0:W-:Y:S04]  /*7990*/  STL [R1+0x788], R51 ;  /* 0x0007883301007387 */ /* 0x0041e80000100800 */
[----:B------:R-:W-:Y:S01]  /*79a0*/  STL [R1+0x78c], R60 ;  /* 0x00078c3c01007387 */ /* 0x000fe20000100800 */
[----:B------:R-:W-:-:S03]  /*79b0*/  PRMT R52, RZ, 0x7610, R52 ;  /* 0x00007610ff347816 */ /* 0x000fc60000000034 */
[----:B------:R1:W-:Y:S01]  /*79c0*/  STL [R1+0x790], R61 ;  /* 0x0007903d01007387 */ /* 0x0003e20000100800 */
[----:B------:R-:W-:Y:S01]  /*79d0*/  PRMT R53, RZ, 0x7610, R53 ;  /* 0x00007610ff357816 */ /* 0x000fe20000000035 */
[C---:B0-----:R-:W-:Y:S02]  /*79e0*/  IMAD.WIDE R50, R2.reuse, 0x2, R88 ;  /* 0x0000000202327825 */ /* 0x041fe400078e0258 */
[----:B------:R-:W2:Y:S04]  /*79f0*/  @!P6 LDG.E.U16 R52, desc[UR16][R54.64] ;  /* 0x000000103634e981 */ /* 0x000ea8000c1e1500 */
[----:B------:R-:W3:Y:S01]  /*7a00*/  @!P6 LDG.E.U16 R53, desc[UR16][R56.64] ;  /* 0x000000103835e981 */ /* 0x000ee2000c1e1500 */
[----:B-1----:R-:W-:-:S03]  /*7a10*/  IMAD.WIDE R60, R2, 0x2, R86 ;  /* 0x00000002023c7825 */ /* 0x002fc600078e0256 */
[----:B------:R-:W4:Y:S04]  /*7a20*/  @!P5 LDG.E.U16 R59, desc[UR16][R50.64] ;  /* 0x00000010323bd981 */ /* 0x000f28000c1e1500 */
[----:B------:R0:W4:Y:S01]  /*7a30*/  @!P5 LDG.E.U16 R58, desc[UR16][R60.64] ;  /* 0x000000103c3ad981 */ /* 0x000122000c1e1500 */
[C---:B------:R-:W-:Y:S02]  /*7a40*/  VIADD R17, R78.reuse, 0xffffff94 ;  /* 0xffffff944e117836 */ /* 0x040fe40000000000 */
[----:B------:R-:W-:Y:S01]  /*7a50*/  VIADD R2, R78, 0xffffff8c ;  /* 0xffffff8c4e027836 */ /* 0x000fe20000000000 */
[----:B------:R1:W-:Y:S02]  /*7a60*/  STL.64 [R1+0x100], R50 ;  /* 0x0001003201007387 */ /* 0x0003e40000100a00 */
[----:B------:R-:W-:-:S02]  /*7a70*/  ISETP.GE.U32.AND P5, PT, R17, 0x7fffff15, PT ;  /* 0x7fffff151100780c */ /* 0x000fc40003fa6070 */
[----:B------:R0:W-:Y:S01]  /*7a80*/  STL.64 [R1+0xf8], R60 ;  /* 0x0000f83c01007387 */ /* 0x0001e20000100a00 */
[----:B------:R-:W-:Y:S02]  /*7a90*/  ISETP.GE.U32.AND P6, PT, R2, 0x7fffff0d, PT ;  /* 0x7fffff0d0200780c */ /* 0x000fe40003fc6070 */
[----:B------:R-:W-:Y:S01]  /*7aa0*/  PRMT R14, RZ, 0x7610, R14 ;  /* 0x00007610ff0e7816 */ /* 0x000fe2000000000e */
[----:B-1----:R-:W4:Y:S04]  /*7ab0*/  LDL.LU.64 R50, [R1+0x1448] ;  /* 0x0014480001327983 */ /* 0x002f280000300a00 */
[----:B------:R1:W-:Y:S01]  /*7ac0*/  STL.64 [R1+0x80], R56 ;  /* 0x0000803801007387 */ /* 0x0003e20000100a00 */
[----:B0-----:R-:W-:-:S03]  /*7ad0*/  IMAD R60, R90, 0x6b, RZ ;  /* 0x0000006b5a3c7824 */ /* 0x001fc600078e02ff */
[----:B------:R-:W-:Y:S01]  /*7ae0*/  STL.64 [R1+0x78], R54 ;  /* 0x0000783601007387 */ /* 0x000fe20000100a00 */
[----:B------:R-:W-:Y:S02]  /*7af0*/  PRMT R15, RZ, 0x7610, R15 ;  /* 0x00007610ff0f7816 */ /* 0x000fe4000000000f */
[----:B------:R-:W-:Y:S01]  /*7b00*/  PRMT R10, RZ, 0x7610, R10 ;  /* 0x00007610ff0a7816 */ /* 0x000fe2000000000a */
[----:B-1----:R-:W-:Y:S01]  /*7b10*/  IMAD R56, R90, 0x73, RZ ;  /* 0x000000735a387824 */ /* 0x002fe200078e02ff */
[----:B------:R-:W-:Y:S01]  /*7b20*/  PRMT R11, RZ, 0x7610, R11 ;  /* 0x00007610ff0b7816 */ /* 0x000fe2000000000b */
[----:B--2---:R-:W-:Y:S04]  /*7b30*/  STL [R1+0x774], R52 ;  /* 0x0007743401007387 */ /* 0x004fe80000100800 */
[----:B---3--:R0:W-:Y:S04]  /*7b40*/  STL [R1+0x778], R53 ;  /* 0x0007783501007387 */ /* 0x0081e80000100800 */
[----:B----4-:R-:W-:Y:S01]  /*7b50*/  STL [R1+0x77c], R58 ;  /* 0x00077c3a01007387 */ /* 0x010fe20000100800 */
[----:B0-----:R-:W-:-:S03]  /*7b60*/  IMAD.WIDE R52, R60, 0x2, R88 ;  /* 0x000000023c347825 */ /* 0x001fc600078e0258 */
[----:B------:R0:W-:Y:S01]  /*7b70*/  STL [R1+0x780], R59 ;  /* 0x0007803b01007387 */ /* 0x0001e20000100800 */
[----:B------:R-:W-:-:S03]  /*7b80*/  IMAD.WIDE R60, R60, 0x2, R86 ;  /* 0x000000023c3c7825 */ /* 0x000fc600078e0256 */
[----:B------:R1:W2:Y:S04]  /*7b90*/  @!P5 LDG.E.U16 R15, desc[UR16][R52.64] ;  /* 0x00000010340fd981 */ /* 0x0002a8000c1e1500 */
[----:B------:R-:W3:Y:S01]  /*7ba0*/  @!P5 LDG.E.U16 R14, desc[UR16][R60.64] ;  /* 0x000000103c0ed981 */ /* 0x000ee2000c1e1500 */
[----:B0-----:R-:W-:-:S04]  /*7bb0*/  IMAD.WIDE R58, R56, 0x2, R88 ;  /* 0x00000002383a7825 */ /* 0x001fc800078e0258 */
[----:B------:R-:W-:Y:S01]  /*7bc0*/  IMAD.WIDE R56, R56, 0x2, R86 ;  /* 0x0000000238387825 */ /* 0x000fe200078e0256 */
[----:B------:R-:W4:Y:S04]  /*7bd0*/  @!P6 LDG.E.U16 R11, desc[UR16][R58.64] ;  /* 0x000000103a0be981 */ /* 0x000f28000c1e1500 */
[----:B------:R-:W4:Y:S01]  /*7be0*/  @!P6 LDG.E.U16 R10, desc[UR16][R56.64] ;  /* 0x00000010380ae981 */ /* 0x000f22000c1e1500 */
[C---:B------:R-:W-:Y:S02]  /*7bf0*/  VIADD R2, R78.reuse, 0xfffffffb ;  /* 0xfffffffb4e027836 */ /* 0x040fe40000000000 */
[----:B------:R-:W-:Y:S01]  /*7c00*/  VIADD R16, R78, 0xffffff84 ;  /* 0xffffff844e107836 */ /* 0x000fe20000000000 */
[----:B------:R1:W-:Y:S02]  /*7c10*/  STL.64 [R1], R52 ;  /* 0x0000003401007387 */ /* 0x0003e40000100a00 */
[----:B------:R-:W-:-:S02]  /*7c20*/  ISETP.GE.U32.AND P6, PT, R2, 0x7fffff7c, PT ;  /* 0x7fffff7c0200780c */ /* 0x000fc40003fc6070 */
[----:B------:R-:W-:Y:S01]  /*7c30*/  STL.64 [R1+0x1048], R60 ;  /* 0x0010483c01007387 */ /* 0x000fe20000100a00 */
[----:B------:R-:W-:Y:S01]  /*7c40*/  ISETP.GE.U32.AND P5, PT, R16, 0x7fffff05, PT ;  /* 0x7fffff051000780c */ /* 0x000fe20003fa6070 */
[C---:B------:R-:W-:Y:S02]  /*7c50*/  IMAD.SHL.U32 R2, R90.reuse, 0x4, RZ ;  /* 0x000000045a027824 */ /* 0x040fe400078e00ff */
[----:B------:R-:W-:Y:S04]  /*7c60*/  STL.64 [R1+0x1050], R58 ;  /* 0x0010503a01007387 */ /* 0x000fe80000100a00 */
[----:B------:R-:W-:Y:S01]  /*7c70*/  STL.64 [R1+0x1060], R56 ;  /* 0x0010603801007387 */ /* 0x000fe20000100a00 */
[----:B-1----:R-:W-:Y:S01]  /*7c80*/  IMAD R52, R90, 0x7b, RZ ;  /* 0x0000007b5a347824 */ /* 0x002fe200078e02ff */
[----:B------:R-:W-:-:S02]  /*7c90*/  PRMT R8, RZ, 0x7610, R8 ;  /* 0x00007610ff087816 */ /* 0x000fc40000000008 */
[----:B------:R-:W-:Y:S01]  /*7ca0*/  PRMT R49, RZ, 0x7610, R49 ;  /* 0x00007610ff317816 */ /* 0x000fe20000000031 */
[C---:B------:R-:W-:Y:S01]  /*7cb0*/  IMAD.WIDE R54, R52.reuse, 0x2, R88 ;  /* 0x0000000234367825 */ /* 0x040fe200078e0258 */
[----:B------:R-:W-:Y:S02]  /*7cc0*/  PRMT R9, RZ, 0x7610, R9 ;  /* 0x00007610ff097816 */ /* 0x000fe40000000009 */
[----:B------:R-:W-:Y:S01]  /*7cd0*/  PRMT R48, RZ, 0x7610, R48 ;  /* 0x00007610ff307816 */ /* 0x000fe20000000030 */
[----:B------:R-:W-:Y:S01]  /*7ce0*/  IMAD.WIDE R52, R52, 0x2, R86 ;  /* 0x0000000234347825 */ /* 0x000fe200078e0256 */
[----:B------:R-:W4:Y:S04]  /*7cf0*/  @!P5 LDG.E.U16 R49, desc[UR16][R54.64] ;  /* 0x000000103631d981 */ /* 0x000f28000c1e1500 */
[----:B------:R-:W4:Y:S04]  /*7d00*/  @!P5 LDG.E.U16 R48, desc[UR16][R52.64] ;  /* 0x000000103430d981 */ /* 0x000f28000c1e1500 */
[----:B---3--:R-:W-:Y:S04]  /*7d10*/  STL [R1+0x76c], R14 ;  /* 0x00076c0e01007387 */ /* 0x008fe80000100800 */
[----:B--2---:R0:W-:Y:S04]  /*7d20*/  STL [R1+0x770], R15 ;  /* 0x0007700f01007387 */ /* 0x0041e80000100800 */
[----:B----4-:R-:W-:Y:S04]  /*7d30*/  STL [R1+0x7f4], R10 ;  /* 0x0007f40a01007387 */ /* 0x010fe80000100800 */
[----:B------:R1:W-:Y:S01]  /*7d40*/  STL [R1+0x7f8], R11 ;  /* 0x0007f80b01007387 */ /* 0x0003e20000100800 */
[----:B0-----:R-:W-:-:S05]  /*7d50*/  IMAD.WIDE R14, R2, 0x2, R88 ;  /* 0x00000002020e7825 */ /* 0x001fca00078e0258 */
[----:B------:R0:W2:Y:S01]  /*7d60*/  @!P6 LDG.E.U16 R9, desc[UR16][R14.64] ;  /* 0x000000100e09e981 */ /* 0x0000a2000c1e1500 */
[----:B-1----:R-:W-:-:S05]  /*7d70*/  IMAD.WIDE R10, R2, 0x2, R86 ;  /* 0x00000002020a7825 */ /* 0x002fca00078e0256 */
[----:B------:R1:W3:Y:S04]  /*7d80*/  @!P6 LDG.E.U16 R8, desc[UR16][R10.64] ;  /* 0x000000100a08e981 */ /* 0x0002e8000c1e1500 */
[----:B------:R-:W-:Y:S04]  /*7d90*/  STL.64 [R1+0x1070], R54 ;  /* 0x0010703601007387 */ /* 0x000fe80000100a00 */
[----:B------:R0:W-:Y:S04]  /*7da0*/  STL.64 [R1+0x670], R14 ;  /* 0x0006700e01007387 */ /* 0x0001e80000100a00 */
[----:B------:R1:W-:Y:S04]  /*7db0*/  STL.64 [R1+0x668], R10 ;  /* 0x0006680a01007387 */ /* 0x0003e80000100a00 */
[----:B------:R-:W-:Y:S04]  /*7dc0*/  STL [R1+0x1098], R52 ;  /* 0x0010983401007387 */ /* 0x000fe80000100800 */
[----:B------:R-:W-:Y:S01]  /*7dd0*/  STL [R1+0x10d8], R52 ;  /* 0x0010d83401007387 */ /* 0x000fe20000100800 */
[----:B------:R-:W-:-:S03]  /*7de0*/  VIADD R16, R78, 0xffffffeb ;  /* 0xffffffeb4e107836 */ /* 0x000fc60000000000 */
[----:B------:R-:W-:Y:S04]  /*7df0*/  STL [R1+0x1138], R52 ;  /* 0x0011383401007387 */ /* 0x000fe80000100800 */
[----:B------:R-:W-:Y:S01]  /*7e00*/  STL [R1+0x11b0], R52 ;  /* 0x0011b03401007387 */ /* 0x000fe20000100800 */
[----:B------:R-:W-:-:S03]  /*7e10*/  VIADD R17, R78, 0xfffffff3 ;  /* 0xfffffff34e117836 */ /* 0x000fc60000000000 */
[----:B------:R-:W-:Y:S04]  /*7e20*/  STL [R1+0x1228], R52 ;  /* 0x0012283401007387 */ /* 0x000fe80000100800 */
[----:B------:R-:W-:Y:S04]  /*7e30*/  STL [R1+0x12a0], R52 ;  /* 0x0012a03401007387 */ /* 0x000fe80000100800 */
[----:B------:R-:W-:Y:S01]  /*7e40*/  STL [R1+0x1338], R52 ;  /* 0x0013383401007387 */ /* 0x000fe20000100800 */
[----:B------:R-:W-:-:S03]  /*7e50*/  ISETP.GE.U32.AND P6, PT, R16, 0x7fffff6c, PT ;  /* 0x7fffff6c1000780c */ /* 0x000fc60003fc6070 */
[----:B------:R-:W-:Y:S04]  /*7e60*/  STL [R1+0x13a0], R52 ;  /* 0x0013a03401007387 */ /* 0x000fe80000100800 */
[----:B------:R-:W-:Y:S01]  /*7e70*/  STL [R1+0x1088], R53 ;  /* 0x0010883501007387 */ /* 0x000fe20000100800 */
[----:B------:R-:W-:-:S03]  /*7e80*/  ISETP.GE.U32.AND P5, PT, R17, 0x7fffff74, PT ;  /* 0x7fffff741100780c */ /* 0x000fc60003fa6070 */
[----:B------:R-:W-:Y:S04]  /*7e90*/  STL [R1+0x10e8], R53 ;  /* 0x0010e83501007387 */ /* 0x000fe80000100800 */
[----:B------:R-:W-:Y:S01]  /*7ea0*/  STL [R1+0x1148], R53 ;  /* 0x0011483501007387 */ /* 0x000fe20000100800 */
[----:B------:R-:W-:-:S03]  /*7eb0*/  IMAD R16, R90, 0x14, RZ ;  /* 0x000000145a107824 */ /* 0x000fc600078e02ff */
[----:B------:R-:W-:Y:S04]  /*7ec0*/  STL [R1+0x11c0], R53 ;  /* 0x0011c03501007387 */ /* 0x000fe80000100800 */
[----:B------:R-:W-:Y:S01]  /*7ed0*/  STL [R1+0x1238], R53 ;  /* 0x0012383501007387 */ /* 0x000fe20000100800 */
[----:B------:R-:W-:-:S03]  /*7ee0*/  IMAD R2, R90, 0xc, RZ ;  /* 0x0000000c5a027824 */ /* 0x000fc600078e02ff */
[----:B------:R-:W-:Y:S01]  /*7ef0*/  STL [R1+0x12c0], R53 ;  /* 0x0012c03501007387 */ /* 0x000fe20000100800 */
[----:B------:R-:W-:-:S03]  /*7f00*/  PRMT R12, RZ, 0x7610, R12 ;  /* 0x00007610ff0c7816 */ /* 0x000fc6000000000c */
[----:B------:R4:W-:Y:S01]  /*7f10*/  STL [R1+0x13a4], R53 ;  /* 0x0013a43501007387 */ /* 0x0009e20000100800 */
[----:B------:R-:W-:Y:S01]  /*7f20*/  PRMT R13, RZ, 0x7610, R13 ;  /* 0x00007610ff0d7816 */ /* 0x000fe2000000000d */
[----:B0-----:R-:W-:Y:S01]  /*7f30*/  IMAD.WIDE R14, R16, 0x2, R86 ;  /* 0x00000002100e7825 */ /* 0x001fe200078e0256 */
[----:B------:R-:W-:Y:S02]  /*7f40*/  PRMT R50, RZ, 0x7610, R50 ;  /* 0x00007610ff327816 */ /* 0x000fe40000000032 */
[----:B------:R-:W-:Y:S01]  /*7f50*/  PRMT R51, RZ, 0x7610, R51 ;  /* 0x00007610ff337816 */ /* 0x000fe20000000033 */
[----:B-1----:R-:W-:Y:S01]  /*7f60*/  IMAD.WIDE R10, R2, 0x2, R86 ;  /* 0x00000002020a7825 */ /* 0x002fe200078e0256 */
[----:B------:R-:W2:Y:S04]  /*7f70*/  @!P6 LDG.E.U16 R12, desc[UR16][R14.64] ;  /* 0x000000100e0ce981 */ /* 0x000ea8000c1e1500 */
[----:B------:R-:W2:Y:S01]  /*7f80*/  @!P5 LDG.E.U16 R50, desc[UR16][R10.64] ;  /* 0x000000100a32d981 */ /* 0x000ea2000c1e1500 */
[----:B----4-:R-:W-:-:S02]  /*7f90*/  PRMT R53, RZ, 0x7610, R53 ;  /* 0x00007610ff357816 */ /* 0x010fc40000000035 */
[----:B------:R-:W-:Y:S01]  /*7fa0*/  PRMT R52, RZ, 0x7610, R52 ;  /* 0x00007610ff347816 */ /* 0x000fe20000000034 */
[----:B---3--:R-:W-:Y:S04]  /*7fb0*/  STL [R1+0x864], R8 ;  /* 0x0008640801007387 */ /* 0x008fe80000100800 */
[----:B------:R-:W-:Y:S04]  /*7fc0*/  STL [R1+0x7f0], R49 ;  /* 0x0007f03101007387 */ /* 0x000fe80000100800 */
[----:B--2---:R0:W-:Y:S04]  /*7fd0*/  STL [R1+0x868], R9 ;  /* 0x0008680901007387 */ /* 0x0041e80000100800 */
[----:B------:R1:W-:Y:S01]  /*7fe0*/  STL [R1+0x7ec], R48 ;  /* 0x0007ec3001007387 */ /* 0x0003e20000100800 */
[----:B0-----:R-:W-:-:S04]  /*7ff0*/  IMAD.WIDE R8, R2, 0x2, R88 ;  /* 0x0000000202087825 */ /* 0x001fc800078e0258 */
[----:B-1----:R-:W-:Y:S01]  /*8000*/  IMAD.WIDE R48, R16, 0x2, R88 ;  /* 0x0000000210307825 */ /* 0x002fe200078e0258 */
[----:B------:R-:W2:Y:S03]  /*8010*/  @!P5 LDG.E.U16 R51, desc[UR16][R8.64] ;  /* 0x000000100833d981 */ /* 0x000ea6000c1e1500 */
[----:B------:R-:W-:Y:S01]  /*8020*/  VIADD R2, R78, 0xffffffdb ;  /* 0xffffffdb4e027836 */ /* 0x000fe20000000000 */
[----:B------:R0:W3:Y:S04]  /*8030*/  @!P6 LDG.E.U16 R13, desc[UR16][R48.64] ;  /* 0x00000010300de981 */ /* 0x0000e8000c1e1500 */
[----:B------:R-:W-:Y:S01]  /*8040*/  ISETP.GE.U32.AND P6, PT, R2, 0x7fffff5c, PT ;  /* 0x7fffff5c0200780c */ /* 0x000fe20003fc6070 */
[----:B------:R1:W-:Y:S01]  /*8050*/  STL.64 [R1+0x5f0], R8 ;  /* 0x0005f00801007387 */ /* 0x0003e20000100a00 */
[----:B------:R-:W-:-:S03]  /*8060*/  IMAD R16, R90, 0x24, RZ ;  /* 0x000000245a107824 */ /* 0x000fc600078e02ff */
[----:B------:R4:W-:Y:S04]  /*8070*/  STL.64 [R1+0x5e8], R10 ;  /* 0x0005e80a01007387 */ /* 0x0009e80000100a00 */
[----:B-1----:R-:W2:Y:S04]  /*8080*/  LDL.LU.64 R8, [R1+0x1440] ;  /* 0x0014400001087983 */ /* 0x002ea80000300a00 */
[----:B----4-:R-:W4:Y:S04]  /*8090*/  LDL.LU.64 R10, [R1+0x1438] ;  /* 0x00143800010a7983 */ /* 0x010f280000300a00 */
[----:B------:R0:W-:Y:S04]  /*80a0*/  STL.64 [R1+0x570], R48 ;  /* 0x0005703001007387 */ /* 0x0001e80000100a00 */
[----:B------:R1:W-:Y:S01]  /*80b0*/  STL.64 [R1+0x568], R14 ;  /* 0x0005680e01007387 */ /* 0x0003e20000100a00 */
[----:B0-----:R-:W-:-:S04]  /*80c0*/  IMAD.WIDE R48, R16, 0x2, R88 ;  /* 0x0000000210307825 */ /* 0x001fc800078e0258 */
[----:B-1----:R-:W-:Y:S01]  /*80d0*/  IMAD.WIDE R14, R16, 0x2, R86 ;  /* 0x00000002100e7825 */ /* 0x002fe200078e0256 */
[----:B------:R-:W4:Y:S04]  /*80e0*/  @!P6 LDG.E.U16 R53, desc[UR16][R48.64] ;  /* 0x000000103035e981 */ /* 0x000f28000c1e1500 */
[----:B------:R-:W4:Y:S01]  /*80f0*/  @!P6 LDG.E.U16 R52, desc[UR16][R14.64] ;  /* 0x000000100e34e981 */ /* 0x000f22000c1e1500 */
[----:B------:R-:W-:-:S05]  /*8100*/  VIADD R17, R78, 0xffffffe3 ;  /* 0xffffffe34e117836 */ /* 0x000fca0000000000 */
[----:B------:R-:W-:Y:S01]  /*8110*/  ISETP.GE.U32.AND P5, PT, R17, 0x7fffff64, PT ;  /* 0x7fffff641100780c */ /* 0x000fe20003fa6070 */
[----:B------:R-:W-:Y:S01]  /*8120*/  IMAD R2, R90, 0x1c, RZ ;  /* 0x0000001c5a027824 */ /* 0x000fe200078e02ff */
[----:B------:R-:W-:Y:S01]  /*8130*/  STL [R1+0x854], R12 ;  /* 0x0008540c01007387 */ /* 0x000fe20000100800 */
[----:B------:R-:W-:Y:S02]  /*8140*/  PRMT R47, RZ, 0x7610, R47 ;  /* 0x00007610ff2f7816 */ /* 0x000fe4000000002f */
[----:B------:R-:W-:Y:S01]  /*8150*/  PRMT R4, RZ, 0x7610, R4 ;  /* 0x00007610ff047816 */ /* 0x000fe20000000004 */
[----:B------:R-:W-:Y:S01]  /*8160*/  VIADD R17, R78, 0xffffffd3 ;  /* 0xffffffd34e117836 */ /* 0x000fe20000000000 */
[----:B------:R-:W-:Y:S01]  /*8170*/  PRMT R85, RZ, 0x7610, R85 ;  /* 0x00007610ff557816 */ /* 0x000fe20000000055 */
[----:B---3--:R0:W-:Y:S04]  /*8180*/  STL [R1+0x858], R13 ;  /* 0x0008580d01007387 */ /* 0x0081e80000100800 */
[----:B------:R-:W-:Y:S04]  /*8190*/  STL [R1+0x85c], R50 ;  /* 0x00085c3201007387 */ /* 0x000fe80000100800 */
[----:B--2---:R1:W-:Y:S01]  /*81a0*/  STL [R1+0x860], R51 ;  /* 0x0008603301007387 */ /* 0x0043e20000100800 */
[----:B0-----:R-:W-:-:S05]  /*81b0*/  IMAD.WIDE R12, R2, 0x2, R88 ;  /* 0x00000002020c7825 */ /* 0x001fca00078e0258 */
[----:B------:R-:W2:Y:S01]  /*81c0*/  @!P5 LDG.E.U16 R47, desc[UR16][R12.64] ;  /* 0x000000100c2fd981 */ /* 0x000ea2000c1e1500 */
[----:B-1----:R-:W-:-:S04]  /*81d0*/  IMAD.WIDE R50, R2, 0x2, R86 ;  /* 0x0000000202327825 */ /* 0x002fc800078e0256 */
[----:B------:R-:W-:Y:S01]  /*81e0*/  VIADD R2, R78, 0xffffffcb ;  /* 0xffffffcb4e027836 */ /* 0x000fe20000000000 */
[----:B------:R0:W3:Y:S01]  /*81f0*/  @!P5 LDG.E.U16 R4, desc[UR16][R50.64] ;  /* 0x000000103204d981 */ /* 0x0000e2000c1e1500 */
[----:B------:R-:W-:-:S03]  /*8200*/  ISETP.GE.U32.AND P5, PT, R17, 0x7fffff54, PT ;  /* 0x7fffff541100780c */ /* 0x000fc60003fa6070 */
[----:B------:R1:W-:Y:S01]  /*8210*/  STL.64 [R1+0x4f0], R12 ;  /* 0x0004f00c01007387 */ /* 0x0003e20000100a00 */
[----:B------:R-:W-:Y:S01]  /*8220*/  ISETP.GE.U32.AND P6, PT, R2, 0x7fffff4c, PT ;  /* 0x7fffff4c0200780c */ /* 0x000fe20003fc6070 */
[----:B------:R-:W-:Y:S02]  /*8230*/  IMAD R2, R90, 0x2c, RZ ;  /* 0x0000002c5a027824 */ /* 0x000fe400078e02ff */
[----:B------:R-:W-:Y:S04]  /*8240*/  STL.64 [R1+0x4e8], R50 ;  /* 0x0004e83201007387 */ /* 0x000fe80000100a00 */
[----:B-1----:R-:W2:Y:S04]  /*8250*/  LDL.LU.64 R12, [R1+0x1430] ;  /* 0x00143000010c7983 */ /* 0x002ea80000300a00 */
[----:B------:R-:W-:Y:S04]  /*8260*/  STL.64 [R1+0x470], R48 ;  /* 0x0004703001007387 */ /* 0x000fe80000100a00 */
[----:B------:R1:W-:Y:S04]  /*8270*/  STL.64 [R1+0x468], R14 ;  /* 0x0004680e01007387 */ /* 0x0003e80000100a00 */
[----:B----4-:R-:W-:Y:S04]  /*8280*/  STL [R1+0x13a8], R53 ;  /* 0x0013a83501007387 */ /* 0x010fe80000100800 */
[----:B------:R4:W-:Y:S01]  /*8290*/  STL [R1+0x13ac], R52 ;  /* 0x0013ac3401007387 */ /* 0x0009e20000100800 */
[----:B-1----:R-:W-:-:S04]  /*82a0*/  IMAD.WIDE R14, R2, 0x2, R88 ;  /* 0x00000002020e7825 */ /* 0x002fc800078e0258 */
[----:B----4-:R-:W-:Y:S01]  /*82b0*/  IMAD.WIDE R52, R2, 0x2, R86 ;  /* 0x0000000202347825 */ /* 0x010fe200078e0256 */
[----:B------:R1:W-:Y:S04]  /*82c0*/  STL.64 [R1+0x3f0], R14 ;  /* 0x0003f00e01007387 */ /* 0x0003e80000100a00 */
[----:B------:R4:W-:Y:S04]  /*82d0*/  STL.64 [R1+0x3e8], R52 ;  /* 0x0003e83401007387 */ /* 0x0009e80000100a00 */
[----:B------:R-:W2:Y:S04]  /*82e0*/  @!P5 LDG.E.U16 R85, desc[UR16][R14.64] ;  /* 0x000000100e55d981 */ /* 0x000ea8000c1e1500 */
[----:B-1----:R-:W3:Y:S01]  /*82f0*/  LDL.LU.64 R14, [R1+0x1428] ;  /* 0x00142800010e7983 */ /* 0x002ee20000300a00 */
[----:B------:R-:W-:Y:S01]  /*8300*/  PRMT R91, RZ, 0x7610, R91 ;  /* 0x00007610ff5b7816 */ /* 0x000fe2000000005b */
[----:B------:R-:W-:Y:S01]  /*8310*/  IMAD R16, R90, 0x34, RZ ;  /* 0x000000345a107824 */ /* 0x000fe200078e02ff */
[----:B------:R-:W-:Y:S01]  /*8320*/  PRMT R93, RZ, 0x7610, R93 ;  /* 0x00007610ff5d7816 */ /* 0x000fe2000000005d */
[----:B------:R-:W-:Y:S01]  /*8330*/  VIADD R17, R78, 0xffffffc3 ;  /* 0xffffffc34e117836 */ /* 0x000fe20000000000 */
[----:B------:R-:W-:Y:S01]  /*8340*/  PRMT R92, RZ, 0x7610, R92 ;  /* 0x00007610ff5c7816 */ /* 0x000fe2000000005c */
[C---:B0-----:R-:W-:Y:S01]  /*8350*/  IMAD.WIDE R50, R16.reuse, 0x2, R88 ;  /* 0x0000000210327825 */ /* 0x041fe200078e0258 */
[----:B------:R4:W3:Y:S03]  /*8360*/  @!P5 LDG.E.U16 R91, desc[UR16][R52.64] ;  /* 0x00000010345bd981 */ /* 0x0008e6000c1e1500 */
[----:B------:R-:W-:Y:S01]  /*8370*/  IMAD.WIDE R48, R16, 0x2, R86 ;  /* 0x0000000210307825 */ /* 0x000fe200078e0256 */
[----:B------:R-:W-:Y:S01]  /*8380*/  ISETP.GE.U32.AND P5, PT, R17, 0x7fffff44, PT ;  /* 0x7fffff441100780c */ /* 0x000fe20003fa6070 */
[----:B------:R0:W3:Y:S02]  /*8390*/  @!P6 LDG.E.U16 R93, desc[UR16][R50.64] ;  /* 0x00000010325de981 */ /* 0x0000e4000c1e1500 */
[----:B------:R-:W-:-:S02]  /*83a0*/  VIADD R2, R78, 0xffffffbb ;  /* 0xffffffbb4e027836 */ /* 0x000fc40000000000 */
[----:B------:R1:W3:Y:S03]  /*83b0*/  @!P6 LDG.E.U16 R92, desc[UR16][R48.64] ;  /* 0x00000010305ce981 */ /* 0x0002e6000c1e1500 */
[----:B------:R-:W-:Y:S01]  /*83c0*/  ISETP.GE.U32.AND P6, PT, R2, 0x7fffff3c, PT ;  /* 0x7fffff3c0200780c */ /* 0x000fe20003fc6070 */
[----:B------:R-:W-:-:S04]  /*83d0*/  IMAD R2, R90, 0x3c, RZ ;  /* 0x0000003c5a027824 */ /* 0x000fc800078e02ff */
[C---:B----4-:R-:W-:Y:S01]  /*83e0*/  IMAD.WIDE R52, R2.reuse, 0x2, R86 ;  /* 0x0000000202347825 */ /* 0x050fe200078e0256 */
[----:B--2---:R2:W-:Y:S01]  /*83f0*/  STL [R1+0x13b0], R85 ;  /* 0x0013b05501007387 */ /* 0x0045e20000100800 */
[----:B---3--:R-:W-:Y:S02]  /*8400*/  PRMT R15, RZ, 0x7610, R15 ;  /* 0x00007610ff0f7816 */ /* 0x008fe4000000000f */
[----:B--2---:R-:W-:Y:S01]  /*8410*/  IMAD.WIDE R84, R2, 0x2, R88 ;  /* 0x0000000202547825 */ /* 0x004fe200078e0258 */
[----:B------:R-:W-:-:S04]  /*8420*/  PRMT R14, RZ, 0x7610, R14 ;  /* 0x00007610ff0e7816 */ /* 0x000fc8000000000e */
[----:B------:R-:W2:Y:S04]  /*8430*/  @!P5 LDG.E.U16 R15, desc[UR16][R84.64] ;  /* 0x00000010540fd981 */ /* 0x000ea8000c1e1500 */
[----:B------:R3:W4:Y:S01]  /*8440*/  @!P5 LDG.E.U16 R14, desc[UR16][R52.64] ;  /* 0x00000010340ed981 */ /* 0x000722000c1e1500 */
[----:B------:R-:W-:Y:S01]  /*8450*/  IMAD R16, R90, 0x44, RZ ;  /* 0x000000445a107824 */ /* 0x000fe200078e02ff */
[----:B------:R-:W-:Y:S01]  /*8460*/  PRMT R13, RZ, 0x7610, R13 ;  /* 0x00007610ff0d7816 */ /* 0x000fe2000000000d */
[C---:B------:R-:W-:Y:S01]  /*8470*/  VIADD R17, R78.reuse, 0xffffffb3 ;  /* 0xffffffb34e117836 */ /* 0x040fe20000000000 */
[----:B------:R0:W-:Y:S01]  /*8480*/  STL.64 [R1+0x370], R50 ;  /* 0x0003703201007387 */ /* 0x0001e20000100a00 */
[----:B------:R-:W-:Y:S01]  /*8490*/  PRMT R12, RZ, 0x7610, R12 ;  /* 0x00007610ff0c7816 */ /* 0x000fe2000000000c */
[----:B------:R-:W-:-:S02]  /*84a0*/  VIADD R2, R78, 0xffffffab ;  /* 0xffffffab4e027836 */ /* 0x000fc40000000000 */
[----:B------:R1:W-:Y:S01]  /*84b0*/  STL.64 [R1+0x368], R48 ;  /* 0x0003683001007387 */ /* 0x0003e20000100a00 */
[----:B------:R-:W-:-:S03]  /*84c0*/  ISETP.GE.U32.AND P5, PT, R17, 0x7fffff34, PT ;  /* 0x7fffff341100780c */ /* 0x000fc60003fa6070 */
[----:B------:R-:W-:Y:S01]  /*84d0*/  STL [R1+0x13b4], R91 ;  /* 0x0013b45b01007387 */ /* 0x000fe20000100800 */
[----:B0-----:R-:W-:-:S04]  /*84e0*/  IMAD.WIDE R50, R16, 0x2, R88 ;  /* 0x0000000210327825 */ /* 0x001fc800078e0258 */
[----:B-1----:R-:W-:Y:S01]  /*84f0*/  IMAD.WIDE R48, R16, 0x2, R86 ;  /* 0x0000000210307825 */ /* 0x002fe200078e0256 */
[----:B------:R-:W-:Y:S04]  /*8500*/  STL [R1+0x850], R47 ;  /* 0x0008502f01007387 */ /* 0x000fe80000100800 */
[----:B------:R0:W4:Y:S04]  /*8510*/  @!P6 LDG.E.U16 R13, desc[UR16][R50.64] ;  /* 0x00000010320de981 */ /* 0x000128000c1e1500 */
[----:B------:R1:W4:Y:S01]  /*8520*/  @!P6 LDG.E.U16 R12, desc[UR16][R48.64] ;  /* 0x00000010300ce981 */ /* 0x000322000c1e1500 */
[----:B------:R-:W-:Y:S01]  /*8530*/  ISETP.GE.U32.AND P6, PT, R2, 0x7fffff2c, PT ;  /* 0x7fffff2c0200780c */ /* 0x000fe20003fc6070 */
[----:B------:R-:W-:-:S02]  /*8540*/  IMAD R2, R90, 0x4c, RZ ;  /* 0x0000004c5a027824 */ /* 0x000fc400078e02ff */
[----:B------:R-:W-:Y:S01]  /*8550*/  STL [R1+0x84c], R4 ;  /* 0x00084c0401007387 */ /* 0x000fe20000100800 */
[----:B------:R-:W-:-:S03]  /*8560*/  PRMT R11, RZ, 0x7610, R11 ;  /* 0x00007610ff0b7816 */ /* 0x000fc6000000000b */
[----:B------:R-:W-:Y:S04]  /*8570*/  STL [R1+0x13b8], R93 ;  /* 0x0013b85d01007387 */ /* 0x000fe80000100800 */
[----:B------:R-:W-:Y:S04]  /*8580*/  STL [R1+0x13bc], R92 ;  /* 0x0013bc5c01007387 */ /* 0x000fe80000100800 */
[----:B------:R-:W-:Y:S04]  /*8590*/  STL.64 [R1+0x2f0], R84 ;  /* 0x0002f05401007387 */ /* 0x000fe80000100a00 */
[----:B------:R3:W-:Y:S01]  /*85a0*/  STL.64 [R1+0x2e8], R52 ;  /* 0x0002e83401007387 */ /* 0x0007e20000100a00 */
[----:B------:R-:W-:Y:S01]  /*85b0*/  IMAD R16, R90, 0x54, RZ ;  /* 0x000000545a107824 */ /* 0x000fe200078e02ff */
[----:B------:R-:W-:-:S02]  /*85c0*/  PRMT R10, RZ, 0x7610, R10 ;  /* 0x00007610ff0a7816 */ /* 0x000fc4000000000a */
[----:B------:R-:W-:Y:S01]  /*85d0*/  PRMT R9, RZ, 0x7610, R9 ;  /* 0x00007610ff097816 */ /* 0x000fe20000000009 */
[----:B---3--:R-:W-:Y:S01]  /*85e0*/  IMAD.WIDE R52, R2, 0x2, R88 ;  /* 0x0000000202347825 */ /* 0x008fe200078e0258 */
[----:B------:R-:W-:-:S04]  /*85f0*/  PRMT R8, RZ, 0x7610, R8 ;  /* 0x00007610ff087816 */ /* 0x000fc80000000008 */
[----:B------:R-:W3:Y:S04]  /*8600*/  @!P5 LDG.E.U16 R11, desc[UR16][R52.64] ;  /* 0x00000010340bd981 */ /* 0x000ee8000c1e1500 */
[----:B--2---:R-:W-:Y:S04]  /*8610*/  STL [R1+0x13c0], R15 ;  /* 0x0013c00f01007387 */ /* 0x004fe80000100800 */
[----:B------:R0:W-:Y:S04]  /*8620*/  STL.64 [R1+0x270], R50 ;  /* 0x0002703201007387 */ /* 0x0001e80000100a00 */
[----:B------:R1:W-:Y:S04]  /*8630*/  STL.64 [R1+0x268], R48 ;  /* 0x0002683001007387 */ /* 0x0003e80000100a00 */
[----:B----4-:R2:W-:Y:S01]  /*8640*/  STL [R1+0x13c4], R14 ;  /* 0x0013c40e01007387 */ /* 0x0105e20000100800 */
[----:B0-----:R-:W-:-:S04]  /*8650*/  IMAD.WIDE R50, R2, 0x2, R86 ;  /* 0x0000000202327825 */ /* 0x001fc800078e0256 */
[C---:B-1----:R-:W-:Y:S01]  /*8660*/  IMAD.WIDE R48, R16.reuse, 0x2, R88 ;  /* 0x0000000210307825 */ /* 0x042fe200078e0258 */
[----:B------:R-:W4:Y:S03]  /*8670*/  @!P5 LDG.E.U16 R10, desc[UR16][R50.64] ;  /* 0x00000010320ad981 */ /* 0x000f26000c1e1500 */
[----:B--2---:R-:W-:Y:S01]  /*8680*/  IMAD.WIDE R14, R16, 0x2, R86 ;  /* 0x00000002100e7825 */ /* 0x004fe200078e0256 */
[----:B------:R0:W2:Y:S04]  /*8690*/  @!P6 LDG.E.U16 R9, desc[UR16][R48.64] ;  /* 0x000000103009e981 */ /* 0x0000a8000c1e1500 */
[----:B------:R1:W2:Y:S01]  /*86a0*/  @!P6 LDG.E.U16 R8, desc[UR16][R14.64] ;  /* 0x000000100e08e981 */ /* 0x0002a2000c1e1500 */
[----:B------:R-:W-:-:S02]  /*86b0*/  VIADD R17, R78, 0xffffffa3 ;  /* 0xffffffa34e117836 */ /* 0x000fc40000000000 */
[----:B------:R-:W-:Y:S01]  /*86c0*/  VIADD R2, R78, 0xffffff9b ;  /* 0xffffff9b4e027836 */ /* 0x000fe20000000000 */
[----:B------:R-:W-:Y:S02]  /*86d0*/  STL [R1+0x13c8], R13 ;  /* 0x0013c80d01007387 */ /* 0x000fe40000100800 */
[----:B------:R-:W-:Y:S02]  /*86e0*/  ISETP.GE.U32.AND P5, PT, R17, 0x7fffff24, PT ;  /* 0x7fffff241100780c */ /* 0x000fe40003fa6070 */
[----:B------:R0:W-:Y:S01]  /*86f0*/  STL [R1+0x13cc], R12 ;  /* 0x0013cc0c01007387 */ /* 0x0001e20000100800 */
[----:B------:R-:W-:Y:S01]  /*8700*/  ISETP.GE.U32.AND P6, PT, R2, 0x7fffff1c, PT ;  /* 0x7fffff1c0200780c */ /* 0x000fe20003fc6070 */
[----:B------:R-:W-:Y:S02]  /*8710*/  IMAD R2, R90, 0x5c, RZ ;  /* 0x0000005c5a027824 */ /* 0x000fe400078e02ff */
[----:B------:R-:W-:Y:S01]  /*8720*/  STL.64 [R1+0x1f0], R52 ;  /* 0x0001f03401007387 */ /* 0x000fe20000100a00 */
[----:B------:R-:W-:-:S03]  /*8730*/  PRMT R3, RZ, 0x7610, R3 ;  /* 0x00007610ff037816 */ /* 0x000fc60000000003 */
[----:B------:R-:W-:Y:S01]  /*8740*/  STL.64 [R1+0x1e8], R50 ;  /* 0x0001e83201007387 */ /* 0x000fe20000100a00 */
[----:B------:R-:W-:Y:S01]  /*8750*/  PRMT R7, RZ, 0x7610, R7 ;  /* 0x00007610ff077816 */ /* 0x000fe20000000007 */
[----:B------:R-:W-:Y:S02]  /*8760*/  VIADD R17, R78, 0xffffff93 ;  /* 0xffffff934e117836 */ /* 0x000fe40000000000 */
[----:B------:R-:W-:Y:S01]  /*8770*/  IMAD R16, R90, 0x64, RZ ;  /* 0x000000645a107824 */ /* 0x000fe200078e02ff */
[----:B------:R-:W-:Y:S02]  /*8780*/  PRMT R6, RZ, 0x7610, R6 ;  /* 0x00007610ff067816 */ /* 0x000fe40000000006 */
[----:B------:R-:W-:Y:S01]  /*8790*/  PRMT R5, RZ, 0x7610, R5 ;  /* 0x00007610ff057816 */ /* 0x000fe20000000005 */
[----:B0-----:R-:W-:Y:S01]  /*87a0*/  IMAD.WIDE R12, R16, 0x2, R88 ;  /* 0x00000002100c7825 */ /* 0x001fe200078e0258 */
[----:B------:R-:W-:Y:S02]  /*87b0*/  PRMT R83, RZ, 0x7610, R83 ;  /* 0x00007610ff537816 */ /* 0x000fe40000000053 */
[----:B------:R-:W-:-:S02]  /*87c0*/  PRMT R82, RZ, 0x7610, R82 ;  /* 0x00007610ff527816 */ /* 0x000fc40000000052 */
[----:B------:R-:W2:Y:S04]  /*87d0*/  @!P6 LDG.E.U16 R6, desc[UR16][R12.64] ;  /* 0x000000100c06e981 */ /* 0x000ea8000c1e1500 */
[----:B---3--:R-:W-:Y:S04]  /*87e0*/  STL [R1+0x13d0], R11 ;  /* 0x0013d00b01007387 */ /* 0x008fe80000100800 */
[----:B------:R0:W-:Y:S04]  /*87f0*/  STL.64 [R1+0x170], R48 ;  /* 0x0001703001007387 */ /* 0x0001e80000100a00 */
[----:B------:R1:W-:Y:S01]  /*8800*/  STL.64 [R1+0x168], R14 ;  /* 0x0001680e01007387 */ /* 0x0003e20000100a00 */
[----:B0-----:R-:W-:-:S04]  /*8810*/  IMAD.WIDE R48, R2, 0x2, R88 ;  /* 0x0000000202307825 */ /* 0x001fc800078e0258 */
[----:B-1----:R-:W-:Y:S01]  /*8820*/  IMAD.WIDE R14, R2, 0x2, R86 ;  /* 0x00000002020e7825 */ /* 0x002fe200078e0256 */
[----:B------:R0:W3:Y:S04]  /*8830*/  @!P5 LDG.E.U16 R3, desc[UR16][R48.64] ;  /* 0x000000103003d981 */ /* 0x0000e8000c1e1500 */
[----:B------:R-:W3:Y:S01]  /*8840*/  @!P5 LDG.E.U16 R7, desc[UR16][R14.64] ;  /* 0x000000100e07d981 */ /* 0x000ee2000c1e1500 */
[----:B------:R-:W-:Y:S01]  /*8850*/  ISETP.GE.U32.AND P5, PT, R17, 0x7fffff14, PT ;  /* 0x7fffff141100780c */ /* 0x000fe20003fa6070 */
[----:B------:R-:W-:Y:S02]  /*8860*/  VIADD R2, R78, 0xffffff8b ;  /* 0xffffff8b4e027836 */ /* 0x000fe40000000000 */
[----:B------:R-:W-:Y:S02]  /*8870*/  IMAD.MOV.U32 R52, RZ, RZ, R44 ;  /* 0x000000ffff347224 */ /* 0x000fe400078e002c */
[----:B------:R-:W-:Y:S01]  /*8880*/  IMAD R44, R90, 0x74, RZ ;  /* 0x000000745a2c7824 */ /* 0x000fe200078e02ff */
[----:B------:R-:W-:Y:S01]  /*8890*/  PRMT R81, RZ, 0x7610, R81 ;  /* 0x00007610ff517816 */ /* 0x000fe20000000051 */
[----:B------:R-:W-:Y:S01]  /*88a0*/  IMAD.MOV.U32 R84, RZ, RZ, R46 ;  /* 0x000000ffff547224 */ /* 0x000fe200078e002e */
[----:B------:R-:W-:Y:S01]  /*88b0*/  MOV R85, R40 ;  /* 0x0000002800557202 */ /* 0x000fe20000000f00 */
[----:B------:R-:W-:Y:S01]  /*88c0*/  IMAD.WIDE R46, R44, 0x2, R88 ;  /* 0x000000022c2e7825 */ /* 0x000fe200078e0258 */
[----:B------:R-:W-:-:S03]  /*88d0*/  PRMT R80, RZ, 0x7610, R80 ;  /* 0x00007610ff507816 */ /* 0x000fc60000000050 */
[----:B------:R-:W-:Y:S02]  /*88e0*/  IMAD.MOV.U32 R93, RZ, RZ, R45 ;  /* 0x000000ffff5d7224 */ /* 0x000fe400078e002d */
[----:B------:R-:W-:Y:S01]  /*88f0*/  IMAD.WIDE R44, R44, 0x2, R86 ;  /* 0x000000022c2c7825 */ /* 0x000fe200078e0256 */
[----:B------:R-:W-:-:S03]  /*8900*/  PRMT R79, RZ, 0x7610, R79 ;  /* 0x00007610ff4f7816 */ /* 0x000fc6000000004f */
[----:B------:R-:W-:Y:S02]  /*8910*/  IMAD R40, R90, 0x7c, RZ ;  /* 0x0000007c5a287824 */ /* 0x000fe400078e02ff */
[----:B------:R-:W-:Y:S02]  /*8920*/  IMAD.MOV.U32 R53, RZ, RZ, R43 ;  /* 0x000000ffff357224 */ /* 0x000fe400078e002b */
[----:B------:R-:W-:Y:S02]  /*8930*/  IMAD.MOV.U32 R91, RZ, RZ, R42 ;  /* 0x000000ffff5b7224 */ /* 0x000fe400078e002a */
[----:B------:R-:W-:Y:S01]  /*8940*/  IMAD.WIDE R42, R40, 0x2, R88 ;  /* 0x00000002282a7825 */ /* 0x000fe200078e0258 */
[----:B------:R-:W-:-:S03]  /*8950*/  PRMT R77, RZ, 0x7610, R77 ;  /* 0x00007610ff4d7816 */ /* 0x000fc6000000004d */
[----:B------:R-:W-:Y:S02]  /*8960*/  IMAD.MOV.U32 R4, RZ, RZ, R41 ;  /* 0x000000ffff047224 */ /* 0x000fe400078e0029 */
[--C-:B------:R-:W-:Y:S01]  /*8970*/  IMAD.WIDE R40, R40, 0x2, R86.reuse ;  /* 0x0000000228287825 */ /* 0x100fe200078e0256 */
[----:B----4-:R1:W-:Y:S04]  /*8980*/  STL [R1+0x13d4], R10 ;  /* 0x0013d40a01007387 */ /* 0x0103e80000100800 */
[----:B--2---:R-:W-:Y:S04]  /*8990*/  STL [R1+0x13d8], R9 ;  /* 0x0013d80901007387 */ /* 0x004fe80000100800 */
[----:B------:R-:W-:Y:S01]  /*89a0*/  STL [R1+0x13dc], R8 ;  /* 0x0013dc0801007387 */ /* 0x000fe20000100800 */
[----:B-1----:R-:W-:-:S03]  /*89b0*/  IMAD.WIDE R10, R16, 0x2, R86 ;  /* 0x00000002100a7825 */ /* 0x002fc600078e0256 */
[----:B------:R0:W-:Y:S01]  /*89c0*/  STL.64 [R1+0xf0], R48 ;  /* 0x0000f03001007387 */ /* 0x0001e20000100a00 */
[----:B------:R-:W-:-:S03]  /*89d0*/  VIADD R16, R78, 0xffffff83 ;  /* 0xffffff834e107836 */ /* 0x000fc60000000000 */
[----:B------:R1:W2:Y:S01]  /*89e0*/  @!P6 LDG.E.U16 R5, desc[UR16][R10.64] ;  /* 0x000000100a05e981 */ /* 0x0002a2000c1e1500 */
[----:B------:R-:W-:Y:S01]  /*89f0*/  ISETP.GE.U32.AND P6, PT, R2, 0x7fffff0c, PT ;  /* 0x7fffff0c0200780c */ /* 0x000fe20003fc6070 */
[----:B0-----:R-:W-:-:S04]  /*8a00*/  IMAD R48, R90, 0x6c, RZ ;  /* 0x0000006c5a307824 */ /* 0x001fc800078e02ff */
[----:B------:R-:W-:-:S08]  /*8a10*/  IMAD.WIDE R50, R48, 0x2, R88 ;  /* 0x0000000230327825 */ /* 0x000fd000078e0258 */
[----:B------:R-:W4:Y:S01]  /*8a20*/  @!P6 LDG.E.U16 R81, desc[UR16][R46.64] ;  /* 0x000000102e51e981 */ /* 0x000f22000c1e1500 */
[----:B------:R-:W-:-:S03]  /*8a30*/  IMAD.WIDE R48, R48, 0x2, R86 ;  /* 0x0000000230307825 */ /* 0x000fc600078e0256 */
[----:B------:R-:W4:Y:S04]  /*8a40*/  @!P5 LDG.E.U16 R83, desc[UR16][R50.64] ;  /* 0x000000103253d981 */ /* 0x000f28000c1e1500 */
[----:B------:R-:W4:Y:S01]  /*8a50*/  @!P5 LDG.E.U16 R82, desc[UR16][R48.64] ;  /* 0x000000103052d981 */ /* 0x000f22000c1e1500 */
[----:B------:R-:W-:-:S03]  /*8a60*/  ISETP.GE.U32.AND P5, PT, R16, 0x7fffff04, PT ;  /* 0x7fffff041000780c */ /* 0x000fc60003fa6070 */
[----:B------:R-:W4:Y:S10]  /*8a70*/  @!P6 LDG.E.U16 R80, desc[UR16][R44.64] ;  /* 0x000000102c50e981 */ /* 0x000f34000c1e1500 */
[----:B------:R-:W4:Y:S04]  /*8a80*/  @!P5 LDG.E.U16 R79, desc[UR16][R42.64] ;  /* 0x000000102a4fd981 */ /* 0x000f28000c1e1500 */
[----:B------:R-:W4:Y:S01]  /*8a90*/  @!P5 LDG.E.U16 R77, desc[UR16][R40.64] ;  /* 0x00000010284dd981 */ /* 0x000f22000c1e1500 */
[----:B------:R-:W-:-:S03]  /*8aa0*/  VIADD R2, R78, 0xfffffffa ;  /* 0xfffffffa4e027836 */ /* 0x000fc60000000000 */
[----:B------:R-:W-:Y:S02]  /*8ab0*/  STL.64 [R1+0xe8], R14 ;  /* 0x0000e80e01007387 */ /* 0x000fe40000100a00 */
[----:B------:R-:W-:Y:S01]  /*8ac0*/  ISETP.GE.U32.AND P6, PT, R2, 0x7fffff7b, PT ;  /* 0x7fffff7b0200780c */ /* 0x000fe20003fc6070 */
[----:B------:R-:W-:Y:S02]  /*8ad0*/  IMAD R2, R90, 0x5, RZ ;  /* 0x000000055a027824 */ /* 0x000fe400078e02ff */
[----:B------:R-:W-:Y:S01]  /*8ae0*/  IMAD.MOV.U32 R92, RZ, RZ, R84 ;  /* 0x000000ffff5c7224 */ /* 0x000fe200078e0054 */
[----:B---3--:R-:W-:Y:S04]  /*8af0*/  STL [R1+0x13e0], R3 ;  /* 0x0013e00301007387 */ /* 0x008fe80000100800 */
[----:B------:R-:W-:Y:S04]  /*8b00*/  STL.64 [R1+0x70], R12 ;  /* 0x0000700c01007387 */ /* 0x000fe80000100a00 */
[----:B------:R1:W-:Y:S01]  /*8b10*/  STL.64 [R1+0x68], R10 ;  /* 0x0000680a01007387 */ /* 0x0003e20000100a00 */
[----:B------:R-:W-:-:S03]  /*8b20*/  PRMT R76, RZ, 0x7610, R76 ;  /* 0x00007610ff4c7816 */ /* 0x000fc6000000004c */
[----:B------:R-:W-:Y:S01]  /*8b30*/  STL [R1+0x13e4], R7 ;  /* 0x0013e40701007387 */ /* 0x000fe20000100800 */
[----:B------:R-:W-:-:S03]  /*8b40*/  PRMT R75, RZ, 0x7610, R75 ;  /* 0x00007610ff4b7816 */ /* 0x000fc6000000004b */
[----:B------:R0:W-:Y:S01]  /*8b50*/  STL [R1+0x1420], R7 ;  /* 0x0014200701007387 */ /* 0x0001e20000100800 */
[----:B------:R-:W-:-:S03]  /*8b60*/  IMAD.WIDE R8, R2, 0x2, R86 ;  /* 0x0000000202087825 */ /* 0x000fc600078e0256 */
[----:B------:R3:W-:Y:S01]  /*8b70*/  STL [R1+0x13e8], R6 ;  /* 0x0013e80601007387 */ /* 0x0007e20000100800 */
[----:B-1----:R-:W-:Y:S01]  /*8b80*/  IMAD.WIDE R10, R2, 0x2, R88 ;  /* 0x00000002020a7825 */ /* 0x002fe200078e0258 */
[----:B------:R-:W1:Y:S03]  /*8b90*/  S2R R84, SR_TID.X ;  /* 0x0000000000547919 */ /* 0x000e660000002100 */
[C---:B------:R-:W-:Y:S02]  /*8ba0*/  VIADD R17, R78.reuse, 0xfffffff2 ;  /* 0xfffffff24e117836 */ /* 0x040fe40000000000 */
[----:B------:R-:W-:Y:S01]  /*8bb0*/  VIADD R16, R78, 0xffffffea ;  /* 0xffffffea4e107836 */ /* 0x000fe20000000000 */
[----:B------:R0:W4:Y:S02]  /*8bc0*/  @!P6 LDG.E.U16 R76, desc[UR16][R10.64] ;  /* 0x000000100a4ce981 */ /* 0x000124000c1e1500 */
[----:B------:R-:W-:-:S02]  /*8bd0*/  ISETP.GE.U32.AND P5, PT, R17, 0x7fffff73, PT ;  /* 0x7fffff731100780c */ /* 0x000fc40003fa6070 */
[----:B------:R0:W4:Y:S01]  /*8be0*/  @!P6 LDG.E.U16 R75, desc[UR16][R8.64] ;  /* 0x00000010084be981 */ /* 0x000122000c1e1500 */
[----:B------:R-:W-:Y:S01]  /*8bf0*/  ISETP.GE.U32.AND P6, PT, R16, 0x7fffff6b, PT ;  /* 0x7fffff6b1000780c */ /* 0x000fe20003fc6070 */
[C---:B------:R-:W-:Y:S02]  /*8c00*/  IMAD R2, R90.reuse, 0xd, RZ ;  /* 0x0000000d5a027824 */ /* 0x040fe400078e02ff */
[----:B------:R-:W-:Y:S01]  /*8c10*/  IMAD R16, R90, 0x15, RZ ;  /* 0x000000155a107824 */ /* 0x000fe200078e02ff */
[----:B------:R-:W-:Y:S01]  /*8c20*/  PRMT R74, RZ, 0x7610, R74 ;  /* 0x00007610ff4a7816 */ /* 0x000fe2000000004a */
[C---:B------:R-:W-:Y:S01]  /*8c30*/  IMAD.WIDE R14, R2.reuse, 0x2, R88 ;  /* 0x00000002020e7825 */ /* 0x040fe200078e0258 */
[----:B------:R-:W-:Y:S02]  /*8c40*/  PRMT R73, RZ, 0x7610, R73 ;  /* 0x00007610ff497816 */ /* 0x000fe40000000049 */
[----:B------:R-:W-:Y:S01]  /*8c50*/  PRMT R72, RZ, 0x7610, R72 ;  /* 0x00007610ff487816 */ /* 0x000fe20000000048 */
[----:B------:R-:W-:Y:S01]  /*8c60*/  IMAD.WIDE R12, R2, 0x2, R86 ;  /* 0x00000002020c7825 */ /* 0x000fe200078e0256 */
[----:B------:R-:W-:Y:S01]  /*8c70*/  PRMT R71, RZ, 0x7610, R71 ;  /* 0x00007610ff477816 */ /* 0x000fe20000000047 */
[----:B------:R0:W4:Y:S02]  /*8c80*/  @!P5 LDG.E.U16 R74, desc[UR16][R14.64] ;  /* 0x000000100e4ad981 */ /* 0x000124000c1e1500 */
[----:B------:R-:W-:-:S02]  /*8c90*/  VIADD R17, R78, 0xffffffe2 ;  /* 0xffffffe24e117836 */ /* 0x000fc40000000000 */
[C---:B------:R-:W-:Y:S01]  /*8ca0*/  VIADD R2, R78.reuse, 0xffffffda ;  /* 0xffffffda4e027836 */ /* 0x040fe20000000000 */
[----:B------:R0:W4:Y:S02]  /*8cb0*/  @!P5 LDG.E.U16 R73, desc[UR16][R12.64] ;  /* 0x000000100c49d981 */ /* 0x000124000c1e1500 */
[----:B------:R-:W-:Y:S02]  /*8cc0*/  ISETP.GE.U32.AND P5, PT, R17, 0x7fffff63, PT ;  /* 0x7fffff631100780c */ /* 0x000fe40003fa6070 */
[----:B------:R-:W-:Y:S02]  /*8cd0*/  PRMT R70, RZ, 0x7610, R70 ;  /* 0x00007610ff467816 */ /* 0x000fe40000000046 */
[----:B------:R-:W-:Y:S02]  /*8ce0*/  PRMT R69, RZ, 0x7610, R69 ;  /* 0x00007610ff457816 */ /* 0x000fe40000000045 */
[----:B------:R-:W-:Y:S02]  /*8cf0*/  PRMT R68, RZ, 0x7610, R68 ;  /* 0x00007610ff447816 */ /* 0x000fe40000000044 */
[----:B------:R-:W-:Y:S01]  /*8d00*/  PRMT R67, RZ, 0x7610, R67 ;  /* 0x00007610ff437816 */ /* 0x000fe20000000043 */
[----:B------:R-:W-:Y:S01]  /*8d10*/  VIADD R17, R78, 0xffffffd2 ;  /* 0xffffffd24e117836 */ /* 0x000fe20000000000 */
[----:B------:R-:W-:-:S04]  /*8d20*/  @!UP1 UIADD3 UR10, UPT, UPT, -UR10, 0x100000, URZ ;  /* 0x001000000a0a9890 */ /* 0x000fc8000fffe1ff */
[----:B------:R-:W-:Y:S02]  /*8d30*/  @!UP1 USHF.L.U32 UR11, UR10, 0xb, URZ ;  /* 0x0000000b0a0b9899 */ /* 0x000fe400080006ff */
[----:B------:R-:W-:Y:S01]  /*8d40*/  @!UP1 USHF.L.U32 UR10, UR10, 0x1, URZ ;  /* 0x000000010a0a9899 */ /* 0x000fe200080006ff */
[----:B------:R-:W-:Y:S01]  /*8d50*/  VOTEU.ALL UP1, P1 ;  /* 0x0000000000ff7886 */ /* 0x000fe20000820000 */
[----:B------:R-:W-:Y:S02]  /*8d60*/  PRMT R66, RZ, 0x7610, R66 ;  /* 0x00007610ff427816 */ /* 0x000fe40000000042 */
[----:B------:R-:W-:Y:S01]  /*8d70*/  PRMT R65, RZ, 0x7610, R65 ;  /* 0x00007610ff417816 */ /* 0x000fe20000000041 */
[----:B------:R-:W-:Y:S01]  /*8d80*/  VIADD R3, R78, 0xffffffc2 ;  /* 0xffffffc24e037836 */ /* 0x000fe20000000000 */
[----:B------:R-:W-:-:S06]  /*8d90*/  PRMT R64, RZ, 0x7610, R64 ;  /* 0x00007610ff407816 */ /* 0x000fcc0000000040 */
[----:B------:R0:W1:Y:S01]  /*8da0*/  @!UP1 SYNCS.EXCH.64 URZ, [UR5+0x28008], UR10 ;  /* 0x0280080a05ff95b2 */ /* 0x0000620008000100 */
[----:B------:R-:W-:Y:S02]  /*8db0*/  PRMT R63, RZ, 0x7610, R63 ;  /* 0x00007610ff3f7816 */ /* 0x000fe4000000003f */
[----:B------:R-:W-:Y:S02]  /*8dc0*/  PRMT R62, RZ, 0x7610, R62 ;  /* 0x00007610ff3e7816 */ /* 0x000fe4000000003e */
[----:B------:R-:W-:Y:S02]  /*8dd0*/  PRMT R61, RZ, 0x7610, R61 ;  /* 0x00007610ff3d7816 */ /* 0x000fe4000000003d */
[----:B------:R-:W-:Y:S02]  /*8de0*/  PRMT R60, RZ, 0x7610, R60 ;  /* 0x00007610ff3c7816 */ /* 0x000fe4000000003c */
[----:B------:R-:W-:Y:S02]  /*8df0*/  PRMT R59, RZ, 0x7610, R59 ;  /* 0x00007610ff3b7816 */ /* 0x000fe4000000003b */
[----:B------:R-:W-:-:S02]  /*8e00*/  PRMT R58, RZ, 0x7610, R58 ;  /* 0x00007610ff3a7816 */ /* 0x000fc4000000003a */
[----:B------:R-:W-:Y:S02]  /*8e10*/  PRMT R57, RZ, 0x7610, R57 ;  /* 0x00007610ff397816 */ /* 0x000fe40000000039 */
[----:B------:R-:W-:Y:S02]  /*8e20*/  PRMT R56, RZ, 0x7610, R56 ;  /* 0x00007610ff387816 */ /* 0x000fe40000000038 */
[----:B------:R-:W-:Y:S02]  /*8e30*/  PRMT R55, RZ, 0x7610, R55 ;  /* 0x00007610ff377816 */ /* 0x000fe40000000037 */
[----:B------:R-:W-:Y:S01]  /*8e40*/  PRMT R54, RZ, 0x7610, R54 ;  /* 0x00007610ff367816 */ /* 0x000fe20000000036 */
[----:B0-----:R-:W-:Y:S01]  /*8e50*/  IMAD R7, R90, 0x16, RZ ;  /* 0x000000165a077824 */ /* 0x001fe200078e02ff */
[----:B---3--:R-:W-:Y:S01]  /*8e60*/  PRMT R6, RZ, 0x7610, R6 ;  /* 0x00007610ff067816 */ /* 0x008fe20000000006 */
[----:B------:R-:W0:Y:S01]  /*8e70*/  LDCU UR11, c[0x0][0x3b0] ;  /* 0x00007600ff0b77ac */ /* 0x000e220008000800 */
[----:B------:R-:W3:Y:S01]  /*8e80*/  LDCU UR10, c[0x0][0x3b0] ;  /* 0x00007600ff0a77ac */ /* 0x000ee20008000800 */
[----:B--2---:R-:W-:Y:S04]  /*8e90*/  STL [R1+0x13ec], R5 ;  /* 0x0013ec0501007387 */ /* 0x004fe80000100800 */
[----:B----4-:R-:W-:Y:S04]  /*8ea0*/  STL [R1+0x13f0], R83 ;  /* 0x0013f05301007387 */ /* 0x010fe80000100800 */
[----:B------:R-:W-:Y:S04]  /*8eb0*/  STL.64 [R1+0x1090], R50 ;  /* 0x0010903201007387 */ /* 0x000fe80000100a00 */
[----:B------:R-:W-:Y:S04]  /*8ec0*/  STL [R1+0x13f4], R82 ;  /* 0x0013f45201007387 */ /* 0x000fe80000100800 */
[----:B------:R-:W-:Y:S04]  /*8ed0*/  STL.64 [R1+0x10a0], R48 ;  /* 0x0010a03001007387 */ /* 0x000fe80000100a00 */
[----:B------:R-:W-:Y:S04]  /*8ee0*/  STL [R1+0x13f8], R81 ;  /* 0x0013f85101007387 */ /* 0x000fe80000100800 */
[----:B------:R-:W-:Y:S04]  /*8ef0*/  STL.64 [R1+0x10a8], R46 ;  /* 0x0010a82e01007387 */ /* 0x000fe80000100a00 */
[----:B------:R-:W-:Y:S04]  /*8f00*/  STL [R1+0x13fc], R80 ;  /* 0x0013fc5001007387 */ /* 0x000fe80000100800 */
[----:B------:R-:W-:Y:S04]  /*8f10*/  STL.64 [R1+0x10b0], R44 ;  /* 0x0010b02c01007387 */ /* 0x000fe80000100a00 */
[----:B------:R-:W-:Y:S04]  /*8f20*/  STL [R1+0x1404], R44 ;  /* 0x0014042c01007387 */ /* 0x000fe80000100800 */
[----:B------:R-:W-:Y:S04]  /*8f30*/  STL [R1+0x1400], R45 ;  /* 0x0014002d01007387 */ /* 0x000fe80000100800 */
[----:B------:R-:W-:Y:S04]  /*8f40*/  STL [R1+0x1408], R79 ;  /* 0x0014084f01007387 */ /* 0x000fe80000100800 */
[----:B------:R2:W-:Y:S04]  /*8f50*/  STL.64 [R1+0x660], R10 ;  /* 0x0006600a01007387 */ /* 0x0005e80000100a00 */
[----:B------:R-:W-:Y:S04]  /*8f60*/  STL.64 [R1+0x10c0], R42 ;  /* 0x0010c02a01007387 */ /* 0x000fe80000100a00 */
[----:B------:R4:W-:Y:S01]  /*8f70*/  STL.64 [R1+0x658], R8 ;  /* 0x0006580801007387 */ /* 0x0009e20000100a00 */
[----:B--2---:R-:W-:-:S03]  /*8f80*/  IMAD.WIDE R10, R16, 0x2, R88 ;  /* 0x00000002100a7825 */ /* 0x004fc600078e0258 */
[----:B------:R-:W-:Y:S04]  /*8f90*/  STL [R1+0x140c], R42 ;  /* 0x00140c2a01007387 */ /* 0x000fe80000100800 */
[----:B------:R2:W3:Y:S01]  /*8fa0*/  @!P6 LDG.E.U16 R72, desc[UR16][R10.64] ;  /* 0x000000100a48e981 */ /* 0x0004e2000c1e1500 */
[----:B----4-:R-:W-:-:S03]  /*8fb0*/  IMAD.WIDE R8, R16, 0x2, R86 ;  /* 0x0000000210087825 */ /* 0x010fc600078e0256 */
[----:B------:R-:W-:Y:S04]  /*8fc0*/  STL [R1+0x1410], R77 ;  /* 0x0014104d01007387 */ /* 0x000fe80000100800 */
[----:B------:R4:W3:Y:S01]  /*8fd0*/  @!P6 LDG.E.U16 R71, desc[UR16][R8.64] ;  /* 0x000000100847e981 */ /* 0x0008e2000c1e1500 */
[----:B------:R-:W-:Y:S01]  /*8fe0*/  ISETP.GE.U32.AND P6, PT, R2, 0x7fffff5b, PT ;  /* 0x7fffff5b0200780c */ /* 0x000fe20003fc6070 */
[C---:B------:R-:W-:Y:S02]  /*8ff0*/  IMAD R2, R90.reuse, 0x1d, RZ ;  /* 0x0000001d5a027824 */ /* 0x040fe400078e02ff */
[----:B------:R-:W-:Y:S01]  /*9000*/  STL.64 [R1+0x10d0], R40 ;  /* 0x0010d02801007387 */ /* 0x000fe20000100a00 */
[----:B------:R-:W-:-:S03]  /*9010*/  IMAD R16, R90, 0x25, RZ ;  /* 0x000000255a107824 */ /* 0x000fc600078e02ff */
[----:B------:R-:W-:Y:S04]  /*9020*/  STL [R1+0x1414], R41 ;  /* 0x0014142901007387 */ /* 0x000fe80000100800 */
[----:B------:R0:W-:Y:S04]  /*9030*/  STL.64 [R1+0x5e0], R14 ;  /* 0x0005e00e01007387 */ /* 0x0001e80000100a00 */
[----:B------:R1:W-:Y:S04]  /*9040*/  STL.64 [R1+0x5d8], R12 ;  /* 0x0005d80c01007387 */ /* 0x0003e80000100a00 */
[----:B------:R2:W-:Y:S04]  /*9050*/  STL.64 [R1+0x560], R10 ;  /* 0x0005600a01007387 */ /* 0x0005e80000100a00 */
[----:B------:R4:W-:Y:S01]  /*9060*/  STL.64 [R1+0x558], R8 ;  /* 0x0005580801007387 */ /* 0x0009e20000100a00 */
[----:B0-----:R-:W-:-:S04]  /*9070*/  IMAD.WIDE R14, R2, 0x2, R88 ;  /* 0x00000002020e7825 */ /* 0x001fc800078e0258 */
[----:B-1----:R-:W-:Y:S01]  /*9080*/  IMAD.WIDE R12, R2, 0x2, R86 ;  /* 0x00000002020c7825 */ /* 0x002fe200078e0256 */
[----:B------:R-:W3:Y:S03]  /*9090*/  @!P5 LDG.E.U16 R70, desc[UR16][R14.64] ;  /* 0x000000100e46d981 */ /* 0x000ee6000c1e1500 */
[C---:B--2---:R-:W-:Y:S01]  /*90a0*/  IMAD.WIDE R10, R16.reuse, 0x2, R88 ;  /* 0x00000002100a7825 */ /* 0x044fe200078e0258 */
[----:B------:R-:W2:Y:S03]  /*90b0*/  @!P5 LDG.E.U16 R69, desc[UR16][R12.64] ;  /* 0x000000100c45d981 */ /* 0x000ea6000c1e1500 */
[----:B----4-:R-:W-:Y:S01]  /*90c0*/  IMAD.WIDE R8, R16, 0x2, R86 ;  /* 0x0000000210087825 */ /* 0x010fe200078e0256 */
[----:B------:R0:W4:Y:S03]  /*90d0*/  @!P6 LDG.E.U16 R68, desc[UR16][R10.64] ;  /* 0x000000100a44e981 */ /* 0x000126000c1e1500 */
[----:B------:R-:W-:Y:S01]  /*90e0*/  VIADD R2, R78, 0xffffffca ;  /* 0xffffffca4e027836 */ /* 0x000fe20000000000 */
[----:B------:R1:W2:Y:S01]  /*90f0*/  @!P6 LDG.E.U16 R67, desc[UR16][R8.64] ;  /* 0x000000100843e981 */ /* 0x0002a2000c1e1500 */
[----:B------:R-:W-:Y:S01]  /*9100*/  IMAD.SHL.U32 R16, R84, 0x2, RZ ;  /* 0x0000000254107824 */ /* 0x000fe200078e00ff */
[----:B------:R-:W-:-:S02]  /*9110*/  ISETP.GE.U32.AND P5, PT, R17, 0x7fffff53, PT ;  /* 0x7fffff531100780c */ /* 0x000fc40003fa6070 */
[----:B------:R-:W-:Y:S01]  /*9120*/  ISETP.GE.U32.AND P6, PT, R2, 0x7fffff4b, PT ;  /* 0x7fffff4b0200780c */ /* 0x000fe20003fc6070 */
[----:B------:R-:W-:Y:S01]  /*9130*/  STL.64 [R1+0x4e0], R14 ;  /* 0x0004e00e01007387 */ /* 0x000fe20000100a00 */
[----:B------:R-:W-:Y:S01]  /*9140*/  LOP3.LUT R17, R84, 0x40, RZ, 0xc0, !PT ;  /* 0x0000004054117812 */ /* 0x000fe200078ec0ff */
[----:B------:R-:W-:Y:S01]  /*9150*/  IMAD R2, R90, 0x2d, RZ ;  /* 0x0000002d5a027824 */ /* 0x000fe200078e02ff */
[----:B------:R-:W-:Y:S01]  /*9160*/  LOP3.LUT R16, R16, 0x7e, RZ, 0xc0, !PT ;  /* 0x0000007e10107812 */ /* 0x000fe200078ec0ff */
[----:B------:R-:W-:Y:S04]  /*9170*/  STL.64 [R1+0x4d8], R12 ;  /* 0x0004d80c01007387 */ /* 0x000fe80000100a00 */
[----:B------:R0:W-:Y:S04]  /*9180*/  STL.64 [R1+0x460], R10 ;  /* 0x0004600a01007387 */ /* 0x0001e80000100a00 */
[----:B------:R1:W-:Y:S01]  /*9190*/  STL.64 [R1+0x458], R8 ;  /* 0x0004580801007387 */ /* 0x0003e20000100a00 */
[----:B0-----:R-:W-:-:S04]  /*91a0*/  IMAD.WIDE R10, R2, 0x2, R88 ;  /* 0x00000002020a7825 */ /* 0x001fc800078e0258 */
[----:B-1----:R-:W-:Y:S01]  /*91b0*/  IMAD.WIDE R8, R2, 0x2, R86 ;  /* 0x0000000202087825 */ /* 0x002fe200078e0256 */
[----:B------:R-:W2:Y:S03]  /*91c0*/  @!P5 LDG.E.U16 R66, desc[UR16][R10.64] ;  /* 0x000000100a42d981 */ /* 0x000ea6000c1e1500 */
[----:B------:R-:W-:Y:S01]  /*91d0*/  IMAD R2, R17, 0x100, R16 ;  /* 0x0000010011027824 */ /* 0x000fe200078e0210 */
[----:B------:R0:W2:Y:S04]  /*91e0*/  @!P5 LDG.E.U16 R65, desc[UR16][R8.64] ;  /* 0x000000100841d981 */ /* 0x0000a8000c1e1500 */
[----:B------:R1:W-:Y:S01]  /*91f0*/  STS.U16 [R2+UR5+0x8000], R18 ;  /* 0x0080001202007988 */ /* 0x0003e20008000405 */
[----:B------:R-:W-:-:S03]  /*9200*/  ISETP.GE.U32.AND P5, PT, R3, 0x7fffff43, PT ;  /* 0x7fffff430300780c */ /* 0x000fc60003fa6070 */
[----:B------:R-:W-:Y:S01]  /*9210*/  STL.64 [R1+0x3e0], R10 ;  /* 0x0003e00a01007387 */ /* 0x000fe20000100a00 */
[----:B-1----:R-:W-:-:S03]  /*9220*/  IMAD R18, R90, 0x35, RZ ;  /* 0x000000355a127824 */ /* 0x002fc600078e02ff */
[----:B------:R0:W-:Y:S01]  /*9230*/  STL.64 [R1+0x3d8], R8 ;  /* 0x0003d80801007387 */ /* 0x0001e20000100a00 */
[----:B------:R-:W-:-:S03]  /*9240*/  IMAD.WIDE R12, R18, 0x2, R88 ;  /* 0x00000002120c7825 */ /* 0x000fc600078e0258 */
[----:B------:R1:W-:Y:S04]  /*9250*/  STS.U16 [R2+UR5], R19 ;  /* 0x0000001302007988 */ /* 0x0003e80008000405 */
[----:B------:R-:W-:Y:S01]  /*9260*/  STL.64 [R1+0x360], R12 ;  /* 0x0003600c01007387 */ /* 0x000fe20000100a00 */
[----:B0-----:R-:W-:-:S03]  /*9270*/  IMAD.WIDE R8, R18, 0x2, R86 ;  /* 0x0000000212087825 */ /* 0x001fc600078e0256 */
[----:B------:R-:W2:Y:S01]  /*9280*/  @!P6 LDG.E.U16 R64, desc[UR16][R12.64] ;  /* 0x000000100c40e981 */ /* 0x000ea2000c1e1500 */
[----:B------:R-:W-:Y:S02]  /*9290*/  VIADD R18, R78, 0xffffffba ;  /* 0xffffffba4e127836 */ /* 0x000fe40000000000 */
[----:B-1----:R-:W-:Y:S01]  /*92a0*/  IMAD R19, R90, 0x3d, RZ ;  /* 0x0000003d5a137824 */ /* 0x002fe200078e02ff */
[----:B------:R0:W-:Y:S03]  /*92b0*/  STL.64 [R1+0x358], R8 ;  /* 0x0003580801007387 */ /* 0x0001e60000100a00 */
[C---:B------:R-:W-:Y:S01]  /*92c0*/  IMAD.WIDE R10, R19.reuse, 0x2, R88 ;  /* 0x00000002130a7825 */ /* 0x040fe200078e0258 */
[----:B------:R0:W2:Y:S01]  /*92d0*/  @!P6 LDG.E.U16 R63, desc[UR16][R8.64] ;  /* 0x00000010083fe981 */ /* 0x0000a2000c1e1500 */
[----:B------:R-:W-:Y:S02]  /*92e0*/  ISETP.GE.U32.AND P6, PT, R18, 0x7fffff3b, PT ;  /* 0x7fffff3b1200780c */ /* 0x000fe40003fc6070 */
[----:B------:R-:W-:Y:S01]  /*92f0*/  VIADD R18, R78, 0xffffffb2 ;  /* 0xffffffb24e127836 */ /* 0x000fe20000000000 */
[----:B------:R-:W2:Y:S01]  /*9300*/  @!P5 LDG.E.U16 R62, desc[UR16][R10.64] ;  /* 0x000000100a3ed981 */ /* 0x000ea2000c1e1500 */
[----:B0-----:R-:W-:-:S05]  /*9310*/  IMAD.WIDE R8, R19, 0x2, R86 ;  /* 0x0000000213087825 */ /* 0x001fca00078e0256 */
[----:B------:R0:W2:Y:S01]  /*9320*/  @!P5 LDG.E.U16 R61, desc[UR16][R8.64] ;  /* 0x00000010083dd981 */ /* 0x0000a2000c1e1500 */
[----:B------:R-:W-:Y:S01]  /*9330*/  ISETP.GE.U32.AND P5, PT, R18, 0x7fffff33, PT ;  /* 0x7fffff331200780c */ /* 0x000fe20003fa6070 */
[----:B------:R-:W-:Y:S02]  /*9340*/  IMAD R18, R90, 0x45, RZ ;  /* 0x000000455a127824 */ /* 0x000fe400078e02ff */
[----:B------:R-:W-:Y:S02]  /*9350*/  STL.64 [R1+0x2e0], R10 ;  /* 0x0002e00a01007387 */ /* 0x000fe40000100a00 */
[----:B------:R-:W-:Y:S02]  /*9360*/  IMAD.WIDE R12, R18, 0x2, R88 ;  /* 0x00000002120c7825 */ /* 0x000fe400078e0258 */
[----:B------:R0:W-:Y:S02]  /*9370*/  STL.64 [R1+0x2d8], R8 ;  /* 0x0002d80801007387 */ /* 0x0001e40000100a00 */
[----:B------:R-:W-:-:S02]  /*9380*/  IMAD R19, R90, 0x4d, RZ ;  /* 0x0000004d5a137824 */ /* 0x000fc400078e02ff */
[----:B------:R-:W-:Y:S04]  /*9390*/  STL.64 [R1+0x260], R12 ;  /* 0x0002600c01007387 */ /* 0x000fe80000100a00 */
[----:B------:R-:W2:Y:S01]  /*93a0*/  @!P6 LDG.E.U16 R60, desc[UR16][R12.64] ;  /* 0x000000100c3ce981 */ /* 0x000ea2000c1e1500 */
[----:B0-----:R-:W-:-:S04]  /*93b0*/  IMAD.WIDE R8, R18, 0x2, R86 ;  /* 0x0000000212087825 */ /* 0x001fc800078e0256 */
[----:B------:R-:W-:Y:S01]  /*93c0*/  VIADD R18, R78, 0xffffffaa ;  /* 0xffffffaa4e127836 */ /* 0x000fe20000000000 */
[----:B------:R0:W-:Y:S01]  /*93d0*/  STL.64 [R1+0x258], R8 ;  /* 0x0002580801007387 */ /* 0x0001e20000100a00 */
[----:B------:R-:W-:-:S03]  /*93e0*/  IMAD.WIDE R10, R19, 0x2, R88 ;  /* 0x00000002130a7825 */ /* 0x000fc600078e0258 */
[----:B------:R0:W2:Y:S01]  /*93f0*/  @!P6 LDG.E.U16 R59, desc[UR16][R8.64] ;  /* 0x00000010083be981 */ /* 0x0000a2000c1e1500 */
[----:B------:R-:W-:Y:S01]  /*9400*/  ISETP.GE.U32.AND P6, PT, R18, 0x7fffff2b, PT ;  /* 0x7fffff2b1200780c */ /* 0x000fe20003fc6070 */
[----:B------:R-:W-:Y:S02]  /*9410*/  VIADD R18, R78, 0xffffffa2 ;  /* 0xffffffa24e127836 */ /* 0x000fe40000000000 */
        /* <DEDUP_REMOVED lines=8> */
[----:B------:R-:W-:Y:S01]  /*94a0*/  IMAD R19, R90, 0x5d, RZ ;  /* 0x0000005d5a137824 */ /* 0x000fe200078e02ff */
[----:B------:R-:W-:Y:S01]  /*94b0*/  PRMT R51, RZ, 0x7610, R51 ;  /* 0x00007610ff337816 */ /* 0x000fe20000000033 */
        /* <DEDUP_REMOVED lines=9> */
[----:B------:R1:W2:Y:S01]  /*9550*/  @!P5 LDG.E.U16 R54, desc[UR16][R10.64] ;  /* 0x000000100a36d981 */ /* 0x0002a2000c1e1500 */
[----:B0-----:R-:W-:-:S03]  /*9560*/  IMAD.WIDE R8, R19, 0x2, R86 ;  /* 0x0000000213087825 */ /* 0x001fc600078e0256 */
[----:B------:R0:W-:Y:S04]  /*9570*/  STS.U16 [R2+UR5+0x1800], R21 ;  /* 0x0018001502007988 */ /* 0x0001e80008000405 */
[----:B------:R1:W2:Y:S01]  /*9580*/  @!P5 LDG.E.U16 R51, desc[UR16][R8.64] ;  /* 0x000000100833d981 */ /* 0x0002a2000c1e1500 */
[----:B------:R-:W-:Y:S01]  /*9590*/  ISETP.GE.U32.AND P5, PT, R18, 0x7fffff13, PT ;  /* 0x7fffff131200780c */ /* 0x000fe20003fa6070 */
[----:B------:R-:W-:Y:S02]  /*95a0*/  IMAD R18, R90, 0x65, RZ ;  /* 0x000000655a127824 */ /* 0x000fe400078e02ff */
[----:B------:R1:W-:Y:S01]  /*95b0*/  STS.U16 [R2+UR5+0x9800], R20 ;  /* 0x0098001402007988 */ /* 0x0003e20008000405 */
[----:B0-----:R-:W-:-:S03]  /*95c0*/  PRMT R21, RZ, 0x7610, R21 ;  /* 0x00007610ff157816 */ /* 0x001fc60000000015 */
[----:B------:R0:W-:Y:S04]  /*95d0*/  STL.64 [R1+0xe0], R10 ;  /* 0x0000e00a01007387 */ /* 0x0001e80000100a00 */
[----:B------:R0:W-:Y:S01]  /*95e0*/  STL.64 [R1+0xd8], R8 ;  /* 0x0000d80801007387 */ /* 0x0001e20000100a00 */
[----:B-1----:R-:W-:-:S03]  /*95f0*/  PRMT R20, RZ, 0x7610, R20 ;  /* 0x00007610ff147816 */ /* 0x002fc60000000014 */
[----:B------:R1:W-:Y:S01]  /*9600*/  STS.U16 [R2+UR5+0xa800], R36 ;  /* 0x00a8002402007988 */ /* 0x0003e20008000405 */
[----:B0-----:R-:W-:-:S04]  /*9610*/  IMAD.WIDE R10, R18, 0x2, R88 ;  /* 0x00000002120a7825 */ /* 0x001fc800078e0258 */
[----:B------:R-:W-:Y:S01]  /*9620*/  IMAD.WIDE R8, R18, 0x2, R86 ;  /* 0x0000000212087825 */ /* 0x000fe200078e0256 */
[----:B------:R0:W2:Y:S03]  /*9630*/  @!P6 LDG.E.U16 R21, desc[UR16][R10.64] ;  /* 0x000000100a15e981 */ /* 0x0000a6000c1e1500 */
[----:B------:R-:W-:Y:S01]  /*9640*/  VIADD R18, R78, 0xffffff8a ;  /* 0xffffff8a4e127836 */ /* 0x000fe20000000000 */
[----:B------:R0:W2:Y:S01]  /*9650*/  @!P6 LDG.E.U16 R20, desc[UR16][R8.64] ;  /* 0x000000100814e981 */ /* 0x0000a2000c1e1500 */
[----:B-1----:R-:W-:Y:S01]  /*9660*/  IMAD R36, R90, 0x6d, RZ ;  /* 0x0000006d5a247824 */ /* 0x002fe200078e02ff */
[----:B------:R-:W-:Y:S02]  /*9670*/  PRMT R19, RZ, 0x7610, R19 ;  /* 0x00007610ff137816 */ /* 0x000fe40000000013 */
[----:B------:R-:W-:Y:S01]  /*9680*/  STS.U16 [R2+UR5+0x2400], R39 ;  /* 0x0024002702007988 */ /* 0x000fe20008000405 */
[----:B------:R-:W-:-:S02]  /*9690*/  ISETP.GE.U32.AND P6, PT, R18, 0x7fffff0b, PT ;  /* 0x7fffff0b1200780c */ /* 0x000fc40003fc6070 */
[----:B------:R-:W-:Y:S01]  /*96a0*/  PRMT R18, RZ, 0x7610, R18 ;  /* 0x00007610ff127816 */ /* 0x000fe20000000012 */
[----:B------:R1:W-:Y:S04]  /*96b0*/  STS.U16 [R2+UR5+0xa400], R38 ;  /* 0x00a4002602007988 */ /* 0x0003e80008000405 */
[----:B------:R0:W-:Y:S04]  /*96c0*/  STS.U16 [R2+UR5+0x2800], R37 ;  /* 0x0028002502007988 */ /* 0x0001e80008000405 */
[----:B------:R0:W-:Y:S01]  /*96d0*/  STS.U16 [R2+UR5+0x9400], R22 ;  /* 0x0094001602007988 */ /* 0x0001e20008000405 */
[----:B-1----:R-:W-:-:S03]  /*96e0*/  IMAD.WIDE R38, R36, 0x2, R88 ;  /* 0x0000000224267825 */ /* 0x002fc600078e0258 */
[----:B------:R1:W-:Y:S01]  /*96f0*/  STS.U16 [R2+UR5+0xb000], R32 ;  /* 0x00b0002002007988 */ /* 0x0003e20008000405 */
[----:B0-----:R-:W-:-:S03]  /*9700*/  IMAD.WIDE R36, R36, 0x2, R86 ;  /* 0x0000000224247825 */ /* 0x001fc600078e0256 */
[----:B------:R0:W-:Y:S01]  /*9710*/  STS.U16 [R2+UR5+0x1000], R25 ;  /* 0x0010001902007988 */ /* 0x0001e20008000405 */
[----:B------:R-:W-:-:S03]  /*9720*/  VIADD R22, R78, 0xffffff82 ;  /* 0xffffff824e167836 */ /* 0x000fc60000000000 */
[----:B------:R0:W-:Y:S01]  /*9730*/  STS.U16 [R2+UR5+0x9000], R24 ;  /* 0x0090001802007988 */ /* 0x0001e20008000405 */
[----:B-1----:R-:W-:-:S03]  /*9740*/  IMAD R32, R90, 0x75, RZ ;  /* 0x000000755a207824 */ /* 0x002fc600078e02ff */
[----:B------:R-:W-:Y:S01]  /*9750*/  STS.U16 [R2+UR5+0x2c00], R35 ;  /* 0x002c002302007988 */ /* 0x000fe20008000405 */
[----:B0-----:R-:W-:-:S03]  /*9760*/  PRMT R25, RZ, 0x7610, R25 ;  /* 0x00007610ff197816 */ /* 0x001fc60000000019 */
[----:B------:R0:W-:Y:S01]  /*9770*/  STS.U16 [R2+UR5+0xac00], R34 ;  /* 0x00ac002202007988 */ /* 0x0001e20008000405 */
[----:B------:R-:W-:-:S03]  /*9780*/  PRMT R24, RZ, 0x7610, R24 ;  /* 0x00007610ff187816 */ /* 0x000fc60000000018 */
[----:B------:R1:W-:Y:S04]  /*9790*/  STS.U16 [R2+UR5+0x3000], R33 ;  /* 0x0030002102007988 */ /* 0x0003e80008000405 */
[----:B------:R-:W2:Y:S01]  /*97a0*/  @!P5 LDG.E.U16 R19, desc[UR16][R38.64] ;  /* 0x000000102613d981 */ /* 0x000ea2000c1e1500 */
[----:B0-----:R-:W-:-:S03]  /*97b0*/  IMAD.WIDE R34, R32, 0x2, R88 ;  /* 0x0000000220227825 */ /* 0x001fc600078e0258 */
[----:B------:R-:W2:Y:S01]  /*97c0*/  @!P5 LDG.E.U16 R18, desc[UR16][R36.64] ;  /* 0x000000102412d981 */ /* 0x000ea2000c1e1500 */
[----:B------:R-:W-:Y:S01]  /*97d0*/  ISETP.GE.U32.AND P5, PT, R22, 0x7fffff03, PT ;  /* 0x7fffff031600780c */ /* 0x000fe20003fa6070 */
[----:B-1----:R-:W-:Y:S02]  /*97e0*/  IMAD.WIDE R32, R32, 0x2, R86 ;  /* 0x0000000220207825 */ /* 0x002fe400078e0256 */
[----:B------:R0:W-:Y:S02]  /*97f0*/  STS.U16 [R2+UR5+0x8800], R28 ;  /* 0x0088001c02007988 */ /* 0x0001e40008000405 */
[----:B------:R-:W-:Y:S02]  /*9800*/  VIADD R22, R78, 0xfffffff9 ;  /* 0xfffffff94e167836 */ /* 0x000fe40000000000 */
[----:B------:R-:W2:Y:S04]  /*9810*/  @!P6 LDG.E.U16 R25, desc[UR16][R34.64] ;  /* 0x000000102219e981 */ /* 0x000ea8000c1e1500 */
[----:B------:R-:W2:Y:S01]  /*9820*/  @!P6 LDG.E.U16 R24, desc[UR16][R32.64] ;  /* 0x000000102018e981 */ /* 0x000ea2000c1e1500 */
[----:B0-----:R-:W-:Y:S01]  /*9830*/  IMAD R28, R90, 0x7d, RZ ;  /* 0x0000007d5a1c7824 */ /* 0x001fe200078e02ff */
[----:B------:R-:W-:-:S02]  /*9840*/  ISETP.GE.U32.AND P6, PT, R22, 0x7fffff7a, PT ;  /* 0x7fffff7a1600780c */ /* 0x000fc40003fc6070 */
[----:B------:R-:W-:Y:S01]  /*9850*/  STS.U16 [R2+UR5+0x400], R31 ;  /* 0x0004001f02007988 */ /* 0x000fe20008000405 */
[----:B------:R-:W-:-:S03]  /*9860*/  PRMT R22, RZ, 0x7610, R22 ;  /* 0x00007610ff167816 */ /* 0x000fc60000000016 */
[----:B------:R0:W-:Y:S04]  /*9870*/  STS.U16 [R2+UR5+0x8400], R30 ;  /* 0x0084001e02007988 */ /* 0x0001e80008000405 */
[----:B------:R1:W-:Y:S04]  /*9880*/  STS.U16 [R2+UR5+0x1400], R23 ;  /* 0x0014001702007988 */ /* 0x0003e80008000405 */
[----:B------:R3:W-:Y:S01]  /*9890*/  STS.U16 [R2+UR5+0x800], R29 ;  /* 0x0008001d02007988 */ /* 0x0007e20008000405 */
[----:B0-----:R-:W-:-:S03]  /*98a0*/  IMAD.WIDE R30, R28, 0x2, R88 ;  /* 0x000000021c1e7825 */ /* 0x001fc600078e0258 */
[----:B------:R0:W-:Y:S01]  /*98b0*/  STS.U16 [R2+UR5+0x8c00], R26 ;  /* 0x008c001a02007988 */ /* 0x0001e20008000405 */
[----:B-1----:R-:W-:Y:S01]  /*98c0*/  PRMT R23, RZ, 0x7610, R23 ;  /* 0x00007610ff177816 */ /* 0x002fe20000000017 */
[----:B---3--:R-:W-:-:S05]  /*98d0*/  IMAD.WIDE R28, R28, 0x2, R86 ;  /* 0x000000021c1c7825 */ /* 0x008fca00078e0256 */
[----:B------:R-:W3:Y:S01]  /*98e0*/  @!P5 LDG.E.U16 R23, desc[UR16][R30.64] ;  /* 0x000000101e17d981 */ /* 0x000ee2000c1e1500 */
[----:B0-----:R-:W-:-:S03]  /*98f0*/  VIADD R26, R78, 0xfffffff1 ;  /* 0xfffffff14e1a7836 */ /* 0x001fc60000000000 */
[----:B------:R-:W2:Y:S02]  /*9900*/  @!P5 LDG.E.U16 R22, desc[UR16][R28.64] ;  /* 0x000000101c16d981 */ /* 0x000ea4000c1e1500 */
[----:B------:R-:W-:Y:S02]  /*9910*/  ISETP.GE.U32.AND P5, PT, R26, 0x7fffff72, PT ;  /* 0x7fffff721a00780c */ /* 0x000fe40003fa6070 */
[----:B------:R0:W-:Y:S01]  /*9920*/  STL.64 [R1+0x60], R10 ;  /* 0x0000600a01007387 */ /* 0x0001e20000100a00 */
[----:B------:R-:W-:-:S03]  /*9930*/  IMAD R26, R90, 0x6, RZ ;  /* 0x000000065a1a7824 */ /* 0x000fc600078e02ff */
[----:B------:R1:W-:Y:S04]  /*9940*/  STL.64 [R1+0x58], R8 ;  /* 0x0000580801007387 */ /* 0x0003e80000100a00 */
[----:B------:R-:W-:Y:S04]  /*9950*/  STL.64 [R1+0x10e0], R38 ;  /* 0x0010e02601007387 */ /* 0x000fe80000100a00 */
[----:B------:R-:W-:Y:S01]  /*9960*/  STL.64 [R1+0x10f0], R36 ;  /* 0x0010f02401007387 */ /* 0x000fe20000100a00 */
[----:B0-----:R-:W-:-:S03]  /*9970*/  IMAD.WIDE R10, R26, 0x2, R88 ;  /* 0x000000021a0a7825 */ /* 0x001fc600078e0258 */
[----:B------:R-:W-:Y:S01]  /*9980*/  STL [R1+0x10f8], R35 ;  /* 0x0010f82301007387 */ /* 0x000fe20000100800 */
[----:B-1----:R-:W-:-:S03]  /*9990*/  IMAD.WIDE R8, R26, 0x2, R86 ;  /* 0x000000021a087825 */ /* 0x002fc600078e0256 */
[----:B------:R-:W-:Y:S04]  /*99a0*/  STL.64 [R1+0x1150], R34 ;  /* 0x0011502201007387 */ /* 0x000fe80000100a00 */
[----:B------:R-:W-:Y:S04]  /*99b0*/  STL.64 [R1+0x1100], R32 ;  /* 0x0011002001007387 */ /* 0x000fe80000100a00 */
[----:B------:R-:W-:Y:S04]  /*99c0*/  STL.64 [R1+0x1108], R30 ;  /* 0x0011081e01007387 */ /* 0x000fe80000100a00 */
[----:B------:R-:W-:Y:S04]  /*99d0*/  STL.64 [R1+0x1110], R28 ;  /* 0x0011101c01007387 */ /* 0x000fe80000100a00 */
[----:B------:R-:W-:Y:S04]  /*99e0*/  STL.64 [R1+0x650], R10 ;  /* 0x0006500a01007387 */ /* 0x000fe80000100a00 */
[----:B------:R0:W-:Y:S04]  /*99f0*/  STS.U16 [R2+UR5+0xa000], R85 ;  /* 0x00a0005502007988 */ /* 0x0001e80008000405 */
[----:B------:R-:W-:Y:S04]  /*9a00*/  STL.64 [R1+0x648], R8 ;  /* 0x0006480801007387 */ /* 0x000fe80000100a00 */
[----:B------:R1:W-:Y:S04]  /*9a10*/  STS.U16 [R2+UR5+0x3400], R52 ;  /* 0x0034003402007988 */ /* 0x0003e80008000405 */
[----:B0-----:R-:W2:Y:S04]  /*9a20*/  LDL.LU R85, [R1+0x5c0] ;  /* 0x0005c00001557983 */ /* 0x001ea80000300800 */
[----:B------:R0:W-:Y:S04]  /*9a30*/  STS.U16 [R2+UR5+0xb400], R53 ;  /* 0x00b4003502007988 */ /* 0x0001e80008000405 */
[----:B-1----:R-:W3:Y:S04]  /*9a40*/  LDL.LU R52, [R1+0x544] ;  /* 0x0005440001347983 */ /* 0x002ee80000300800 */
[----:B------:R1:W-:Y:S04]  /*9a50*/  STS.U16 [R2+UR5+0x3800], R4 ;  /* 0x0038000402007988 */ /* 0x0003e80008000405 */
[----:B0-----:R-:W4:Y:S04]  /*9a60*/  LDL.LU R53, [R1+0x540] ;  /* 0x0005400001357983 */ /* 0x001f280000300800 */
[----:B-1----:R-:W4:Y:S01]  /*9a70*/  LDL.LU R4, [R1+0x5bc] ;  /* 0x0005bc0001047983 */ /* 0x002f220000300800 */
[----:B------:R-:W0:Y:S01]  /*9a80*/  S2R R3, SR_TID.X ;  /* 0x0000000000037919 */ /* 0x000e220000002100 */
[----:B------:R-:W-:-:S02]  /*9a90*/  PRMT R50, RZ, 0x7610, R50 ;  /* 0x00007610ff327816 */ /* 0x000fc40000000032 */
[----:B------:R-:W-:Y:S01]  /*9aa0*/  PRMT R49, RZ, 0x7610, R49 ;  /* 0x00007610ff317816 */ /* 0x000fe20000000031 */
[----:B------:R-:W-:Y:S01]  /*9ab0*/  VIADD R26, R78, 0xffffffe9 ;  /* 0xffffffe94e1a7836 */ /* 0x000fe20000000000 */
[----:B------:R1:W-:Y:S04]  /*9ac0*/  STS.U16 [R2+UR5+0x9c00], R93 ;  /* 0x009c005d02007988 */ /* 0x0003e80008000405 */
[----:B------:R1:W4:Y:S04]  /*9ad0*/  @!P6 LDG.E.U16 R50, desc[UR16][R10.64] ;  /* 0x000000100a32e981 */ /* 0x000328000c1e1500 */
[----:B------:R1:W4:Y:S01]  /*9ae0*/  @!P6 LDG.E.U16 R49, desc[UR16][R8.64] ;  /* 0x000000100831e981 */ /* 0x000322000c1e1500 */
[----:B------:R-:W-:Y:S01]  /*9af0*/  ISETP.GE.U32.AND P6, PT, R26, 0x7fffff6a, PT ;  /* 0x7fffff6a1a00780c */ /* 0x000fe20003fc6070 */
[----:B-1----:R-:W1:Y:S01]  /*9b00*/  S2R R93, SR_CgaCtaId ;  /* 0x00000000005d7919 */ /* 0x002e620000008800 */
[----:B------:R-:W-:Y:S01]  /*9b10*/  IMAD R26, R90, 0xe, RZ ;  /* 0x0000000e5a1a7824 */ /* 0x000fe200078e02ff */
[----:B------:R-:W-:-:S03]  /*9b20*/  PRMT R46, RZ, 0x7610, R46 ;  /* 0x00007610ff2e7816 */ /* 0x000fc6000000002e */
[----:B------:R-:W-:-:S04]  /*9b30*/  IMAD.WIDE R10, R26, 0x2, R88 ;  /* 0x000000021a0a7825 */ /* 0x000fc800078e0258 */
[----:B------:R-:W-:Y:S01]  /*9b40*/  IMAD.WIDE R8, R26, 0x2, R86 ;  /* 0x000000021a087825 */ /* 0x000fe200078e0256 */
[----:B------:R-:W-:Y:S01]  /*9b50*/  STL.64 [R1+0x5d0], R10 ;  /* 0x0005d00a01007387 */ /* 0x000fe20000100a00 */
[----:B------:R-:W-:-:S03]  /*9b60*/  PRMT R47, RZ, 0x7610, R47 ;  /* 0x00007610ff2f7816 */ /* 0x000fc6000000002f */
[----:B------:R0:W-:Y:S01]  /*9b70*/  STL.64 [R1+0x5c8], R8 ;  /* 0x0005c80801007387 */ /* 0x0001e20000100a00 */
[----:B------:R-:W-:-:S03]  /*9b80*/  PRMT R37, RZ, 0x7610, R37 ;  /* 0x00007610ff257816 */ /* 0x000fc60000000025 */
[----:B------:R0:W4:Y:S01]  /*9b90*/  @!P5 LDG.E.U16 R46, desc[UR16][R8.64] ;  /* 0x00000010082ed981 */ /* 0x000122000c1e1500 */
[----:B------:R-:W-:-:S03]  /*9ba0*/  IMAD R36, R90, 0x1e, RZ ;  /* 0x0000001e5a247824 */ /* 0x000fc600078e02ff */
[----:B------:R-:W4:Y:S01]  /*9bb0*/  @!P5 LDG.E.U16 R47, desc[UR16][R10.64] ;  /* 0x000000100a2fd981 */ /* 0x000f22000c1e1500 */
[----:B0-----:R-:W-:-:S03]  /*9bc0*/  IMAD.WIDE R8, R7, 0x2, R88 ;  /* 0x0000000207087825 */ /* 0x001fc600078e0258 */
[----:B------:R0:W-:Y:S04]  /*9bd0*/  STS.U16 [R2+UR5+0x2000], R91 ;  /* 0x0020005b02007988 */ /* 0x0001e80008000405 */
[----:B------:R1:W-:Y:S01]  /*9be0*/  STL.64 [R1+0x550], R8 ;  /* 0x0005500801007387 */ /* 0x0003e20000100a00 */
[----:B------:R-:W-:-:S03]  /*9bf0*/  IMAD.WIDE R44, R7, 0x2, R86 ;  /* 0x00000002072c7825 */ /* 0x000fc600078e0256 */
[----:B------:R-:W4:Y:S01]  /*9c00*/  LDL.LU R10, [R1+0x5b8] ;  /* 0x0005b800010a7983 */ /* 0x000f220000300800 */
[----:B------:R-:W-:Y:S01]  /*9c10*/  IMAD.MOV.U32 R48, RZ, RZ, R0 ;  /* 0x000000ffff307224 */ /* 0x000fe200078e0000 */
[----:B0-----:R-:W-:Y:S02]  /*9c20*/  SHF.R.U32.HI R91, RZ, 0x5, R3 ;  /* 0x00000005ff5b7819 */ /* 0x001fe40000011603 */
[----:B------:R1:W4:Y:S01]  /*9c30*/  @!P6 LDG.E.U16 R37, desc[UR16][R8.64] ;  /* 0x000000100825e981 */ /* 0x000322000c1e1500 */
[----:B------:R-:W-:-:S03]  /*9c40*/  IMAD R0, R17, 0x80, R16 ;  /* 0x0000008011007824 */ /* 0x000fc600078e0210 */
[----:B------:R-:W4:Y:S01]  /*9c50*/  LDL.LU R11, [R1+0x53c] ;  /* 0x00053c00010b7983 */ /* 0x000f220000300800 */
[----:B------:R-:W-:-:S03]  /*9c60*/  LOP3.LUT R3, R2, 0x10, RZ, 0x3c, !PT ;  /* 0x0000001002037812 */ /* 0x000fc600078e3cff */
[----:B------:R-:W4:Y:S01]  /*9c70*/  LDL.LU R12, [R1+0x538] ;  /* 0x00053800010c7983 */ /* 0x000f220000300800 */
[----:B-1----:R-:W-:-:S03]  /*9c80*/  IMAD.WIDE R8, R36, 0x2, R88 ;  /* 0x0000000224087825 */ /* 0x002fc600078e0258 */
[----:B------:R-:W4:Y:S04]  /*9c90*/  LDL.LU R13, [R1+0x4cc] ;  /* 0x0004cc00010d7983 */ /* 0x000f280000300800 */
[----:B------:R-:W4:Y:S04]  /*9ca0*/  LDL.LU R14, [R1+0x4c8] ;  /* 0x0004c800010e7983 */ /* 0x000f280000300800 */
[----:B------:R-:W4:Y:S04]  /*9cb0*/  LDL.LU R15, [R1+0x3d4] ;  /* 0x0003d400010f7983 */ /* 0x000f280000300800 */
[----:B------:R-:W-:Y:S01]  /*9cc0*/  STL.64 [R1+0x548], R44 ;  /* 0x0005482c01007387 */ /* 0x000fe20000100a00 */
[----:B------:R-:W-:-:S03]  /*9cd0*/  @!P2 IMAD.MOV R48, RZ, RZ, -R48 ;  /* 0x000000ffff30a224 */ /* 0x000fc600078e0a30 */
[----:B------:R-:W-:Y:S01]  /*9ce0*/  STL.64 [R1+0x4d0], R8 ;  /* 0x0004d00801007387 */ /* 0x000fe20000100a00 */
[----:B------:R-:W-:-:S03]  /*9cf0*/  LOP3.LUT P2, RZ, R91, R93, RZ, 0xfc, !PT ;  /* 0x0000005d5bff7212 */ /* 0x000fc6000784fcff */
[----:B------:R-:W-:Y:S04]  /*9d00*/  STS.U16 [R2+UR5+0xc00], R27 ;  /* 0x000c001b02007988 */ /* 0x000fe80008000405 */
[----:B------:R-:W-:Y:S04]  /*9d10*/  STS.U16 [R2+UR5+0x1c00], R92 ;  /* 0x001c005c02007988 */ /* 0x000fe80008000405 */
[----:B------:R-:W-:Y:S04]  /*9d20*/  STL [R1+0x12d0], R0 ;  /* 0x0012d00001007387 */ /* 0x000fe80000100800 */
[----:B------:R-:W4:Y:S04]  /*9d30*/  LDL.LU R7, [R1+0x3d0] ;  /* 0x0003d00001077983 */ /* 0x000f280000300800 */
[----:B--2---:R-:W-:Y:S04]  /*9d40*/  STS.U16 [R2+UR5+0xb800], R85 ;  /* 0x00b8005502007988 */ /* 0x004fe80008000405 */
[----:B---3--:R-:W-:Y:S04]  /*9d50*/  STS.U16 [R2+UR5+0x3c00], R52 ;  /* 0x003c003402007988 */ /* 0x008fe80008000405 */
[----:B----4-:R-:W-:Y:S04]  /*9d60*/  STS.U16 [R2+UR5+0xbc00], R53 ;  /* 0x00bc003502007988 */ /* 0x010fe80008000405 */
[----:B------:R0:W-:Y:S04]  /*9d70*/  STS.U16 [R3+UR5+0x480], R4 ;  /* 0x0004800403007988 */ /* 0x0001e80008000405 */
[----:B0-----:R-:W2:Y:S04]  /*9d80*/  LDL.LU R4, [R1+0x3cc] ;  /* 0x0003cc0001047983 */ /* 0x001ea80000300800 */
[----:B------:R-:W3:Y:S04]  /*9d90*/  LDL.LU R92, [R1+0x3c8] ;  /* 0x0003c800015c7983 */ /* 0x000ee80000300800 */
[----:B------:R-:W4:Y:S04]  /*9da0*/  LDL.LU R93, [R1+0x340] ;  /* 0x00034000015d7983 */ /* 0x000f280000300800 */
[----:B------:R-:W4:Y:S04]  /*9db0*/  LDL.LU R91, [R1+0x33c] ;  /* 0x00033c00015b7983 */ /* 0x000f280000300800 */
[----:B------:R-:W4:Y:S04]  /*9dc0*/  LDL.LU R85, [R1+0x2d4] ;  /* 0x0002d40001557983 */ /* 0x000f280000300800 */
[----:B------:R-:W4:Y:S04]  /*9dd0*/  LDL.LU R52, [R1+0x2d0] ;  /* 0x0002d00001347983 */ /* 0x000f280000300800 */
[----:B------:R-:W4:Y:S01]  /*9de0*/  LDL.LU R53, [R1+0x248] ;  /* 0x0002480001357983 */ /* 0x000f220000300800 */
[----:B------:R-:W-:Y:S01]  /*9df0*/  VIADD R26, R78, 0xffffffe1 ;  /* 0xffffffe14e1a7836 */ /* 0x000fe20000000000 */
[----:B------:R-:W-:-:S02]  /*9e00*/  PRMT R27, RZ, 0x7610, R27 ;  /* 0x00007610ff1b7816 */ /* 0x000fc4000000001b */
[----:B------:R-:W4:Y:S02]  /*9e10*/  LDL.LU R16, [R1+0x244] ;  /* 0x0002440001107983 */ /* 0x000f240000300800 */
[----:B------:R-:W-:Y:S02]  /*9e20*/  ISETP.GE.U32.AND P5, PT, R26, 0x7fffff62, PT ;  /* 0x7fffff621a00780c */ /* 0x000fe40003fa6070 */
[----:B------:R-:W4:Y:S01]  /*9e30*/  LDL.LU R43, [R1+0x240] ;  /* 0x00024000012b7983 */ /* 0x000f220000300800 */
[----:B------:R-:W-:-:S03]  /*9e40*/  PRMT R26, RZ, 0x7610, R26 ;  /* 0x00007610ff1a7816 */ /* 0x000fc6000000001a */
[----:B------:R-:W4:Y:S04]  /*9e50*/  @!P6 LDG.E.U16 R27, desc[UR16][R44.64] ;  /* 0x000000102c1be981 */ /* 0x000f28000c1e1500 */
[----:B------:R-:W4:Y:S04]  /*9e60*/  LDL.LU R79, [R1+0x23c] ;  /* 0x00023c00014f7983 */ /* 0x000f280000300800 */
[----:B------:R0:W4:Y:S04]  /*9e70*/  @!P5 LDG.E.U16 R26, desc[UR16][R8.64] ;  /* 0x00000010081ad981 */ /* 0x000128000c1e1500 */
[----:B------:R-:W4:Y:S04]  /*9e80*/  LDL.LU R45, [R1+0x238] ;  /* 0x00023800012d7983 */ /* 0x000f280000300800 */
[----:B------:R-:W4:Y:S04]  /*9e90*/  LDL.LU R44, [R1+0x1d4] ;  /* 0x0001d400012c7983 */ /* 0x000f280000300800 */
[----:B------:R-:W4:Y:S04]  /*9ea0*/  LDL.LU R80, [R1+0x1d0] ;  /* 0x0001d00001507983 */ /* 0x000f280000300800 */
[----:B------:R-:W4:Y:S04]  /*9eb0*/  LDL.LU R81, [R1+0x1cc] ;  /* 0x0001cc0001517983 */ /* 0x000f280000300800 */
[----:B------:R-:W4:Y:S04]  /*9ec0*/  LDL.LU R82, [R1+0x1c8] ;  /* 0x0001c80001527983 */ /* 0x000f280000300800 */
[----:B------:R-:W4:Y:S04]  /*9ed0*/  LDL.LU R83, [R1+0x1c4] ;  /* 0x0001c40001537983 */ /* 0x000f280000300800 */
[----:B------:R-:W4:Y:S04]  /*9ee0*/  LDL.LU R8, [R1+0x1c0] ;  /* 0x0001c00001087983 */ /* 0x000f280000300800 */
[----:B------:R1:W-:Y:S04]  /*9ef0*/  STS.U16 [R3+UR5+0x8480], R10 ;  /* 0x0084800a03007988 */ /* 0x0003e80008000405 */
[----:B------:R-:W4:Y:S04]  /*9f00*/  LDL.LU R9, [R1+0x1bc] ;  /* 0x0001bc0001097983 */ /* 0x000f280000300800 */
[----:B------:R0:W-:Y:S04]  /*9f10*/  STS.U16 [R3+UR5+0x880], R11 ;  /* 0x0008800b03007988 */ /* 0x0001e80008000405 */
[----:B-1----:R-:W4:Y:S04]  /*9f20*/  LDL.LU R10, [R1+0x1b8] ;  /* 0x0001b800010a7983 */ /* 0x002f280000300800 */
[----:B------:R1:W-:Y:S04]  /*9f30*/  STS.U16 [R3+UR5+0x8880], R12 ;  /* 0x0088800c03007988 */ /* 0x0003e80008000405 */
[----:B0-----:R-:W4:Y:S04]  /*9f40*/  LDL.LU R11, [R1+0x154] ;  /* 0x00015400010b7983 */ /* 0x001f280000300800 */
[----:B------:R0:W-:Y:S04]  /*9f50*/  STS.U16 [R3+UR5+0xc80], R13 ;  /* 0x000c800d03007988 */ /* 0x0001e80008000405 */
[----:B-1----:R-:W4:Y:S04]  /*9f60*/  LDL.LU R12, [R1+0x150] ;  /* 0x00015000010c7983 */ /* 0x002f280000300800 */
[----:B------:R1:W-:Y:S04]  /*9f70*/  STS.U16 [R3+UR5+0x8c80], R14 ;  /* 0x008c800e03007988 */ /* 0x0003e80008000405 */
[----:B0-----:R-:W4:Y:S04]  /*9f80*/  LDL.LU R13, [R1+0x14c] ;  /* 0x00014c00010d7983 */ /* 0x001f280000300800 */
[----:B------:R0:W-:Y:S04]  /*9f90*/  STS.U16 [R3+UR5+0x1080], R15 ;  /* 0x0010800f03007988 */ /* 0x0001e80008000405 */
[----:B-1----:R-:W4:Y:S04]  /*9fa0*/  LDL.LU R14, [R1+0x250] ;  /* 0x00025000010e7983 */ /* 0x002f280000300800 */
[----:B0-----:R-:W4:Y:S04]  /*9fb0*/  LDL.LU R15, [R1+0x24c] ;  /* 0x00024c00010f7983 */ /* 0x001f280000300800 */
[----:B------:R0:W-:Y:S04]  /*9fc0*/  STS.U16 [R3+UR5+0x9080], R7 ;  /* 0x0090800703007988 */ /* 0x0001e80008000405 */
[----:B0-----:R-:W4:Y:S04]  /*9fd0*/  LDL.LU R7, [R1+0x1420] ;  /* 0x0014200001077983 */ /* 0x001f280000300800 */
[----:B--2---:R0:W-:Y:S04]  /*9fe0*/  STS.U16 [R3+UR5+0x1480], R4 ;  /* 0x0014800403007988 */ /* 0x0041e80008000405 */
[----:B---3--:R1:W-:Y:S04]  /*9ff0*/  STS.U16 [R3+UR5+0x9480], R92 ;  /* 0x0094805c03007988 */ /* 0x0083e80008000405 */
[----:B----4-:R2:W-:Y:S04]  /*a000*/  STS.U16 [R3+UR5+0x1880], R93 ;  /* 0x0018805d03007988 */ /* 0x0105e80008000405 */
[----:B0-----:R-:W3:Y:S04]  /*a010*/  LDL.LU R4, [R1+0x141c] ;  /* 0x00141c0001047983 */ /* 0x001ee80000300800 */
[----:B-1----:R-:W4:Y:S04]  /*a020*/  LDL.LU R92, [R1+0x2cc] ;  /* 0x0002cc00015c7983 */ /* 0x002f280000300800 */
[----:B------:R0:W-:Y:S04]  /*a030*/  STS.U16 [R3+UR5+0x9880], R91 ;  /* 0x0098805b03007988 */ /* 0x0001e80008000405 */
[----:B--2---:R-:W2:Y:S04]  /*a040*/  LDL.LU R93, [R1+0x2c8] ;  /* 0x0002c800015d7983 */ /* 0x004ea80000300800 */
[----:B------:R1:W-:Y:S04]  /*a050*/  STS.U16 [R3+UR5+0x1c80], R85 ;  /* 0x001c805503007988 */ /* 0x0003e80008000405 */
[----:B0-----:R-:W3:Y:S04]  /*a060*/  LDL.LU R91, [R1+0x2c4] ;  /* 0x0002c400015b7983 */ /* 0x001ee80000300800 */
[----:B------:R0:W-:Y:S04]  /*a070*/  STS.U16 [R3+UR5+0x9c80], R52 ;  /* 0x009c803403007988 */ /* 0x0001e80008000405 */
[----:B-1----:R-:W3:Y:S04]  /*a080*/  LDL.LU R85, [R1+0x2c0] ;  /* 0x0002c00001557983 */ /* 0x002ee80000300800 */
[----:B------:R1:W-:Y:S04]  /*a090*/  STS.U16 [R3+UR5+0x2080], R53 ;  /* 0x0020803503007988 */ /* 0x0003e80008000405 */
[----:B0-----:R-:W3:Y:S04]  /*a0a0*/  LDL.LU R52, [R1+0x2bc] ;  /* 0x0002bc0001347983 */ /* 0x001ee80000300800 */
[----:B-1----:R-:W3:Y:S04]  /*a0b0*/  LDL.LU R53, [R1+0x2b8] ;  /* 0x0002b80001357983 */ /* 0x002ee80000300800 */
[----:B------:R-:W-:Y:S04]  /*a0c0*/  STS.U16 [R3+UR5+0xa080], R16 ;  /* 0x00a0801003007988 */ /* 0x000fe80008000405 */
[----:B------:R-:W-:Y:S04]  /*a0d0*/  STS.U16 [R3+UR5+0x2480], R43 ;  /* 0x0024802b03007988 */ /* 0x000fe80008000405 */
[----:B------:R-:W-:Y:S04]  /*a0e0*/  STS.U16 [R3+UR5+0xa480], R79 ;  /* 0x00a4804f03007988 */ /* 0x000fe80008000405 */
[----:B------:R-:W-:Y:S04]  /*a0f0*/  STS.U16 [R3+UR5+0x2880], R45 ;  /* 0x0028802d03007988 */ /* 0x000fe80008000405 */
[----:B------:R-:W-:Y:S04]  /*a100*/  STS.U16 [R3+UR5+0xa880], R44 ;  /* 0x00a8802c03007988 */ /* 0x000fe80008000405 */
[----:B------:R0:W-:Y:S04]  /*a110*/  STS.U16 [R3+UR5+0x2c80], R80 ;  /* 0x002c805003007988 */ /* 0x0001e80008000405 */
[----:B------:R1:W-:Y:S04]  /*a120*/  STS.U16 [R3+UR5+0xac80], R81 ;  /* 0x00ac805103007988 */ /* 0x0003e80008000405 */
[----:B------:R0:W-:Y:S04]  /*a130*/  STS.U16 [R3+UR5+0x3080], R82 ;  /* 0x0030805203007988 */ /* 0x0001e80008000405 */
[----:B------:R-:W-:Y:S04]  /*a140*/  STS.U16 [R3+UR5+0xb080], R83 ;  /* 0x00b0805303007988 */ /* 0x000fe80008000405 */
[----:B------:R-:W-:Y:S04]  /*a150*/  STS.U16 [R3+UR5+0x3480], R8 ;  /* 0x0034800803007988 */ /* 0x000fe80008000405 */
[----:B------:R-:W-:Y:S04]  /*a160*/  STS.U16 [R3+UR5+0xb480], R9 ;  /* 0x00b4800903007988 */ /* 0x000fe80008000405 */
[----:B------:R-:W-:Y:S04]  /*a170*/  STS.U16 [R3+UR5+0x3880], R10 ;  /* 0x0038800a03007988 */ /* 0x000fe80008000405 */
[----:B------:R-:W-:Y:S04]  /*a180*/  STS.U16 [R3+UR5+0xb880], R11 ;  /* 0x00b8800b03007988 */ /* 0x000fe80008000405 */
[----:B------:R-:W-:Y:S04]  /*a190*/  STS.U16 [R3+UR5+0x3c80], R12 ;  /* 0x003c800c03007988 */ /* 0x000fe80008000405 */
[----:B------:R-:W-:Y:S04]  /*a1a0*/  STS.U16 [R3+UR5+0xbc80], R13 ;  /* 0x00bc800d03007988 */ /* 0x000fe80008000405 */
[----:B0-----:R-:W3:Y:S04]  /*a1b0*/  LDL.LU R80, [R1+0x354] ;  /* 0x0003540001507983 */ /* 0x001ee80000300800 */
[----:B------:R-:W-:Y:S04]  /*a1c0*/  STS.U16 [R3+UR5+0x80], R14 ;  /* 0x0000800e03007988 */ /* 0x000fe80008000405 */
[----:B------:R0:W-:Y:S04]  /*a1d0*/  STS.U16 [R3+UR5+0x8080], R15 ;  /* 0x0080800f03007988 */ /* 0x0001e80008000405 */
[----:B-1----:R-:W3:Y:S04]  /*a1e0*/  LDL.LU R81, [R1+0x350] ;  /* 0x0003500001517983 */ /* 0x002ee80000300800 */
[----:B------:R-:W3:Y:S01]  /*a1f0*/  LDL.LU R82, [R1+0x34c] ;  /* 0x00034c0001527983 */ /* 0x000ee20000300800 */
[----:B0-----:R-:W-:-:S03]  /*a200*/  LOP3.LUT R3, R2, 0x20, RZ, 0x3c, !PT ;  /* 0x0000002002037812 */ /* 0x001fc600078e3cff */
[----:B------:R-:W3:Y:S04]  /*a210*/  LDL.LU R83, [R1+0x348] ;  /* 0x0003480001537983 */ /* 0x000ee80000300800 */
[----:B------:R-:W3:Y:S04]  /*a220*/  LDL.LU R8, [R1+0x344] ;  /* 0x0003440001087983 */ /* 0x000ee80000300800 */
[----:B------:R-:W3:Y:S04]  /*a230*/  LDL.LU R9, [R1+0x338] ;  /* 0x0003380001097983 */ /* 0x000ee80000300800 */
[----:B----4-:R-:W-:Y:S04]  /*a240*/  STS.U16 [R3+UR5+0x100], R92 ;  /* 0x0001005c03007988 */ /* 0x010fe80008000405 */
[----:B--2---:R-:W-:Y:S04]  /*a250*/  STS.U16 [R3+UR5+0x8100], R93 ;  /* 0x0081005d03007988 */ /* 0x004fe80008000405 */
[----:B---3--:R-:W-:Y:S04]  /*a260*/  STS.U16 [R3+UR5+0x500], R91 ;  /* 0x0005005b03007988 */ /* 0x008fe80008000405 */
[----:B------:R-:W-:Y:S04]  /*a270*/  STS.U16 [R3+UR5+0x8500], R85 ;  /* 0x0085005503007988 */ /* 0x000fe80008000405 */
[----:B------:R-:W-:Y:S04]  /*a280*/  STS.U16 [R3+UR5+0x900], R52 ;  /* 0x0009003403007988 */ /* 0x000fe80008000405 */
[----:B------:R-:W-:Y:S04]  /*a290*/  STS.U16 [R3+UR5+0x8900], R53 ;  /* 0x0089003503007988 */ /* 0x000fe80008000405 */
[----:B------:R0:W-:Y:S04]  /*a2a0*/  STS.U16 [R3+UR5+0xd00], R4 ;  /* 0x000d000403007988 */ /* 0x0001e80008000405 */
[----:B0-----:R-:W2:Y:S01]  /*a2b0*/  LDL.LU R4, [R1+0x1418] ;  /* 0x0014180001047983 */ /* 0x001ea20000300800 */
[----:B------:R-:W-:-:S03]  /*a2c0*/  PRMT R7, RZ, 0x7610, R7 ;  /* 0x00007610ff077816 */ /* 0x000fc60000000007 */
[----:B------:R-:W3:Y:S04]  /*a2d0*/  LDL.LU R10, [R1+0x4c4] ;  /* 0x0004c400010a7983 */ /* 0x000ee80000300800 */
[----:B------:R-:W4:Y:S04]  /*a2e0*/  LDL.LU R11, [R1+0x4c0] ;  /* 0x0004c000010b7983 */ /* 0x000f280000300800 */
[----:B------:R-:W3:Y:S04]  /*a2f0*/  LDL.LU R12, [R1+0x4bc] ;  /* 0x0004bc00010c7983 */ /* 0x000ee80000300800 */
[----:B------:R-:W3:Y:S04]  /*a300*/  LDL.LU R13, [R1+0x4b8] ;  /* 0x0004b800010d7983 */ /* 0x000ee80000300800 */
[----:B------:R-:W3:Y:S04]  /*a310*/  LDL.LU R14, [R1+0x454] ;  /* 0x00045400010e7983 */ /* 0x000ee80000300800 */
[----:B------:R-:W3:Y:S04]  /*a320*/  LDL.LU R15, [R1+0x450] ;  /* 0x00045000010f7983 */ /* 0x000ee80000300800 */
[----:B------:R-:W3:Y:S04]  /*a330*/  LDL.LU R92, [R1+0x44c] ;  /* 0x00044c00015c7983 */ /* 0x000ee80000300800 */
[----:B------:R-:W4:Y:S04]  /*a340*/  LDL.LU R93, [R1+0x448] ;  /* 0x00044800015d7983 */ /* 0x000f280000300800 */
[----:B------:R-:W4:Y:S04]  /*a350*/  LDL.LU R91, [R1+0x444] ;  /* 0x00044400015b7983 */ /* 0x000f280000300800 */
[----:B------:R-:W4:Y:S04]  /*a360*/  LDL.LU R85, [R1+0x440] ;  /* 0x0004400001557983 */ /* 0x000f280000300800 */
[----:B------:R-:W4:Y:S04]  /*a370*/  LDL.LU R52, [R1+0x43c] ;  /* 0x00043c0001347983 */ /* 0x000f280000300800 */
[----:B------:R-:W4:Y:S04]  /*a380*/  LDL.LU R53, [R1+0x438] ;  /* 0x0004380001357983 */ /* 0x000f280000300800 */
[----:B------:R-:W-:Y:S04]  /*a390*/  STS.U16 [R3+UR5+0x8d00], R80 ;  /* 0x008d005003007988 */ /* 0x000fe80008000405 */
[----:B------:R-:W-:Y:S04]  /*a3a0*/  STS.U16 [R3+UR5+0x1100], R81 ;  /* 0x0011005103007988 */ /* 0x000fe80008000405 */
[----:B------:R-:W-:Y:S04]  /*a3b0*/  STS.U16 [R3+UR5+0x9100], R82 ;  /* 0x0091005203007988 */ /* 0x000fe80008000405 */
[----:B------:R-:W-:Y:S04]  /*a3c0*/  STS.U16 [R3+UR5+0x1500], R83 ;  /* 0x0015005303007988 */ /* 0x000fe80008000405 */
[----:B------:R-:W-:Y:S04]  /*a3d0*/  STS.U16 [R3+UR5+0x9500], R8 ;  /* 0x0095000803007988 */ /* 0x000fe80008000405 */
[----:B------:R0:W-:Y:S01]  /*a3e0*/  STS.U16 [R3+UR5+0x1900], R9 ;  /* 0x0019000903007988 */ /* 0x0001e20008000405 */
[----:B--2---:R-:W-:-:S02]  /*a3f0*/  IMAD.MOV.U32 R43, RZ, RZ, R4 ;  /* 0x000000ffff2b7224 */ /* 0x004fc400078e0004 */
[----:B------:R-:W-:-:S03]  /*a400*/  VIADD R4, R78, 0xfffffff8 ;  /* 0xfffffff84e047836 */ /* 0x000fc60000000000 */
[----:B------:R-:W-:Y:S02]  /*a410*/  @!P0 IADD3 R43, PT, PT, -R43, RZ, RZ ;  /* 0x000000ff2b2b8210 */ /* 0x000fe40007ffe1ff */
[----:B------:R-:W-:Y:S01]  /*a420*/  ISETP.GE.U32.AND P0, PT, R4, 0x7fffff79, PT ;  /* 0x7fffff790400780c */ /* 0x000fe20003f06070 */
[----:B------:R-:W-:-:S04]  /*a430*/  IMAD R4, R90, 0x7, RZ ;  /* 0x000000075a047824 */ /* 0x000fc800078e02ff */
[----:B0-----:R-:W-:-:S04]  /*a440*/  IMAD.WIDE R8, R4, 0x2, R86 ;  /* 0x0000000204087825 */ /* 0x001fc800078e0256 */
[----:B------:R-:W-:-:S04]  /*a450*/  IMAD.WIDE R44, R4, 0x2, R88 ;  /* 0x00000002042c7825 */ /* 0x000fc800078e0258 */
[----:B------:R-:W2:Y:S04]  /*a460*/  @!P0 LDG.E.U16 R6, desc[UR16][R8.64] ;  /* 0x0000001008068981 */ /* 0x000ea8000c1e1500 */
[----:B------:R-:W2:Y:S04]  /*a470*/  @!P0 LDG.E.U16 R7, desc[UR16][R44.64] ;  /* 0x000000102c078981 */ /* 0x000ea8000c1e1500 */
[----:B---3--:R-:W-:Y:S04]  /*a480*/  STS.U16 [R3+UR5+0x9900], R10 ;  /* 0x0099000a03007988 */ /* 0x008fe80008000405 */
[----:B----4-:R-:W-:Y:S04]  /*a490*/  STS.U16 [R3+UR5+0x1d00], R11 ;  /* 0x001d000b03007988 */ /* 0x010fe80008000405 */
[----:B------:R-:W-:Y:S04]  /*a4a0*/  STS.U16 [R3+UR5+0x9d00], R12 ;  /* 0x009d000c03007988 */ /* 0x000fe80008000405 */
[----:B------:R-:W-:Y:S04]  /*a4b0*/  STL.64 [R1+0x640], R44 ;  /* 0x0006402c01007387 */ /* 0x000fe80000100a00 */
[----:B------:R-:W-:Y:S04]  /*a4c0*/  STS.U16 [R3+UR5+0x2100], R13 ;  /* 0x0021000d03007988 */ /* 0x000fe80008000405 */
[----:B------:R-:W-:Y:S04]  /*a4d0*/  STL.64 [R1+0x638], R8 ;  /* 0x0006380801007387 */ /* 0x000fe80000100a00 */
[----:B------:R-:W-:Y:S04]  /*a4e0*/  STS.U16 [R3+UR5+0xa100], R14 ;  /* 0x00a1000e03007988 */ /* 0x000fe80008000405 */
[----:B------:R-:W-:Y:S04]  /*a4f0*/  STS.U16 [R3+UR5+0x2500], R15 ;  /* 0x0025000f03007988 */ /* 0x000fe80008000405 */
[----:B------:R-:W-:Y:S04]  /*a500*/  STS.U16 [R3+UR5+0xa500], R92 ;  /* 0x00a5005c03007988 */ /* 0x000fe80008000405 */
[----:B------:R-:W-:Y:S04]  /*a510*/  STS.U16 [R3+UR5+0x2900], R93 ;  /* 0x0029005d03007988 */ /* 0x000fe80008000405 */
[----:B------:R-:W-:Y:S04]  /*a520*/  STS.U16 [R3+UR5+0xa900], R91 ;  /* 0x00a9005b03007988 */ /* 0x000fe80008000405 */
[----:B------:R-:W-:Y:S04]  /*a530*/  STS.U16 [R3+UR5+0x2d00], R85 ;  /* 0x002d005503007988 */ /* 0x000fe80008000405 */
[----:B------:R-:W-:Y:S04]  /*a540*/  STS.U16 [R3+UR5+0xad00], R52 ;  /* 0x00ad003403007988 */ /* 0x000fe80008000405 */
[----:B------:R-:W-:Y:S04]  /*a550*/  STS.U16 [R3+UR5+0x3100], R53 ;  /* 0x0031003503007988 */ /* 0x000fe80008000405 */
[----:B--2---:R0:W-:Y:S04]  /*a560*/  STL [R1+0x8c0], R6 ;  /* 0x0008c00601007387 */ /* 0x0041e80000100800 */
[----:B0-----:R-:W2:Y:S04]  /*a570*/  LDL.LU R6, [R1+0x758] ;  /* 0x0007580001067983 */ /* 0x001ea80000300800 */
[----:B------:R0:W-:Y:S04]  /*a580*/  STL [R1+0x8c4], R7 ;  /* 0x0008c40701007387 */ /* 0x0001e80000100800 */
[----:B0-----:R-:W3:Y:S04]  /*a590*/  LDL.LU R7, [R1+0x754] ;  /* 0x0007540001077983 */ /* 0x001ee80000300800 */
[----:B------:R-:W4:Y:S04]  /*a5a0*/  LDL.LU R13, [R1+0x750] ;  /* 0x00075000010d7983 */ /* 0x000f280000300800 */
[----:B------:R-:W4:Y:S04]  /*a5b0*/  LDL.LU R8, [R1+0x768] ;  /* 0x0007680001087983 */ /* 0x000f280000300800 */
[----:B------:R-:W4:Y:S04]  /*a5c0*/  LDL.LU R52, [R1+0x764] ;  /* 0x0007640001347983 */ /* 0x000f280000300800 */
[----:B------:R-:W4:Y:S04]  /*a5d0*/  LDL.LU R9, [R1+0x760] ;  /* 0x0007600001097983 */ /* 0x000f280000300800 */
[----:B------:R-:W4:Y:S01]  /*a5e0*/  LDL.LU R53, [R1+0x75c] ;  /* 0x00075c0001357983 */ /* 0x000f220000300800 */
[----:B------:R-:W-:-:S02]  /*a5f0*/  VIADD R4, R78, 0xffffffe8 ;  /* 0xffffffe84e047836 */ /* 0x000fc40000000000 */
[----:B------:R-:W-:Y:S01]  /*a600*/  VIADD R16, R78, 0xfffffff0 ;  /* 0xfffffff04e107836 */ /* 0x000fe20000000000 */
[----:B------:R-:W-:Y:S01]  /*a610*/  PRMT R41, RZ, 0x7610, R41 ;  /* 0x00007610ff297816 */ /* 0x000fe20000000029 */
[----:B------:R-:W4:Y:S01]  /*a620*/  LDL.LU R10, [R1+0x7e8] ;  /* 0x0007e800010a7983 */ /* 0x000f220000300800 */
[----:B------:R-:W-:Y:S02]  /*a630*/  ISETP.GE.U32.AND P0, PT, R4, 0x7fffff69, PT ;  /* 0x7fffff690400780c */ /* 0x000fe40003f06070 */
[----:B------:R-:W-:Y:S01]  /*a640*/  ISETP.GE.U32.AND P6, PT, R16, 0x7fffff71, PT ;  /* 0x7fffff711000780c */ /* 0x000fe20003fc6070 */
[C---:B------:R-:W-:Y:S01]  /*a650*/  IMAD R16, R90.reuse, 0x17, RZ ;  /* 0x000000175a107824 */ /* 0x040fe200078e02ff */
[----:B------:R-:W-:Y:S01]  /*a660*/  PRMT R77, RZ, 0x7610, R77 ;  /* 0x00007610ff4d7816 */ /* 0x000fe2000000004d */
[----:B------:R-:W-:Y:S01]  /*a670*/  IMAD R4, R90, 0xf, RZ ;  /* 0x0000000f5a047824 */ /* 0x000fe200078e02ff */
[----:B------:R-:W4:Y:S01]  /*a680*/  LDL.LU R11, [R1+0x7e4] ;  /* 0x0007e400010b7983 */ /* 0x000f220000300800 */
[----:B------:R-:W-:Y:S01]  /*a690*/  IMAD.WIDE R80, R16, 0x2, R88 ;  /* 0x0000000210507825 */ /* 0x000fe200078e0258 */
[----:B------:R-:W-:-:S02]  /*a6a0*/  PRMT R42, RZ, 0x7610, R42 ;  /* 0x00007610ff2a7816 */ /* 0x000fc4000000002a */
[----:B------:R-:W4:Y:S01]  /*a6b0*/  LDL.LU R12, [R1+0x7e0] ;  /* 0x0007e000010c7983 */ /* 0x000f220000300800 */
[----:B------:R-:W-:-:S03]  /*a6c0*/  IMAD.WIDE R82, R4, 0x2, R88 ;  /* 0x0000000204527825 */ /* 0x000fc600078e0258 */
[----:B------:R-:W4:Y:S01]  /*a6d0*/  LDL.LU R14, [R1+0x7dc] ;  /* 0x0007dc00010e7983 */ /* 0x000f220000300800 */
[----:B------:R-:W-:-:S03]  /*a6e0*/  IMAD.WIDE R44, R4, 0x2, R86 ;  /* 0x00000002042c7825 */ /* 0x000fc600078e0256 */
[----:B------:R-:W4:Y:S04]  /*a6f0*/  @!P0 LDG.E.U16 R41, desc[UR16][R80.64] ;  /* 0x0000001050298981 */ /* 0x000f28000c1e1500 */
[----:B------:R-:W4:Y:S04]  /*a700*/  LDL.LU R15, [R1+0x7d8] ;  /* 0x0007d800010f7983 */ /* 0x000f280000300800 */
[----:B------:R-:W4:Y:S04]  /*a710*/  LDL.LU R92, [R1+0x7d4] ;  /* 0x0007d400015c7983 */ /* 0x000f280000300800 */
[----:B------:R-:W4:Y:S04]  /*a720*/  @!P6 LDG.E.U16 R77, desc[UR16][R82.64] ;  /* 0x00000010524de981 */ /* 0x000f28000c1e1500 */
[----:B------:R-:W4:Y:S01]  /*a730*/  LDL.LU R93, [R1+0x7d0] ;  /* 0x0007d000015d7983 */ /* 0x000f220000300800 */
[----:B------:R-:W-:-:S03]  /*a740*/  PRMT R5, RZ, 0x7610, R5 ;  /* 0x00007610ff057816 */ /* 0x000fc60000000005 */
[----:B------:R-:W4:Y:S04]  /*a750*/  LDL.LU R91, [R1+0x7cc] ;  /* 0x0007cc00015b7983 */ /* 0x000f280000300800 */
[----:B------:R0:W4:Y:S04]  /*a760*/  @!P6 LDG.E.U16 R42, desc[UR16][R44.64] ;  /* 0x000000102c2ae981 */ /* 0x000128000c1e1500 */
[----:B------:R-:W4:Y:S04]  /*a770*/  LDL.LU R85, [R1+0x7c8] ;  /* 0x0007c80001557983 */ /* 0x000f280000300800 */
[----:B------:R-:W-:Y:S04]  /*a780*/  STL.64 [R1+0x5c0], R82 ;  /* 0x0005c05201007387 */ /* 0x000fe80000100a00 */
[----:B------:R0:W-:Y:S02]  /*a790*/  STL.64 [R1+0x5b8], R44 ;  /* 0x0005b82c01007387 */ /* 0x0001e40000100a00 */
[----:B0-----:R-:W-:-:S05]  /*a7a0*/  IMAD.WIDE R44, R16, 0x2, R86 ;  /* 0x00000002102c7825 */ /* 0x001fca00078e0256 */
[----:B------:R-:W4:Y:S04]  /*a7b0*/  @!P0 LDG.E.U16 R5, desc[UR16][R44.64] ;  /* 0x000000102c058981 */ /* 0x000f28000c1e1500 */
[----:B------:R-:W-:Y:S04]  /*a7c0*/  STL.64 [R1+0x540], R80 ;  /* 0x0005405001007387 */ /* 0x000fe80000100a00 */
[----:B------:R-:W-:Y:S04]  /*a7d0*/  STL.64 [R1+0x538], R44 ;  /* 0x0005382c01007387 */ /* 0x000fe80000100a00 */
[----:B--2---:R-:W-:Y:S04]  /*a7e0*/  STS.U16 [R3+UR5+0xb100], R6 ;  /* 0x00b1000603007988 */ /* 0x004fe80008000405 */
[----:B---3--:R-:W-:Y:S04]  /*a7f0*/  STS.U16 [R3+UR5+0x3500], R7 ;  /* 0x0035000703007988 */ /* 0x008fe80008000405 */
[----:B----4-:R-:W-:Y:S04]  /*a800*/  STS.U16 [R3+UR5+0xb500], R13 ;  /* 0x00b5000d03007988 */ /* 0x010fe80008000405 */
[----:B------:R-:W-:Y:S04]  /*a810*/  STS.U16 [R3+UR5+0x3900], R8 ;  /* 0x0039000803007988 */ /* 0x000fe80008000405 */
[----:B------:R0:W-:Y:S04]  /*a820*/  STS.U16 [R3+UR5+0xb900], R52 ;  /* 0x00b9003403007988 */ /* 0x0001e80008000405 */
[----:B------:R-:W-:Y:S04]  /*a830*/  STS.U16 [R3+UR5+0x3d00], R9 ;  /* 0x003d000903007988 */ /* 0x000fe80008000405 */
[----:B------:R1:W-:Y:S04]  /*a840*/  STS.U16 [R3+UR5+0xbd00], R53 ;  /* 0x00bd003503007988 */ /* 0x0003e80008000405 */
[----:B0-----:R-:W2:Y:S04]  /*a850*/  LDL.LU R52, [R1+0x7c4] ;  /* 0x0007c40001347983 */ /* 0x001ea80000300800 */
[----:B-1----:R-:W3:Y:S01]  /*a860*/  LDL.LU R53, [R1+0x7c0] ;  /* 0x0007c00001357983 */ /* 0x002ee20000300800 */
[----:B------:R-:W-:-:S03]  /*a870*/  VIADD R4, R78, 0xffffffe0 ;  /* 0xffffffe04e047836 */ /* 0x000fc60000000000 */
[----:B------:R0:W-:Y:S04]  /*a880*/  STL [R1+0x8b4], R41 ;  /* 0x0008b42901007387 */ /* 0x0001e80000100800 */
[----:B0-----:R-:W4:Y:S04]  /*a890*/  LDL.LU R41, [R1+0x7bc] ;  /* 0x0007bc0001297983 */ /* 0x001f280000300800 */
[----:B------:R0:W-:Y:S04]  /*a8a0*/  STL [R1+0x8bc], R77 ;  /* 0x0008bc4d01007387 */ /* 0x0001e80000100800 */
[----:B0-----:R-:W4:Y:S04]  /*a8b0*/  LDL.LU R77, [R1+0x7b8] ;  /* 0x0007b800014d7983 */ /* 0x001f280000300800 */
[----:B------:R0:W-:Y:S01]  /*a8c0*/  STL [R1+0x8b8], R42 ;  /* 0x0008b82a01007387 */ /* 0x0001e20000100800 */
[----:B------:R-:W-:-:S03]  /*a8d0*/  ISETP.GE.U32.AND P6, PT, R4, 0x7fffff61, PT ;  /* 0x7fffff610400780c */ /* 0x000fc60003fc6070 */
[----:B0-----:R-:W4:Y:S04]  /*a8e0*/  LDL.LU R42, [R1+0x7b4] ;  /* 0x0007b400012a7983 */ /* 0x001f280000300800 */
[----:B------:R-:W4:Y:S04]  /*a8f0*/  LDL.LU R79, [R1+0x7a8] ;  /* 0x0007a800014f7983 */ /* 0x000f280000300800 */
[----:B------:R-:W4:Y:S04]  /*a900*/  LDL.LU R44, [R1+0x7a4] ;  /* 0x0007a400012c7983 */ /* 0x000f280000300800 */
[----:B------:R-:W4:Y:S04]  /*a910*/  LDL.LU R45, [R1+0x798] ;  /* 0x00079800012d7983 */ /* 0x000f280000300800 */
[----:B------:R-:W4:Y:S04]  /*a920*/  LDL.LU R80, [R1+0x794] ;  /* 0x0007940001507983 */ /* 0x000f280000300800 */
[----:B------:R-:W4:Y:S01]  /*a930*/  LDL.LU R81, [R1+0x790] ;  /* 0x0007900001517983 */ /* 0x000f220000300800 */
[----:B------:R-:W-:-:S03]  /*a940*/  VIADD R4, R78, 0xffffffd9 ;  /* 0xffffffd94e047836 */ /* 0x000fc60000000000 */
[----:B------:R-:W4:Y:S01]  /*a950*/  LDL.LU R82, [R1+0x78c] ;  /* 0x00078c0001527983 */ /* 0x000f220000300800 */
[----:B------:R-:W-:-:S03]  /*a960*/  LOP3.LUT R13, R2, 0x30, RZ, 0x3c, !PT ;  /* 0x00000030020d7812 */ /* 0x000fc600078e3cff */
[----:B------:R-:W4:Y:S04]  /*a970*/  LDL.LU R83, [R1+0x788] ;  /* 0x0007880001537983 */ /* 0x000f280000300800 */
[----:B------:R0:W-:Y:S01]  /*a980*/  STL [R1+0x8b0], R5 ;  /* 0x0008b00501007387 */ /* 0x0001e20000100800 */
[----:B------:R-:W-:-:S03]  /*a990*/  ISETP.GE.U32.AND P0, PT, R4, 0x7fffff5a, PT ;  /* 0x7fffff5a0400780c */ /* 0x000fc60003f06070 */
[----:B------:R1:W-:Y:S04]  /*a9a0*/  STS.U16 [R13+UR5+0x180], R10 ;  /* 0x0001800a0d007988 */ /* 0x0003e80008000405 */
[----:B0-----:R-:W4:Y:S04]  /*a9b0*/  LDL.LU R5, [R1+0x784] ;  /* 0x0007840001057983 */ /* 0x001f280000300800 */
[----:B------:R-:W4:Y:S04]  /*a9c0*/  LDL.LU R6, [R1+0x780] ;  /* 0x0007800001067983 */ /* 0x000f280000300800 */
[----:B------:R-:W4:Y:S04]  /*a9d0*/  LDL.LU R7, [R1+0x77c] ;  /* 0x00077c0001077983 */ /* 0x000f280000300800 */
[----:B------:R-:W4:Y:S04]  /*a9e0*/  LDL.LU R3, [R1+0x778] ;  /* 0x0007780001037983 */ /* 0x000f280000300800 */
[----:B------:R-:W4:Y:S04]  /*a9f0*/  LDL.LU R8, [R1+0x774] ;  /* 0x0007740001087983 */ /* 0x000f280000300800 */
[----:B------:R-:W4:Y:S04]  /*aa00*/  LDL.LU R9, [R1+0x770] ;  /* 0x0007700001097983 */ /* 0x000f280000300800 */
        /* <DEDUP_REMOVED lines=17> */
[----:B-1----:R-:W4:Y:S04]  /*ab20*/  LDL.LU R85, [R1+0x858] ;  /* 0x0008580001557983 */ /* 0x002f280000300800 */
[----:B--2---:R0:W-:Y:S04]  /*ab30*/  STS.U16 [R13+UR5+0x9180], R52 ;  /* 0x009180340d007988 */ /* 0x0041e80008000405 */
[----:B---3--:R1:W-:Y:S04]  /*ab40*/  STS.U16 [R13+UR5+0x1580], R53 ;  /* 0x001580350d007988 */ /* 0x0083e80008000405 */
[----:B0-----:R-:W2:Y:S04]  /*ab50*/  LDL.LU R52, [R1+0x854] ;  /* 0x0008540001347983 */ /* 0x001ea80000300800 */
[----:B-1----:R-:W3:Y:S04]  /*ab60*/  LDL.LU R53, [R1+0x850] ;  /* 0x0008500001357983 */ /* 0x002ee80000300800 */
[----:B------:R-:W3:Y:S04]  /*ab70*/  LDL.LU R16, [R1+0x84c] ;  /* 0x00084c0001107983 */ /* 0x000ee80000300800 */
[----:B----4-:R0:W-:Y:S04]  /*ab80*/  STS.U16 [R13+UR5+0x9580], R41 ;  /* 0x009580290d007988 */ /* 0x0101e80008000405 */
[----:B0-----:R-:W4:Y:S04]  /*ab90*/  LDL.LU R41, [R1+0x1414] ;  /* 0x0014140001297983 */ /* 0x001f280000300800 */
[----:B------:R0:W-:Y:S04]  /*aba0*/  STS.U16 [R13+UR5+0x1980], R77 ;  /* 0x0019804d0d007988 */ /* 0x0001e80008000405 */
[----:B0-----:R-:W4:Y:S04]  /*abb0*/  LDL.LU R77, [R1+0x1410] ;  /* 0x00141000014d7983 */ /* 0x001f280000300800 */
[----:B------:R0:W-:Y:S04]  /*abc0*/  STS.U16 [R13+UR5+0x9980], R42 ;  /* 0x0099802a0d007988 */ /* 0x0001e80008000405 */
[----:B------:R1:W-:Y:S04]  /*abd0*/  STS.U16 [R13+UR5+0x1d80], R79 ;  /* 0x001d804f0d007988 */ /* 0x0003e80008000405 */
[----:B------:R1:W-:Y:S04]  /*abe0*/  STS.U16 [R13+UR5+0x9d80], R44 ;  /* 0x009d802c0d007988 */ /* 0x0003e80008000405 */
[----:B0-----:R-:W4:Y:S04]  /*abf0*/  LDL.LU R42, [R1+0x140c] ;  /* 0x00140c00012a7983 */ /* 0x001f280000300800 */
[----:B-1----:R-:W4:Y:S04]  /*ac00*/  LDL.LU R79, [R1+0x1408] ;  /* 0x00140800014f7983 */ /* 0x002f280000300800 */
[----:B------:R0:W-:Y:S04]  /*ac10*/  STS.U16 [R13+UR5+0x2180], R45 ;  /* 0x0021802d0d007988 */ /* 0x0001e80008000405 */
[----:B------:R-:W4:Y:S04]  /*ac20*/  LDL.LU R44, [R1+0x1404] ;  /* 0x00140400012c7983 */ /* 0x000f280000300800 */
        /* <DEDUP_REMOVED lines=22> */
[----:B------:R0:W-:Y:S01]  /*ad90*/  STS.U16 [R13+UR5+0x3980], R10 ;  /* 0x0039800a0d007988 */ /* 0x0001e20008000405 */
[----:B-1----:R-:W-:-:S03]  /*ada0*/  LOP3.LUT R4, R2, 0x40, RZ, 0x3c, !PT ;  /* 0x0000004002047812 */ /* 0x002fc600078e3cff */
[----:B------:R1:W-:Y:S04]  /*adb0*/  STS.U16 [R13+UR5+0xb980], R11 ;  /* 0x00b9800b0d007988 */ /* 0x0003e80008000405 */
[----:B------:R1:W-:Y:S04]  /*adc0*/  STS.U16 [R13+UR5+0x3d80], R12 ;  /* 0x003d800c0d007988 */ /* 0x0003e80008000405 */
[----:B0-----:R-:W4:Y:S04]  /*add0*/  LDL.LU R10, [R1+0x13d4] ;  /* 0x0013d400010a7983 */ /* 0x001f280000300800 */
[----:B-1----:R-:W4:Y:S04]  /*ade0*/  LDL.LU R11, [R1+0x13d0] ;  /* 0x0013d000010b7983 */ /* 0x002f280000300800 */
[----:B------:R-:W4:Y:S04]  /*adf0*/  LDL.LU R12, [R1+0x13cc] ;  /* 0x0013cc00010c7983 */ /* 0x000f280000300800 */
[----:B------:R0:W-:Y:S04]  /*ae00*/  STS.U16 [R13+UR5+0xbd80], R14 ;  /* 0x00bd800e0d007988 */ /* 0x0001e80008000405 */
[----:B------:R1:W-:Y:S04]  /*ae10*/  STS.U16 [R4+UR5+0x200], R15 ;  /* 0x0002000f04007988 */ /* 0x0003e80008000405 */
[----:B------:R1:W-:Y:S04]  /*ae20*/  STS.U16 [R4+UR5+0x8200], R92 ;  /* 0x0082005c04007988 */ /* 0x0003e80008000405 */
[----:B0-----:R-:W4:Y:S04]  /*ae30*/  LDL.LU R13, [R1+0x13c8] ;  /* 0x0013c800010d7983 */ /* 0x001f280000300800 */
[----:B------:R-:W4:Y:S04]  /*ae40*/  LDL.LU R14, [R1+0x13c4] ;  /* 0x0013c400010e7983 */ /* 0x000f280000300800 */
[----:B-1----:R-:W4:Y:S04]  /*ae50*/  LDL.LU R15, [R1+0x13c0] ;  /* 0x0013c000010f7983 */ /* 0x002f280000300800 */
[----:B------:R-:W4:Y:S04]  /*ae60*/  LDL.LU R92, [R1+0x13bc] ;  /* 0x0013bc00015c7983 */ /* 0x000f280000300800 */
[----:B------:R0:W-:Y:S04]  /*ae70*/  STS.U16 [R4+UR5+0x600], R93 ;  /* 0x0006005d04007988 */ /* 0x0001e80008000405 */
[----:B------:R1:W-:Y:S04]  /*ae80*/  STS.U16 [R4+UR5+0x8600], R91 ;  /* 0x0086005b04007988 */ /* 0x0003e80008000405 */
[----:B------:R1:W-:Y:S04]  /*ae90*/  STS.U16 [R4+UR5+0xa00], R85 ;  /* 0x000a005504007988 */ /* 0x0003e80008000405 */
[----:B0-----:R-:W4:Y:S04]  /*aea0*/  LDL.LU R93, [R1+0x13b8] ;  /* 0x0013b800015d7983 */ /* 0x001f280000300800 */
[----:B-1----:R-:W4:Y:S04]  /*aeb0*/  LDL.LU R91, [R1+0x13b4] ;  /* 0x0013b400015b7983 */ /* 0x002f280000300800 */
[----:B------:R-:W4:Y:S04]  /*aec0*/  LDL.LU R85, [R1+0x13b0] ;  /* 0x0013b00001557983 */ /* 0x000f280000300800 */
[----:B--2---:R0:W-:Y:S04]  /*aed0*/  STS.U16 [R4+UR5+0x8a00], R52 ;  /* 0x008a003404007988 */ /* 0x0041e80008000405 */
[----:B---3--:R1:W-:Y:S04]  /*aee0*/  STS.U16 [R4+UR5+0xe00], R53 ;  /* 0x000e003504007988 */ /* 0x0083e80008000405 */
[----:B0-----:R-:W2:Y:S04]  /*aef0*/  LDL.LU R52, [R1+0x13ac] ;  /* 0x0013ac0001347983 */ /* 0x001ea80000300800 */
[----:B-1----:R-:W3:Y:S04]  /*af00*/  LDL.LU R53, [R1+0x13a8] ;  /* 0x0013a80001357983 */ /* 0x002ee80000300800 */
[----:B------:R0:W-:Y:S02]  /*af10*/  STS.U16 [R4+UR5+0x8e00], R16 ;  /* 0x008e001004007988 */ /* 0x0001e40008000405 */
[----:B0-----:R-:W-:-:S02]  /*af20*/  LOP3.LUT R16, R2, 0x50, RZ, 0x3c, !PT ;  /* 0x0000005002107812 */ /* 0x001fc400078e3cff */
[----:B------:R-:W-:Y:S02]  /*af30*/  PRMT R17, RZ, 0x7610, R17 ;  /* 0x00007610ff117816 */ /* 0x000fe40000000011 */
[----:B------:R-:W-:Y:S02]  /*af40*/  PRMT R40, RZ, 0x7610, R40 ;  /* 0x00007610ff287816 */ /* 0x000fe40000000028 */
[----:B----4-:R-:W-:Y:S01]  /*af50*/  PRMT R41, RZ, 0x7610, R41 ;  /* 0x00007610ff297816 */ /* 0x010fe20000000029 */
[----:B---3--:R0:W-:Y:S04]  /*af60*/  STS.U16 [R4+UR5+0x1200], R53 ;  /* 0x0012003504007988 */ /* 0x0081e80008000405 */
[----:B--2---:R1:W-:Y:S04]  /*af70*/  STS.U16 [R4+UR5+0x9200], R52 ;  /* 0x0092003404007988 */ /* 0x0043e80008000405 */
        /* <DEDUP_REMOVED lines=41> */
[----:B0-----:R-:W4:Y:S04]  /*b210*/  LDL.LU R53, [R1+0x13a4] ;  /* 0x0013a40001357983 */ /* 0x001f280000300800 */
[----:B------:R-:W-:Y:S04]  /*b220*/  STS.U16 [R16+UR5+0xa680], R57 ;  /* 0x00a6803910007988 */ /* 0x000fe80008000405 */
[----:B-1----:R-:W4:Y:S04]  /*b230*/  LDL.LU R52, [R1+0x13a0] ;  /* 0x0013a00001347983 */ /* 0x002f280000300800 */
[----:B------:R-:W-:Y:S04]  /*b240*/  STS.U16 [R16+UR5+0x2a80], R56 ;  /* 0x002a803810007988 */ /* 0x000fe80008000405 */
[----:B--2---:R-:W2:Y:S04]  /*b250*/  LDL.LU R85, [R1+0x139c] ;  /* 0x00139c0001557983 */ /* 0x004ea80000300800 */
[----:B------:R-:W-:Y:S04]  /*b260*/  STS.U16 [R16+UR5+0xaa80], R55 ;  /* 0x00aa803710007988 */ /* 0x000fe80008000405 */
[----:B---3--:R-:W3:Y:S04]  /*b270*/  LDL.LU R91, [R1+0x1398] ;  /* 0x00139800015b7983 */ /* 0x008ee80000300800 */
[----:B------:R-:W-:Y:S04]  /*b280*/  STS.U16 [R16+UR5+0x2e80], R54 ;  /* 0x002e803610007988 */ /* 0x000fe80008000405 */
[----:B----4-:R-:W4:Y:S04]  /*b290*/  LDL.LU R93, [R1+0x1394] ;  /* 0x00139400015d7983 */ /* 0x010f280000300800 */
[----:B------:R-:W-:Y:S01]  /*b2a0*/  STS.U16 [R16+UR5+0xae80], R51 ;  /* 0x00ae803310007988 */ /* 0x000fe20008000405 */
[----:B------:R-:W-:-:S03]  /*b2b0*/  LOP3.LUT R4, R2, 0x60, RZ, 0x3c, !PT ;  /* 0x0000006002047812 */ /* 0x000fc600078e3cff */
[----:B------:R-:W2:Y:S04]  /*b2c0*/  LDL.LU R92, [R1+0x1390] ;  /* 0x00139000015c7983 */ /* 0x000ea80000300800 */
[----:B------:R-:W-:Y:S04]  /*b2d0*/  STS.U16 [R16+UR5+0x3280], R21 ;  /* 0x0032801510007988 */ /* 0x000fe80008000405 */
        /* <DEDUP_REMOVED lines=15> */
[----:B------:R0:W-:Y:S04]  /*b3d0*/  STS.U16 [R4+UR5+0x300], R50 ;  /* 0x0003003204007988 */ /* 0x0001e80008000405 */
        /* <DEDUP_REMOVED lines=8> */
[----:B------:R-:W-:Y:S04]  /*b460*/  STL [R1+0x1348], R2 ;  /* 0x0013480201007387 */ /* 0x000fe80000100800 */
[----:B------:R-:W-:Y:S04]  /*b470*/  STS.U16 [R4+UR5+0x8b00], R27 ;  /* 0x008b001b04007988 */ /* 0x000fe80008000405 */
[----:B------:R-:W-:Y:S04]  /*b480*/  STL [R1+0xf78], R4 ;  /* 0x000f780401007387 */ /* 0x000fe80000100800 */
[----:B------:R1:W-:Y:S01]  /*b490*/  STS.U16 [R4+UR5+0xf00], R26 ;  /* 0x000f001a04007988 */ /* 0x0003e20008000405 */
[----:B0-----:R-:W-:-:S05]  /*b4a0*/  IMAD.WIDE R50, R36, 0x2, R86 ;  /* 0x0000000224327825 */ /* 0x001fca00078e0256 */
[----:B------:R0:W2:Y:S01]  /*b4b0*/  @!P5 LDG.E.U16 R41, desc[UR16][R50.64] ;  /* 0x000000103229d981 */ /* 0x0000a2000c1e1500 */
[----:B-1----:R-:W-:-:S04]  /*b4c0*/  IMAD R4, R90, 0x1f, RZ ;  /* 0x0000001f5a047824 */ /* 0x002fc800078e02ff */
[----:B------:R-:W-:-:S04]  /*b4d0*/  IMAD.WIDE R36, R4, 0x2, R86 ;  /* 0x0000000204247825 */ /* 0x000fc800078e0256 */
[----:B------:R-:W-:Y:S01]  /*b4e0*/  IMAD.WIDE R46, R4, 0x2, R88 ;  /* 0x00000002042e7825 */ /* 0x000fe200078e0258 */
[----:B------:R-:W2:Y:S04]  /*b4f0*/  @!P6 LDG.E.U16 R17, desc[UR16][R36.64] ;  /* 0x000000102411e981 */ /* 0x000ea8000c1e1500 */
[----:B------:R1:W3:Y:S01]  /*b500*/  @!P6 LDG.E.U16 R40, desc[UR16][R46.64] ;  /* 0x000000102e28e981 */ /* 0x0002e2000c1e1500 */
[C---:B------:R-:W-:Y:S02]  /*b510*/  VIADD R4, R78.reuse, 0xffffffd1 ;  /* 0xffffffd14e047836 */ /* 0x040fe40000000000 */
[----:B------:R-:W-:Y:S01]  /*b520*/  VIADD R16, R78, 0xffffffd8 ;  /* 0xffffffd84e107836 */ /* 0x000fe20000000000 */
[----:B------:R-:W-:Y:S02]  /*b530*/  STL [R1+0x1350], R84 ;  /* 0x0013505401007387 */ /* 0x000fe40000100800 */
[----:B------:R-:W-:Y:S01]  /*b540*/  ISETP.GE.U32.AND P6, PT, R4, 0x7fffff52, PT ;  /* 0x7fffff520400780c */ /* 0x000fe20003fc6070 */
[----:B------:R-:W-:Y:S01]  /*b550*/  IMAD R4, R90, 0x26, RZ ;  /* 0x000000265a047824 */ /* 0x000fe200078e02ff */
[----:B------:R0:W-:Y:S01]  /*b560*/  STL.64 [R1+0x4c8], R50 ;  /* 0x0004c83201007387 */ /* 0x0001e20000100a00 */
[----:B------:R-:W-:-:S02]  /*b570*/  PRMT R44, RZ, 0x7610, R44 ;  /* 0x00007610ff2c7816 */ /* 0x000fc4000000002c */
[----:B------:R-:W-:Y:S01]  /*b580*/  ISETP.GE.U32.AND P5, PT, R16, 0x7fffff59, PT ;  /* 0x7fffff591000780c */ /* 0x000fe20003fa6070 */
[----:B------:R1:W-:Y:S01]  /*b590*/  STL.64 [R1+0x4c0], R46 ;  /* 0x0004c02e01007387 */ /* 0x0003e20000100a00 */
[----:B------:R-:W-:Y:S01]  /*b5a0*/  PRMT R45, RZ, 0x7610, R45 ;  /* 0x00007610ff2d7816 */ /* 0x000fe2000000002d */
[----:B------:R-:W-:Y:S02]  /*b5b0*/  IMAD R16, R90, 0x27, RZ ;  /* 0x000000275a107824 */ /* 0x000fe400078e02ff */
[----:B------:R1:W-:Y:S01]  /*b5c0*/  STL.64 [R1+0x4b8], R36 ;  /* 0x0004b82401007387 */ /* 0x0003e20000100a00 */
[----:B0-----:R-:W-:-:S04]  /*b5d0*/  IMAD.WIDE R50, R4, 0x2, R88 ;  /* 0x0000000204327825 */ /* 0x001fc800078e0258 */
[----:B-1----:R-:W-:Y:S01]  /*b5e0*/  IMAD.WIDE R46, R4, 0x2, R86 ;  /* 0x00000002042e7825 */ /* 0x002fe200078e0256 */
[----:B------:R-:W4:Y:S01]  /*b5f0*/  @!P0 LDG.E.U16 R45, desc[UR16][R50.64] ;  /* 0x00000010322d8981 */ /* 0x000f22000c1e1500 */
[----:B------:R-:W-:-:S03]  /*b600*/  PRMT R32, RZ, 0x7610, R32 ;  /* 0x00007610ff207816 */ /* 0x000fc60000000020 */
[----:B------:R-:W4:Y:S01]  /*b610*/  @!P0 LDG.E.U16 R44, desc[UR16][R46.64] ;  /* 0x000000102e2c8981 */ /* 0x000f22000c1e1500 */
[----:B------:R-:W-:Y:S01]  /*b620*/  PRMT R33, RZ, 0x7610, R33 ;  /* 0x00007610ff217816 */ /* 0x000fe20000000021 */
[----:B------:R-:W-:-:S05]  /*b630*/  IMAD.WIDE R36, R16, 0x2, R86 ;  /* 0x0000000210247825 */ /* 0x000fca00078e0256 */
[----:B------:R0:W4:Y:S04]  /*b640*/  @!P5 LDG.E.U16 R32, desc[UR16][R36.64] ;  /* 0x000000102420d981 */ /* 0x000128000c1e1500 */
[----:B--2---:R-:W-:Y:S04]  /*b650*/  STL [R1+0x7e4], R17 ;  /* 0x0007e41101007387 */ /* 0x004fe80000100800 */
[----:B---3--:R-:W-:Y:S04]  /*b660*/  STL [R1+0x7e8], R40 ;  /* 0x0007e82801007387 */ /* 0x008fe80000100800 */
[----:B------:R1:W-:Y:S02]  /*b670*/  STL [R1+0x7ac], R41 ;  /* 0x0007ac2901007387 */ /* 0x0003e40000100800 */
[----:B-1----:R-:W-:-:S05]  /*b680*/  IMAD.WIDE R40, R16, 0x2, R88 ;  /* 0x0000000210287825 */ /* 0x002fca00078e0258 */
[----:B------:R-:W2:Y:S01]  /*b690*/  @!P5 LDG.E.U16 R33, desc[UR16][R40.64] ;  /* 0x000000102821d981 */ /* 0x000ea2000c1e1500 */
[C---:B------:R-:W-:Y:S02]  /*b6a0*/  VIADD R4, R78.reuse, 0xffffffc9 ;  /* 0xffffffc94e047836 */ /* 0x040fe40000000000 */
[----:B------:R-:W-:Y:S01]  /*b6b0*/  VIADD R17, R78, 0xffffffd0 ;  /* 0xffffffd04e117836 */ /* 0x000fe20000000000 */
[----:B------:R-:W-:Y:S02]  /*b6c0*/  STL.64 [R1+0x450], R50 ;  /* 0x0004503201007387 */ /* 0x000fe40000100a00 */
[----:B------:R-:W-:Y:S01]  /*b6d0*/  ISETP.GE.U32.AND P5, PT, R4, 0x7fffff4a, PT ;  /* 0x7fffff4a0400780c */ /* 0x000fe20003fa6070 */
[----:B------:R-:W-:Y:S01]  /*b6e0*/  IMAD R4, R90, 0x2e, RZ ;  /* 0x0000002e5a047824 */ /* 0x000fe200078e02ff */
[----:B------:R-:W-:Y:S04]  /*b6f0*/  STL.64 [R1+0x448], R46 ;  /* 0x0004482e01007387 */ /* 0x000fe80000100a00 */
[----:B------:R-:W-:Y:S01]  /*b700*/  STL.64 [R1+0x440], R40 ;  /* 0x0004402801007387 */ /* 0x000fe20000100a00 */
[----:B------:R-:W-:-:S03]  /*b710*/  ISETP.GE.U32.AND P0, PT, R17, 0x7fffff51, PT ;  /* 0x7fffff511100780c */ /* 0x000fc60003f06070 */
[----:B------:R-:W-:Y:S04]  /*b720*/  STL.64 [R1+0x438], R36 ;  /* 0x0004382401007387 */ /* 0x000fe80000100a00 */
[----:B----4-:R-:W-:Y:S04]  /*b730*/  STL [R1+0x7a4], R44 ;  /* 0x0007a42c01007387 */ /* 0x010fe80000100800 */
[----:B------:R1:W-:Y:S01]  /*b740*/  STL [R1+0x7a8], R45 ;  /* 0x0007a82d01007387 */ /* 0x0003e20000100800 */
[----:B------:R-:W-:Y:S01]  /*b750*/  IMAD R16, R90, 0x2f, RZ ;  /* 0x0000002f5a107824 */ /* 0x000fe200078e02ff */
[----:B------:R-:W-:Y:S01]  /*b760*/  PRMT R28, RZ, 0x7610, R28 ;  /* 0x00007610ff1c7816 */ /* 0x000fe2000000001c */
[----:B-1----:R-:W-:Y:S01]  /*b770*/  IMAD.WIDE R44, R4, 0x2, R88 ;  /* 0x00000002042c7825 */ /* 0x002fe200078e0258 */
[----:B------:R-:W-:-:S04]  /*b780*/  PRMT R29, RZ, 0x7610, R29 ;  /* 0x00007610ff1d7816 */ /* 0x000fc8000000001d */
[----:B------:R-:W-:Y:S01]  /*b790*/  STL.64 [R1+0x3d0], R44 ;  /* 0x0003d02c01007387 */ /* 0x000fe20000100a00 */
[----:B0-----:R-:W-:-:S03]  /*b7a0*/  IMAD.WIDE R36, R16, 0x2, R88 ;  /* 0x0000000210247825 */ /* 0x001fc600078e0258 */
[----:B------:R-:W-:Y:S04]  /*b7b0*/  STL [R1+0x7dc], R32 ;  /* 0x0007dc2001007387 */ /* 0x000fe80000100800 */
[----:B------:R-:W3:Y:S04]  /*b7c0*/  @!P0 LDG.E.U16 R29, desc[UR16][R36.64] ;  /* 0x00000010241d8981 */ /* 0x000ee8000c1e1500 */
[----:B--2---:R0:W-:Y:S02]  /*b7d0*/  STL [R1+0x7e0], R33 ;  /* 0x0007e02101007387 */ /* 0x0041e40000100800 */
[----:B0-----:R-:W-:-:S05]  /*b7e0*/  IMAD.WIDE R32, R16, 0x2, R86 ;  /* 0x0000000210207825 */ /* 0x001fca00078e0256 */
[----:B------:R-:W2:Y:S01]  /*b7f0*/  @!P0 LDG.E.U16 R28, desc[UR16][R32.64] ;  /* 0x00000010201c8981 */ /* 0x000ea2000c1e1500 */
[----:B------:R-:W-:Y:S01]  /*b800*/  IMAD.WIDE R40, R4, 0x2, R86 ;  /* 0x0000000204287825 */ /* 0x000fe200078e0256 */
[----:B------:R-:W-:-:S03]  /*b810*/  PRMT R42, RZ, 0x7610, R42 ;  /* 0x00007610ff2a7816 */ /* 0x000fc6000000002a */
[C---:B------:R-:W-:Y:S01]  /*b820*/  VIADD R4, R78.reuse, 0xffffffc1 ;  /* 0xffffffc14e047836 */ /* 0x040fe20000000000 */
[----:B------:R-:W-:Y:S01]  /*b830*/  PRMT R39, RZ, 0x7610, R39 ;  /* 0x00007610ff277816 */ /* 0x000fe20000000027 */
[----:B------:R-:W-:Y:S01]  /*b840*/  VIADD R17, R78, 0xffffffc8 ;  /* 0xffffffc84e117836 */ /* 0x000fe20000000000 */
[----:B------:R0:W-:Y:S02]  /*b850*/  STL.64 [R1+0x3c8], R40 ;  /* 0x0003c82801007387 */ /* 0x0001e40000100a00 */
[----:B------:R-:W-:Y:S01]  /*b860*/  ISETP.GE.U32.AND P0, PT, R4, 0x7fffff42, PT ;  /* 0x7fffff420400780c */ /* 0x000fe20003f06070 */
[C---:B------:R-:W-:Y:S01]  /*b870*/  IMAD R4, R90.reuse, 0x36, RZ ;  /* 0x000000365a047824 */ /* 0x040fe200078e02ff */
[----:B------:R-:W4:Y:S04]  /*b880*/  @!P6 LDG.E.U16 R42, desc[UR16][R44.64] ;  /* 0x000000102c2ae981 */ /* 0x000f28000c1e1500 */
[----:B------:R0:W4:Y:S01]  /*b890*/  @!P6 LDG.E.U16 R39, desc[UR16][R40.64] ;  /* 0x000000102827e981 */ /* 0x000122000c1e1500 */
[----:B------:R-:W-:Y:S01]  /*b8a0*/  ISETP.GE.U32.AND P6, PT, R17, 0x7fffff49, PT ;  /* 0x7fffff491100780c */ /* 0x000fe20003fc6070 */
[----:B------:R-:W-:-:S02]  /*b8b0*/  IMAD R16, R90, 0x37, RZ ;  /* 0x000000375a107824 */ /* 0x000fc400078e02ff */
[----:B------:R-:W-:Y:S01]  /*b8c0*/  STL.64 [R1+0x3c0], R36 ;  /* 0x0003c02401007387 */ /* 0x000fe20000100a00 */
[----:B0-----:R-:W-:-:S03]  /*b8d0*/  IMAD.WIDE R40, R4, 0x2, R88 ;  /* 0x0000000204287825 */ /* 0x001fc600078e0258 */
[----:B------:R0:W-:Y:S01]  /*b8e0*/  STL.64 [R1+0x3b8], R32 ;  /* 0x0003b82001007387 */ /* 0x0001e20000100a00 */
[----:B------:R-:W-:-:S03]  /*b8f0*/  PRMT R26, RZ, 0x7610, R26 ;  /* 0x00007610ff1a7816 */ /* 0x000fc6000000001a */
[----:B------:R-:W-:Y:S01]  /*b900*/  STL.64 [R1+0x350], R40 ;  /* 0x0003502801007387 */ /* 0x000fe20000100a00 */
[----:B------:R-:W-:Y:S01]  /*b910*/  PRMT R27, RZ, 0x7610, R27 ;  /* 0x00007610ff1b7816 */ /* 0x000fe2000000001b */
[----:B0-----:R-:W-:-:S05]  /*b920*/  IMAD.WIDE R32, R16, 0x2, R88 ;  /* 0x0000000210207825 */ /* 0x001fca00078e0258 */
[----:B------:R-:W4:Y:S04]  /*b930*/  @!P6 LDG.E.U16 R27, desc[UR16][R32.64] ;  /* 0x00000010201be981 */ /* 0x000f28000c1e1500 */
[----:B--2---:R-:W-:Y:S04]  /*b940*/  STL [R1+0x7d4], R28 ;  /* 0x0007d41c01007387 */ /* 0x004fe80000100800 */
[----:B---3--:R0:W-:Y:S02]  /*b950*/  STL [R1+0x7d8], R29 ;  /* 0x0007d81d01007387 */ /* 0x0081e40000100800 */
[----:B0-----:R-:W-:-:S05]  /*b960*/  IMAD.WIDE R28, R16, 0x2, R86 ;  /* 0x00000002101c7825 */ /* 0x001fca00078e0256 */
[----:B------:R-:W2:Y:S01]  /*b970*/  @!P6 LDG.E.U16 R26, desc[UR16][R28.64] ;  /* 0x000000101c1ae981 */ /* 0x000ea2000c1e1500 */
[----:B------:R-:W-:Y:S01]  /*b980*/  IMAD.WIDE R36, R4, 0x2, R86 ;  /* 0x0000000204247825 */ /* 0x000fe200078e0256 */
[----:B------:R-:W-:-:S03]  /*b990*/  PRMT R35, RZ, 0x7610, R35 ;  /* 0x00007610ff237816 */ /* 0x000fc60000000023 */
[----:B------:R-:W-:Y:S01]  /*b9a0*/  VIADD R4, R78, 0xffffffb9 ;  /* 0xffffffb94e047836 */ /* 0x000fe20000000000 */
[----:B------:R0:W-:Y:S04]  /*b9b0*/  STL.64 [R1+0x348], R36 ;  /* 0x0003482401007387 */ /* 0x0001e80000100a00 */
[----:B------:R-:W-:Y:S01]  /*b9c0*/  ISETP.GE.U32.AND P6, PT, R4, 0x7fffff3a, PT ;  /* 0x7fffff3a0400780c */ /* 0x000fe20003fc6070 */
[----:B------:R-:W-:Y:S01]  /*b9d0*/  IMAD R4, R90, 0x3e, RZ ;  /* 0x0000003e5a047824 */ /* 0x000fe200078e02ff */
[----:B------:R0:W3:Y:S01]  /*b9e0*/  @!P5 LDG.E.U16 R35, desc[UR16][R36.64] ;  /* 0x000000102423d981 */ /* 0x0000e2000c1e1500 */
[----:B------:R-:W-:-:S03]  /*b9f0*/  PRMT R38, RZ, 0x7610, R38 ;  /* 0x00007610ff267816 */ /* 0x000fc60000000026 */
[----:B------:R-:W-:Y:S01]  /*ba00*/  STL.64 [R1+0x340], R32 ;  /* 0x0003402001007387 */ /* 0x000fe20000100a00 */
[----:B------:R-:W-:-:S03]  /*ba10*/  IMAD R16, R90, 0x46, RZ ;  /* 0x000000465a107824 */ /* 0x000fc600078e02ff */
[----:B------:R1:W-:Y:S01]  /*ba20*/  STL.64 [R1+0x338], R28 ;  /* 0x0003381c01007387 */ /* 0x0003e20000100a00 */
[----:B0-----:R-:W-:-:S03]  /*ba30*/  IMAD.WIDE R36, R4, 0x2, R88 ;  /* 0x0000000204247825 */ /* 0x001fc600078e0258 */
[----:B----4-:R-:W-:Y:S01]  /*ba40*/  STL [R1+0x7a0], R42 ;  /* 0x0007a02a01007387 */ /* 0x010fe20000100800 */
[----:B------:R-:W-:-:S03]  /*ba50*/  PRMT R22, RZ, 0x7610, R22 ;  /* 0x00007610ff167816 */ /* 0x000fc60000000016 */
[----:B------:R-:W-:Y:S01]  /*ba60*/  STL [R1+0x79c], R39 ;  /* 0x00079c2701007387 */ /* 0x000fe20000100800 */
[----:B------:R-:W-:-:S03]  /*ba70*/  PRMT R23, RZ, 0x7610, R23 ;  /* 0x00007610ff177816 */ /* 0x000fc60000000017 */
[----:B------:R-:W-:Y:S01]  /*ba80*/  STL.64 [R1+0x2d0], R36 ;  /* 0x0002d02401007387 */ /* 0x000fe20000100a00 */
[----:B-1----:R-:W-:-:S03]  /*ba90*/  IMAD.WIDE R28, R16, 0x2, R88 ;  /* 0x00000002101c7825 */ /* 0x002fc600078e0258 */
[----:B------:R-:W4:Y:S04]  /*baa0*/  @!P5 LDG.E.U16 R38, desc[UR16][R40.64] ;  /* 0x000000102826d981 */ /* 0x000f28000c1e1500 */
[----:B------:R-:W3:Y:S04]  /*bab0*/  @!P6 LDG.E.U16 R23, desc[UR16][R28.64] ;  /* 0x000000101c17e981 */ /* 0x000ee8000c1e1500 */
[----:B--2---:R-:W-:Y:S04]  /*bac0*/  STL [R1+0x7cc], R26 ;  /* 0x0007cc1a01007387 */ /* 0x004fe80000100800 */
[----:B------:R0:W-:Y:S02]  /*bad0*/  STL [R1+0x7d0], R27 ;  /* 0x0007d01b01007387 */ /* 0x0001e40000100800 */
[----:B0-----:R-:W-:-:S05]  /*bae0*/  IMAD.WIDE R26, R16, 0x2, R86 ;  /* 0x00000002101a7825 */ /* 0x001fca00078e0256 */
[----:B------:R-:W2:Y:S01]  /*baf0*/  @!P6 LDG.E.U16 R22, desc[UR16][R26.64] ;  /* 0x000000101a16e981 */ /* 0x000ea2000c1e1500 */
[----:B------:R-:W-:Y:S01]  /*bb00*/  VIADD R17, R78, 0xffffffc0 ;  /* 0xffffffc04e117836 */ /* 0x000fe20000000000 */
[----:B------:R-:W-:Y:S01]  /*bb10*/  PRMT R34, RZ, 0x7610, R34 ;  /* 0x00007610ff227816 */ /* 0x000fe20000000022 */
[----:B------:R-:W-:Y:S01]  /*bb20*/  IMAD.WIDE R32, R4, 0x2, R86 ;  /* 0x0000000204207825 */ /* 0x000fe200078e0256 */
[----:B------:R-:W-:Y:S02]  /*bb30*/  PRMT R31, RZ, 0x7610, R31 ;  /* 0x00007610ff1f7816 */ /* 0x000fe4000000001f */
[----:B------:R-:W-:Y:S01]  /*bb40*/  ISETP.GE.U32.AND P5, PT, R17, 0x7fffff41, PT ;  /* 0x7fffff411100780c */ /* 0x000fe20003fa6070 */
[C---:B------:R-:W-:Y:S01]  /*bb50*/  VIADD R4, R78.reuse, 0xffffffa9 ;  /* 0xffffffa94e047836 */ /* 0x040fe20000000000 */
[----:B------:R-:W2:Y:S01]  /*bb60*/  @!P0 LDG.E.U16 R34, desc[UR16][R36.64] ;  /* 0x0000001024228981 */ /* 0x000ea2000c1e1500 */
[----:B------:R-:W-:-:S03]  /*bb70*/  VIADD R17, R78, 0xffffffb1 ;  /* 0xffffffb14e117836 */ /* 0x000fc60000000000 */
[----:B------:R-:W-:Y:S01]  /*bb80*/  ISETP.GE.U32.AND P6, PT, R4, 0x7fffff2a, PT ;  /* 0x7fffff2a0400780c */ /* 0x000fe20003fc6070 */
[----:B------:R0:W2:Y:S01]  /*bb90*/  @!P0 LDG.E.U16 R31, desc[UR16][R32.64] ;  /* 0x00000010201f8981 */ /* 0x0000a2000c1e1500 */
[----:B------:R-:W-:Y:S01]  /*bba0*/  IMAD R4, R90, 0x4e, RZ ;  /* 0x0000004e5a047824 */ /* 0x000fe200078e02ff */
[----:B------:R-:W-:Y:S02]  /*bbb0*/  ISETP.GE.U32.AND P0, PT, R17, 0x7fffff32, PT ;  /* 0x7fffff321100780c */ /* 0x000fe40003f06070 */
[----:B------:R0:W-:Y:S01]  /*bbc0*/  STL.64 [R1+0x2c8], R32 ;  /* 0x0002c82001007387 */ /* 0x0001e20000100a00 */
[----:B------:R-:W-:-:S03]  /*bbd0*/  PRMT R30, RZ, 0x7610, R30 ;  /* 0x00007610ff1e7816 */ /* 0x000fc6000000001e */
[----:B------:R1:W-:Y:S01]  /*bbe0*/  STL.64 [R1+0x250], R28 ;  /* 0x0002501c01007387 */ /* 0x0003e20000100a00 */
[----:B------:R-:W-:Y:S01]  /*bbf0*/  PRMT R25, RZ, 0x7610, R25 ;  /* 0x00007610ff197816 */ /* 0x000fe20000000019 */
[----:B------:R-:W-:Y:S02]  /*bc00*/  IMAD R16, R90, 0x56, RZ ;  /* 0x000000565a107824 */ /* 0x000fe400078e02ff */
[----:B------:R3:W-:Y:S01]  /*bc10*/  STL.64 [R1+0x248], R26 ;  /* 0x0002481a01007387 */ /* 0x0007e20000100a00 */
[----:B0-----:R-:W-:-:S03]  /*bc20*/  IMAD.WIDE R32, R4, 0x2, R88 ;  /* 0x0000000204207825 */ /* 0x001fc600078e0258 */
[----:B----4-:R-:W-:Y:S01]  /*bc30*/  STL [R1+0x798], R38 ;  /* 0x0007982601007387 */ /* 0x010fe20000100800 */
[----:B------:R-:W-:Y:S01]  /*bc40*/  PRMT R21, RZ, 0x7610, R21 ;  /* 0x00007610ff157816 */ /* 0x000fe20000000015 */
[----:B-1----:R-:W-:Y:S02]  /*bc50*/  IMAD.WIDE R28, R4, 0x2, R86 ;  /* 0x00000002041c7825 */ /* 0x002fe400078e0256 */
[----:B---3--:R-:W-:Y:S01]  /*bc60*/  STL [R1+0x794], R35 ;  /* 0x0007942301007387 */ /* 0x008fe20000100800 */
[----:B------:R-:W-:Y:S01]  /*bc70*/  PRMT R20, RZ, 0x7610, R20 ;  /* 0x00007610ff147816 */ /* 0x000fe20000000014 */
[----:B------:R-:W-:Y:S02]  /*bc80*/  VIADD R17, R78, 0xffffffa1 ;  /* 0xffffffa14e117836 */ /* 0x000fe40000000000 */
[----:B------:R-:W-:Y:S01]  /*bc90*/  STL.64 [R1+0x1d0], R32 ;  /* 0x0001d02001007387 */ /* 0x000fe20000100a00 */
[----:B------:R-:W-:-:S03]  /*bca0*/  IMAD.WIDE R26, R16, 0x2, R88 ;  /* 0x00000002101a7825 */ /* 0x000fc600078e0258 */
[----:B------:R-:W3:Y:S01]  /*bcb0*/  @!P0 LDG.E.U16 R30, desc[UR16][R32.64] ;  /* 0x00000010201e8981 */ /* 0x000ee2000c1e1500 */
[----:B------:R-:W-:-:S03]  /*bcc0*/  VIADD R4, R78, 0xffffff99 ;  /* 0xffffff994e047836 */ /* 0x000fc60000000000 */
[----:B------:R0:W4:Y:S01]  /*bcd0*/  @!P0 LDG.E.U16 R25, desc[UR16][R28.64] ;  /* 0x000000101c198981 */ /* 0x000122000c1e1500 */
[----:B------:R-:W-:-:S03]  /*bce0*/  ISETP.GE.U32.AND P0, PT, R17, 0x7fffff22, PT ;  /* 0x7fffff221100780c */ /* 0x000fc60003f06070 */
[----:B------:R1:W3:Y:S01]  /*bcf0*/  @!P6 LDG.E.U16 R21, desc[UR16][R26.64] ;  /* 0x000000101a15e981 */ /* 0x0002e2000c1e1500 */
[----:B------:R-:W-:Y:S02]  /*bd00*/  PRMT R84, RZ, 0x7610, R84 ;  /* 0x00007610ff547816 */ /* 0x000fe40000000054 */
[----:B------:R-:W-:Y:S01]  /*bd10*/  PRMT R24, RZ, 0x7610, R24 ;  /* 0x00007610ff187816 */ /* 0x000fe20000000018 */
[----:B--2---:R-:W-:Y:S04]  /*bd20*/  STL [R1+0x784], R22 ;  /* 0x0007841601007387 */ /* 0x004fe80000100800 */
[----:B------:R2:W-:Y:S02]  /*bd30*/  STL [R1+0x788], R23 ;  /* 0x0007881701007387 */ /* 0x0005e40000100800 */
[----:B--2---:R-:W-:-:S05]  /*bd40*/  IMAD.WIDE R22, R16, 0x2, R86 ;  /* 0x0000000210167825 */ /* 0x004fca00078e0256 */
[----:B------:R2:W3:Y:S01]  /*bd50*/  @!P6 LDG.E.U16 R20, desc[UR16][R22.64] ;  /* 0x000000101614e981 */ /* 0x0004e2000c1e1500 */
[----:B------:R-:W-:Y:S01]  /*bd60*/  ISETP.GE.U32.AND P6, PT, R4, 0x7fffff1a, PT ;  /* 0x7fffff1a0400780c */ /* 0x000fe20003fc6070 */
[----:B------:R-:W-:Y:S02]  /*bd70*/  IMAD R4, R90, 0x5e, RZ ;  /* 0x0000005e5a047824 */ /* 0x000fe400078e02ff */
[----:B------:R0:W-:Y:S04]  /*bd80*/  STL.64 [R1+0x1c8], R28 ;  /* 0x0001c81c01007387 */ /* 0x0001e80000100a00 */
[----:B------:R1:W-:Y:S01]  /*bd90*/  STL.64 [R1+0x150], R26 ;  /* 0x0001501a01007387 */ /* 0x0003e20000100a00 */
[----:B0-----:R-:W-:-:S04]  /*bda0*/  IMAD.WIDE R28, R4, 0x2, R88 ;  /* 0x00000002041c7825 */ /* 0x001fc800078e0258 */
[----:B-1----:R-:W-:Y:S01]  /*bdb0*/  IMAD.WIDE R26, R4, 0x2, R86 ;  /* 0x00000002041a7825 */ /* 0x002fe200078e0256 */
[----:B------:R-:W4:Y:S04]  /*bdc0*/  @!P0 LDG.E.U16 R84, desc[UR16][R28.64] ;  /* 0x000000101c548981 */ /* 0x000f28000c1e1500 */
[----:B------:R-:W4:Y:S01]  /*bdd0*/  @!P0 LDG.E.U16 R24, desc[UR16][R26.64] ;  /* 0x000000101a188981 */ /* 0x000f22000c1e1500 */
[----:B------:R-:W-:-:S03]  /*bde0*/  IMAD R16, R90, 0x66, RZ ;  /* 0x000000665a107824 */ /* 0x000fc600078e02ff */
[----:B------:R2:W-:Y:S04]  /*bdf0*/  STL.64 [R1+0x148], R22 ;  /* 0x0001481601007387 */ /* 0x0005e80000100a00 */
[----:B------:R-:W-:Y:S04]  /*be00*/  STL [R1+0x790], R34 ;  /* 0x0007902201007387 */ /* 0x000fe80000100800 */
[----:B------:R-:W-:Y:S01]  /*be10*/  STL [R1+0x78c], R31 ;  /* 0x00078c1f01007387 */ /* 0x000fe20000100800 */
[----:B------:R-:W-:-:S03]  /*be20*/  VIADD R17, R78, 0xffffff91 ;  /* 0xffffff914e117836 */ /* 0x000fc60000000000 */
[----:B------:R-:W-:Y:S01]  /*be30*/  STL.64 [R1+0xd0], R28 ;  /* 0x0000d01c01007387 */ /* 0x000fe20000100a00 */
[C---:B--2---:R-:W-:Y:S01]  /*be40*/  IMAD.WIDE R22, R16.reuse, 0x2, R88 ;  /* 0x0000000210167825 */ /* 0x044fe200078e0258 */
[----:B------:R-:W-:Y:S02]  /*be50*/  ISETP.GE.U32.AND P0, PT, R17, 0x7fffff12, PT ;  /* 0x7fffff121100780c */ /* 0x000fe40003f06070 */
[----:B---3--:R-:W-:Y:S04]  /*be60*/  STL [R1+0x774], R20 ;  /* 0x0007741401007387 */ /* 0x008fe80000100800 */
[----:B------:R0:W-:Y:S04]  /*be70*/  STL [R1+0x778], R21 ;  /* 0x0007781501007387 */ /* 0x0001e80000100800 */
[----:B------:R-:W-:Y:S01]  /*be80*/  STL.64 [R1+0xc8], R26 ;  /* 0x0000c81a01007387 */ /* 0x000fe20000100a00 */
[----:B0-----:R-:W-:-:S03]  /*be90*/  IMAD.WIDE R20, R16, 0x2, R86 ;  /* 0x0000000210147825 */ /* 0x001fc600078e0256 */
[----:B----4-:R-:W-:Y:S04]  /*bea0*/  STL.64 [R1+0x1358], R84 ;  /* 0x0013585401007387 */ /* 0x010fe80000100a00 */
[----:B------:R-:W-:Y:S04]  /*beb0*/  STL.64 [R1+0x50], R22 ;  /* 0x0000501601007387 */ /* 0x000fe80000100a00 */
[----:B------:R-:W-:Y:S04]  /*bec0*/  STL.64 [R1+0x48], R20 ;  /* 0x0000481401007387 */ /* 0x000fe80000100a00 */
[----:B------:R-:W-:Y:S04]  /*bed0*/  STL [R1+0x780], R30 ;  /* 0x0007801e01007387 */ /* 0x000fe80000100800 */
[----:B------:R-:W-:Y:S04]  /*bee0*/  STL [R1+0x77c], R25 ;  /* 0x00077c1901007387 */ /* 0x000fe80000100800 */
[----:B------:R0:W-:Y:S01]  /*bef0*/  STL [R1+0x76c], R24 ;  /* 0x00076c1801007387 */ /* 0x0001e20000100800 */
[----:B------:R-:W-:Y:S01]  /*bf00*/  PRMT R16, RZ, 0x7610, R16 ;  /* 0x00007610ff107816 */ /* 0x000fe20000000010 */
[----:B0-----:R-:W-:-:S04]  /*bf10*/  IMAD R24, R90, 0x6e, RZ ;  /* 0x0000006e5a187824 */ /* 0x001fc800078e02ff */
[----:B------:R-:W-:-:S05]  /*bf20*/  IMAD.WIDE R26, R24, 0x2, R88 ;  /* 0x00000002181a7825 */ /* 0x000fca00078e0258 */
[----:B------:R-:W2:Y:S01]  /*bf30*/  @!P0 LDG.E.U16 R16, desc[UR16][R26.64] ;  /* 0x000000101a108981 */ /* 0x000ea2000c1e1500 */
[----:B------:R-:W-:Y:S02]  /*bf40*/  PRMT R19, RZ, 0x7610, R19 ;  /* 0x00007610ff137816 */ /* 0x000fe40000000013 */
[----:B------:R-:W-:Y:S01]  /*bf50*/  PRMT R18, RZ, 0x7610, R18 ;  /* 0x00007610ff127816 */ /* 0x000fe20000000012 */
[----:B------:R-:W-:Y:S01]  /*bf60*/  VIADD R4, R78, 0xffffff89 ;  /* 0xffffff894e047836 */ /* 0x000fe20000000000 */
[----:B------:R-:W-:Y:S02]  /*bf70*/  PRMT R91, RZ, 0x7610, R91 ;  /* 0x00007610ff5b7816 */ /* 0x000fe4000000005b */
[----:B------:R-:W3:Y:S01]  /*bf80*/  @!P6 LDG.E.U16 R19, desc[UR16][R22.64] ;  /* 0x000000101613e981 */ /* 0x000ee2000c1e1500 */
[----:B------:R-:W-:-:S03]  /*bf90*/  IMAD.WIDE R24, R24, 0x2, R86 ;  /* 0x0000000218187825 */ /* 0x000fc600078e0256 */
[----:B------:R0:W4:Y:S01]  /*bfa0*/  @!P6 LDG.E.U16 R18, desc[UR16][R20.64] ;  /* 0x000000101412e981 */ /* 0x000122000c1e1500 */
[----:B------:R-:W-:Y:S01]  /*bfb0*/  ISETP.GE.U32.AND P6, PT, R4, 0x7fffff0a, PT ;  /* 0x7fffff0a0400780c */ /* 0x000fe20003fc6070 */
[----:B------:R-:W-:Y:S01]  /*bfc0*/  VIADD R4, R78, 0xffffff81 ;  /* 0xffffff814e047836 */ /* 0x000fe20000000000 */
[----:B------:R-:W-:Y:S01]  /*bfd0*/  PRMT R2, RZ, 0x7610, R2 ;  /* 0x00007610ff027816 */ /* 0x000fe20000000002 */
[----:B------:R1:W3:Y:S01]  /*bfe0*/  @!P0 LDG.E.U16 R91, desc[UR16][R24.64] ;  /* 0x00000010185b8981 */ /* 0x0002e2000c1e1500 */
[----:B------:R-:W-:Y:S01]  /*bff0*/  PRMT R17, RZ, 0x7610, R17 ;  /* 0x00007610ff117816 */ /* 0x000fe20000000011 */
[----:B0-----:R-:W-:Y:S01]  /*c000*/  IMAD R20, R90, 0x76, RZ ;  /* 0x000000765a147824 */ /* 0x001fe200078e02ff */
[----:B------:R-:W-:Y:S01]  /*c010*/  ISETP.GE.U32.AND P0, PT, R4, 0x7fffff02, PT ;  /* 0x7fffff020400780c */ /* 0x000fe20003f06070 */
[----:B------:R-:W-:Y:S02]  /*c020*/  VIADD R4, R78, 0xffffffb8 ;  /* 0xffffffb84e047836 */ /* 0x000fe40000000000 */
[----:B------:R-:W-:-:S04]  /*c030*/  IMAD.WIDE R22, R20, 0x2, R88 ;  /* 0x0000000214167825 */ /* 0x000fc800078e0258 */
[--C-:B------:R-:W-:Y:S01]  /*c040*/  IMAD.WIDE R20, R20, 0x2, R86.reuse ;  /* 0x0000000214147825 */ /* 0x100fe200078e0256 */
[----:B------:R0:W3:Y:S04]  /*c050*/  @!P6 LDG.E.U16 R2, desc[UR16][R22.64] ;  /* 0x000000101602e981 */ /* 0x0000e8000c1e1500 */
[----:B------:R-:W3:Y:S01]  /*c060*/  @!P6 LDG.E.U16 R17, desc[UR16][R20.64] ;  /* 0x000000101411e981 */ /* 0x000ee2000c1e1500 */
[----:B------:R-:W-:Y:S01]  /*c070*/  ISETP.GE.U32.AND P6, PT, R4, 0x7fffff39, PT ;  /* 0x7fffff390400780c */ /* 0x000fe20003fc6070 */
[----:B------:R-:W-:Y:S02]  /*c080*/  IMAD R4, R90, 0x3f, RZ ;  /* 0x0000003f5a047824 */ /* 0x000fe400078e02ff */
[----:B------:R-:W-:Y:S04]  /*c090*/  STL.64 [R1+0x1120], R26 ;  /* 0x0011201a01007387 */ /* 0x000fe80000100a00 */
[----:B------:R1:W-:Y:S02]  /*c0a0*/  STL.64 [R1+0x1130], R24 ;  /* 0x0011301801007387 */ /* 0x0003e40000100a00 */
[----:B-1----:R-:W-:-:S02]  /*c0b0*/  IMAD.WIDE R24, R4, 0x2, R86 ;  /* 0x0000000204187825 */ /* 0x002fc400078e0256 */
[----:B--2---:R-:W-:Y:S04]  /*c0c0*/  STL [R1+0x760], R16 ;  /* 0x0007601001007387 */ /* 0x004fe80000100800 */
[----:B------:R0:W-:Y:S04]  /*c0d0*/  STL.64 [R1+0x1140], R22 ;  /* 0x0011401601007387 */ /* 0x0001e80000100a00 */
[----:B------:R-:W2:Y:S04]  /*c0e0*/  LDL.LU R81, [R1+0x8c8] ;  /* 0x0008c80001517983 */ /* 0x000ea80000300800 */
[----:B------:R-:W2:Y:S01]  /*c0f0*/  LDL.LU R74, [R1+0x8cc] ;  /* 0x0008cc00014a7983 */ /* 0x000ea20000300800 */
[----:B0-----:R-:W-:-:S03]  /*c100*/  PRMT R23, RZ, 0x7610, R23 ;  /* 0x00007610ff177816 */ /* 0x001fc60000000017 */
[----:B------:R-:W2:Y:S04]  /*c110*/  LDL.LU R82, [R1+0x8d4] ;  /* 0x0008d40001527983 */ /* 0x000ea80000300800 */
[----:B------:R0:W2:Y:S01]  /*c120*/  @!P5 LDG.E.U16 R23, desc[UR16][R24.64] ;  /* 0x000000101817d981 */ /* 0x0000a2000c1e1500 */
[----:B------:R-:W-:-:S03]  /*c130*/  IMAD R16, R90, 0x7e, RZ ;  /* 0x0000007e5a107824 */ /* 0x000fc600078e02ff */
[----:B------:R-:W-:Y:S04]  /*c140*/  STL [R1+0x1168], R20 ;  /* 0x0011681401007387 */ /* 0x000fe80000100800 */
[----:B------:R-:W-:Y:S04]  /*c150*/  STL [R1+0x11d0], R20 ;  /* 0x0011d01401007387 */ /* 0x000fe80000100800 */
[----:B------:R-:W-:Y:S04]  /*c160*/  STL [R1+0x1248], R20 ;  /* 0x0012481401007387 */ /* 0x000fe80000100800 */
[----:B------:R-:W-:Y:S04]  /*c170*/  STL [R1+0x12e0], R20 ;  /* 0x0012e01401007387 */ /* 0x000fe80000100800 */
[----:B---3--:R-:W-:Y:S01]  /*c180*/  STL [R1+0x768], R19 ;  /* 0x0007681301007387 */ /* 0x008fe20000100800 */
[----:B------:R-:W-:-:S03]  /*c190*/  IMAD.WIDE R28, R4, 0x2, R88 ;  /* 0x00000002041c7825 */ /* 0x000fc600078e0258 */
[----:B------:R-:W-:Y:S04]  /*c1a0*/  STL [R1+0x1158], R21 ;  /* 0x0011581501007387 */ /* 0x000fe80000100800 */
[----:B----4-:R1:W-:Y:S04]  /*c1b0*/  STL [R1+0x764], R18 ;  /* 0x0007641201007387 */ /* 0x0103e80000100800 */
[----:B------:R-:W-:Y:S04]  /*c1c0*/  STL [R1+0x11e0], R21 ;  /* 0x0011e01501007387 */ /* 0x000fe80000100800 */
[----:B------:R-:W-:Y:S01]  /*c1d0*/  STL [R1+0x1270], R21 ;  /* 0x0012701501007387 */ /* 0x000fe20000100800 */
[----:B-1----:R-:W-:-:S03]  /*c1e0*/  IMAD.WIDE R18, R16, 0x2, R88 ;  /* 0x0000000210127825 */ /* 0x002fc600078e0258 */
[----:B------:R-:W-:Y:S01]  /*c1f0*/  STL [R1+0x12f8], R21 ;  /* 0x0012f81501007387 */ /* 0x000fe20000100800 */
[----:B------:R-:W-:-:S03]  /*c200*/  PRMT R53, RZ, 0x7610, R53 ;  /* 0x00007610ff357816 */ /* 0x000fc60000000035 */
[----:B------:R1:W-:Y:S01]  /*c210*/  STL [R1+0x754], R17 ;  /* 0x0007541101007387 */ /* 0x0003e20000100800 */
[----:B------:R-:W-:Y:S01]  /*c220*/  PRMT R27, RZ, 0x7610, R27 ;  /* 0x00007610ff1b7816 */ /* 0x000fe2000000001b */
[----:B------:R-:W-:Y:S02]  /*c230*/  VIADD R22, R78, 0xffffffb0 ;  /* 0xffffffb04e167836 */ /* 0x000fe40000000000 */
[----:B------:R-:W-:Y:S01]  /*c240*/  STL.64 [R1+0x1160], R18 ;  /* 0x0011601201007387 */ /* 0x000fe20000100a00 */
[----:B------:R-:W-:-:S03]  /*c250*/  IMAD R4, R90, 0x47, RZ ;  /* 0x000000475a047824 */ /* 0x000fc600078e02ff */
[----:B------:R-:W-:Y:S01]  /*c260*/  STL.64 [R1+0x2c0], R28 ;  /* 0x0002c01c01007387 */ /* 0x000fe20000100a00 */
[----:B-1----:R-:W-:-:S03]  /*c270*/  IMAD.WIDE R16, R16, 0x2, R86 ;  /* 0x0000000210107825 */ /* 0x002fc600078e0256 */
[----:B------:R0:W-:Y:S04]  /*c280*/  STL.64 [R1+0x2b8], R24 ;  /* 0x0002b81801007387 */ /* 0x0001e80000100a00 */
[----:B------:R-:W3:Y:S04]  /*c290*/  LDL.LU R83, [R1+0x8d0] ;  /* 0x0008d00001537983 */ /* 0x000ee80000300800 */
[----:B------:R1:W-:Y:S04]  /*c2a0*/  STL.64 [R1+0x1170], R16 ;  /* 0x0011701001007387 */ /* 0x0003e80000100a00 */
[----:B------:R-:W4:Y:S01]  /*c2b0*/  LDL.LU R76, [R1+0x8dc] ;  /* 0x0008dc00014c7983 */ /* 0x000f220000300800 */
[----:B0-----:R-:W-:-:S03]  /*c2c0*/  IMAD.WIDE R24, R4, 0x2, R88 ;  /* 0x0000000204187825 */ /* 0x001fc600078e0258 */
[----:B------:R-:W3:Y:S04]  /*c2d0*/  @!P0 LDG.E.U16 R53, desc[UR16][R18.64] ;  /* 0x0000001012358981 */ /* 0x000ee8000c1e1500 */
[----:B------:R1:W3:Y:S01]  /*c2e0*/  @!P0 LDG.E.U16 R27, desc[UR16][R16.64] ;  /* 0x00000010101b8981 */ /* 0x0002e2000c1e1500 */
[----:B------:R-:W-:-:S03]  /*c2f0*/  ISETP.GE.U32.AND P0, PT, R22, 0x7fffff31, PT ;  /* 0x7fffff311600780c */ /* 0x000fc60003f06070 */
[----:B------:R-:W3:Y:S01]  /*c300*/  LDL.LU R77, [R1+0x8d8] ;  /* 0x0008d800014d7983 */ /* 0x000ee20000300800 */
[----:B-1----:R-:W-:Y:S02]  /*c310*/  PRMT R16, RZ, 0x7610, R16 ;  /* 0x00007610ff107816 */ /* 0x002fe40000000010 */
[----:B------:R-:W-:-:S06]  /*c320*/  PRMT R17, RZ, 0x7610, R17 ;  /* 0x00007610ff117816 */ /* 0x000fcc0000000011 */
[----:B------:R-:W3:Y:S04]  /*c330*/  @!P6 LDG.E.U16 R17, desc[UR16][R24.64] ;  /* 0x000000101811e981 */ /* 0x000ee8000c1e1500 */
[----:B--2---:R0:W-:Y:S02]  /*c340*/  STL [R1+0x7c4], R23 ;  /* 0x0007c41701007387 */ /* 0x0041e40000100800 */
[----:B0-----:R-:W-:-:S05]  /*c350*/  IMAD.WIDE R22, R4, 0x2, R86 ;  /* 0x0000000204167825 */ /* 0x001fca00078e0256 */
[----:B------:R0:W2:Y:S01]  /*c360*/  @!P6 LDG.E.U16 R16, desc[UR16][R22.64] ;  /* 0x000000101610e981 */ /* 0x0000a2000c1e1500 */
[----:B------:R-:W-:Y:S01]  /*c370*/  IMAD R4, R90, 0x4f, RZ ;  /* 0x0000004f5a047824 */ /* 0x000fe200078e02ff */
[----:B------:R-:W-:Y:S02]  /*c380*/  PRMT R26, RZ, 0x7610, R26 ;  /* 0x00007610ff1a7816 */ /* 0x000fe4000000001a */
[----:B------:R-:W-:Y:S04]  /*c390*/  STL.64 [R1+0x240], R24 ;  /* 0x0002401801007387 */ /* 0x000fe80000100a00 */
[----:B------:R0:W-:Y:S04]  /*c3a0*/  STL.64 [R1+0x238], R22 ;  /* 0x0002381601007387 */ /* 0x0001e80000100a00 */
[----:B------:R-:W4:Y:S04]  /*c3b0*/  LDL.LU R75, [R1+0x8e4] ;  /* 0x0008e400014b7983 */ /* 0x000f280000300800 */
[----:B------:R-:W4:Y:S04]  /*c3c0*/  LDL.LU R79, [R1+0x8e0] ;  /* 0x0008e000014f7983 */ /* 0x000f280000300800 */
[----:B------:R-:W4:Y:S01]  /*c3d0*/  LDL.LU R80, [R1+0x8ec] ;  /* 0x0008ec0001507983 */ /* 0x000f220000300800 */
[----:B0-----:R-:W-:-:S03]  /*c3e0*/  IMAD.WIDE R22, R4, 0x2, R88 ;  /* 0x0000000204167825 */ /* 0x001fc600078e0258 */
[----:B------:R-:W4:Y:S01]  /*c3f0*/  @!P5 LDG.E.U16 R26, desc[UR16][R28.64] ;  /* 0x000000101c1ad981 */ /* 0x000f22000c1e1500 */
[----:B------:R-:W-:-:S03]  /*c400*/  ISETP.GE.AND P5, PT, R81, RZ, PT ;  /* 0x000000ff5100720c */ /* 0x000fc60003fa6270 */
[----:B--2---:R-:W-:Y:S04]  /*c410*/  STL [R1+0x7bc], R16 ;  /* 0x0007bc1001007387 */ /* 0x004fe80000100800 */
[----:B---3--:R0:W-:Y:S04]  /*c420*/  STL [R1+0x7c0], R17 ;  /* 0x0007c01101007387 */ /* 0x0081e80000100800 */
[----:B------:R-:W-:Y:S04]  /*c430*/  STL.64 [R1+0x1c0], R22 ;  /* 0x0001c01601007387 */ /* 0x000fe80000100a00 */
[----:B------:R-:W2:Y:S01]  /*c440*/  LDL.LU R81, [R1+0x8e8] ;  /* 0x0008e80001517983 */ /* 0x000ea20000300800 */
[----:B0-----:R-:W-:-:S03]  /*c450*/  IMAD.WIDE R16, R4, 0x2, R86 ;  /* 0x0000000204107825 */ /* 0x001fc600078e0256 */
[----:B------:R-:W-:Y:S04]  /*c460*/  STL [R1+0x7b0], R27 ;  /* 0x0007b01b01007387 */ /* 0x000fe80000100800 */
[----:B------:R-:W-:Y:S04]  /*c470*/  STL.64 [R1+0x1b8], R16 ;  /* 0x0001b81001007387 */ /* 0x000fe80000100a00 */
[----:B------:R-:W3:Y:S01]  /*c480*/  LDL.LU R47, [R1+0x6b0] ;  /* 0x0006b000012f7983 */ /* 0x000ee20000300800 */
[----:B------:R-:W-:-:S03]  /*c490*/  PRMT R18, RZ, 0x7610, R18 ;  /* 0x00007610ff127816 */ /* 0x000fc60000000012 */
[----:B----4-:R0:W-:Y:S04]  /*c4a0*/  STL [R1+0x7c8], R26 ;  /* 0x0007c81a01007387 */ /* 0x0101e80000100800 */
[----:B------:R-:W4:Y:S04]  /*c4b0*/  LDL.LU R46, [R1+0x144] ;  /* 0x00014400012e7983 */ /* 0x000f280000300800 */
[----:B------:R-:W2:Y:S01]  /*c4c0*/  @!P0 LDG.E.U16 R18, desc[UR16][R22.64] ;  /* 0x0000001016128981 */ /* 0x000ea2000c1e1500 */
[----:B------:R-:W-:-:S06]  /*c4d0*/  PRMT R93, RZ, 0x7610, R93 ;  /* 0x00007610ff5d7816 */ /* 0x000fcc000000005d */
[----:B------:R1:W2:Y:S01]  /*c4e0*/  @!P0 LDG.E.U16 R93, desc[UR16][R16.64] ;  /* 0x00000010105d8981 */ /* 0x0002a2000c1e1500 */
[----:B---3--:R-:W-:Y:S01]  /*c4f0*/  @!P4 IMAD.MOV R47, RZ, RZ, -R47 ;  /* 0x000000ffff2fc224 */ /* 0x008fe200078e0a2f */
[----:B------:R-:W-:Y:S02]  /*c500*/  ISETP.GE.AND P4, PT, R82, RZ, PT ;  /* 0x000000ff5200720c */ /* 0x000fe40003f86270 */
[----:B------:R-:W3:Y:S04]  /*c510*/  LDL.LU R82, [R1+0x8f0] ;  /* 0x0008f00001527983 */ /* 0x000ee80000300800 */
[----:B------:R-:W2:Y:S04]  /*c520*/  LDL.LU R45, [R1+0x140] ;  /* 0x00014000012d7983 */ /* 0x000ea80000300800 */
[----:B------:R-:W3:Y:S01]  /*c530*/  LDL.LU R44, [R1+0x13c] ;  /* 0x00013c00012c7983 */ /* 0x000ee20000300800 */
[----:B------:R-:W-:Y:S01]  /*c540*/  ISETP.GE.AND P0, PT, R74, RZ, PT ;  /* 0x000000ff4a00720c */ /* 0x000fe20003f06270 */
[----:B----4-:R-:W-:Y:S01]  /*c550*/  @!P3 IMAD.MOV R46, RZ, RZ, -R46 ;  /* 0x000000ffff2eb224 */ /* 0x010fe200078e0a2e */
[----:B------:R-:W-:-:S02]  /*c560*/  ISETP.GE.AND P3, PT, R83, RZ, PT ;  /* 0x000000ff5300720c */ /* 0x000fc40003f66270 */
[----:B------:R-:W4:Y:S01]  /*c570*/  LDL.LU R83, [R1+0x8f4] ;  /* 0x0008f40001537983 */ /* 0x000f220000300800 */
[----:B--2---:R-:W-:Y:S01]  /*c580*/  @!P5 IMAD.MOV R45, RZ, RZ, -R45 ;  /* 0x000000ffff2dd224 */ /* 0x004fe200078e0a2d */
[----:B------:R-:W-:Y:S02]  /*c590*/  ISETP.GE.AND P5, PT, R76, RZ, PT ;  /* 0x000000ff4c00720c */ /* 0x000fe40003fa6270 */
[----:B------:R-:W2:Y:S05]  /*c5a0*/  LDL.LU R76, [R1+0x8f8] ;  /* 0x0008f800014c7983 */ /* 0x000eaa0000300800 */
[----:B---3--:R-:W-:Y:S01]  /*c5b0*/  @!P0 IMAD.MOV R44, RZ, RZ, -R44 ;  /* 0x000000ffff2c8224 */ /* 0x008fe200078e0a2c */
[----:B------:R-:W-:Y:S01]  /*c5c0*/  ISETP.GE.AND P0, PT, R77, RZ, PT ;  /* 0x000000ff4d00720c */ /* 0x000fe20003f06270 */
[----:B------:R-:W3:Y:S04]  /*c5d0*/  LDL.LU R32, [R1+0x138] ;  /* 0x0001380001207983 */ /* 0x000ee80000300800 */
[----:B0-----:R-:W2:Y:S04]  /*c5e0*/  LDL.LU R26, [R1+0xc4] ;  /* 0x0000c400011a7983 */ /* 0x001ea80000300800 */
[----:B------:R-:W3:Y:S04]  /*c5f0*/  LDL.LU R77, [R1+0x908] ;  /* 0x00090800014d7983 */ /* 0x000ee80000300800 */
[----:B------:R0:W-:Y:S04]  /*c600*/  STL [R1+0x7b8], R18 ;  /* 0x0007b81201007387 */ /* 0x0001e80000100800 */
[----:B------:R-:W3:Y:S01]  /*c610*/  LDL.LU R27, [R1+0xc0] ;  /* 0x0000c000011b7983 */ /* 0x000ee20000300800 */
[----:B--2---:R-:W-:Y:S01]  /*c620*/  @!P3 IMAD.MOV R26, RZ, RZ, -R26 ;  /* 0x000000ffff1ab224 */ /* 0x004fe200078e0a1a */
[----:B------:R-:W-:-:S02]  /*c630*/  ISETP.GE.AND P3, PT, R79, RZ, PT ;  /* 0x000000ff4f00720c */ /* 0x000fc40003f66270 */
[----:B------:R-:W2:Y:S04]  /*c640*/  LDL.LU R79, [R1+0x90c] ;  /* 0x00090c00014f7983 */ /* 0x000ea80000300800 */
[----:B------:R-:W2:Y:S01]  /*c650*/  LDL.LU R31, [R1+0xbc] ;  /* 0x0000bc00011f7983 */ /* 0x000ea20000300800 */
[----:B---3--:R-:W-:Y:S01]  /*c660*/  @!P5 IMAD.MOV R27, RZ, RZ, -R27 ;  /* 0x000000ffff1bd224 */ /* 0x008fe200078e0a1b */
[----:B------:R-:W-:Y:S02]  /*c670*/  ISETP.GE.AND P5, PT, R80, RZ, PT ;  /* 0x000000ff5000720c */ /* 0x000fe40003fa6270 */
[----:B------:R-:W3:Y:S04]  /*c680*/  LDL.LU R80, [R1+0x910] ;  /* 0x0009100001507983 */ /* 0x000ee80000300800 */
[----:B------:R-:W3:Y:S04]  /*c690*/  LDL.LU R30, [R1+0xb8] ;  /* 0x0000b800011e7983 */ /* 0x000ee80000300800 */
[----:B------:R-:W4:Y:S01]  /*c6a0*/  LDL.LU R29, [R1+0x44] ;  /* 0x00004400011d7983 */ /* 0x000f220000300800 */
[----:B------:R-:W-:Y:S01]  /*c6b0*/  @!P4 IMAD.MOV R32, RZ, RZ, -R32 ;  /* 0x000000ffff20c224 */ /* 0x000fe200078e0a20 */
[----:B------:R-:W-:Y:S01]  /*c6c0*/  ISETP.GE.AND P4, PT, R75, RZ, PT ;  /* 0x000000ff4b00720c */ /* 0x000fe20003f86270 */
[----:B--2---:R-:W-:Y:S01]  /*c6d0*/  @!P0 IMAD.MOV R31, RZ, RZ, -R31 ;  /* 0x000000ffff1f8224 */ /* 0x004fe200078e0a1f */
[----:B------:R-:W-:-:S02]  /*c6e0*/  ISETP.GE.AND P0, PT, R81, RZ, PT ;  /* 0x000000ff5100720c */ /* 0x000fc40003f06270 */
[----:B------:R-:W2:Y:S04]  /*c6f0*/  LDL.LU R81, [R1+0x914] ;  /* 0x0009140001517983 */ /* 0x000ea80000300800 */
[----:B------:R-:W2:Y:S05]  /*c700*/  LDL.LU R28, [R1+0x40] ;  /* 0x00004000011c7983 */ /* 0x000eaa0000300800 */
[----:B---3--:R-:W-:Y:S02]  /*c710*/  @!P4 IADD3 R30, PT, PT, -R30, RZ, RZ ;  /* 0x000000ff1e1ec210 */ /* 0x008fe40007ffe1ff */
[----:B------:R-:W-:Y:S01]  /*c720*/  ISETP.GE.AND P4, PT, R82, RZ, PT ;  /* 0x000000ff5200720c */ /* 0x000fe20003f86270 */
[----:B----4-:R-:W-:Y:S01]  /*c730*/  @!P3 IMAD.MOV R29, RZ, RZ, -R29 ;  /* 0x000000ffff1db224 */ /* 0x010fe200078e0a1d */
[----:B------:R-:W3:Y:S01]  /*c740*/  LDL.LU R82, [R1+0x918] ;  /* 0x0009180001527983 */ /* 0x000ee20000300800 */
[----:B------:R-:W-:-:S03]  /*c750*/  ISETP.GE.AND P3, PT, R83, RZ, PT ;  /* 0x000000ff5300720c */ /* 0x000fc60003f66270 */
[----:B------:R-:W4:Y:S04]  /*c760*/  LDL.LU R83, [R1+0x91c] ;  /* 0x00091c0001537983 */ /* 0x000f280000300800 */
[----:B------:R-:W1:Y:S04]  /*c770*/  LDL.LU R16, [R1+0x3c] ;  /* 0x00003c0001107983 */ /* 0x000e680000300800 */
[----:B------:R-:W3:Y:S04]  /*c780*/  LDL.LU R4, [R1+0x38] ;  /* 0x0000380001047983 */ /* 0x000ee80000300800 */
[----:B------:R-:W4:Y:S04]  /*c790*/  LDL.LU R74, [R1+0x920] ;  /* 0x00092000014a7983 */ /* 0x000f280000300800 */
[----:B------:R-:W4:Y:S01]  /*c7a0*/  LDL.LU R75, [R1+0x8fc] ;  /* 0x0008fc00014b7983 */ /* 0x000f220000300800 */
[----:B------:R-:W-:Y:S01]  /*c7b0*/  @!P3 IMAD.MOV R92, RZ, RZ, -R92 ;  /* 0x000000ffff5cb224 */ /* 0x000fe200078e0a5c */
[----:B------:R-:W-:Y:S01]  /*c7c0*/  ISETP.GE.AND P3, PT, R80, RZ, PT ;  /* 0x000000ff5000720c */ /* 0x000fe20003f66270 */
[----:B--2---:R-:W-:Y:S01]  /*c7d0*/  @!P5 IMAD.MOV R28, RZ, RZ, -R28 ;  /* 0x000000ffff1cd224 */ /* 0x004fe200078e0a1c */
[----:B------:R-:W-:-:S02]  /*c7e0*/  ISETP.GE.AND P5, PT, R76, RZ, PT ;  /* 0x000000ff4c00720c */ /* 0x000fc40003fa6270 */
[----:B------:R-:W2:Y:S01]  /*c7f0*/  LDL.LU R76, [R1+0x904] ;  /* 0x00090400014c7983 */ /* 0x000ea20000300800 */
[----:B-1----:R-:W-:Y:S02]  /*c800*/  @!P0 IMAD.MOV R16, RZ, RZ, -R16 ;  /* 0x000000ffff108224 */ /* 0x002fe400078e0a10 */
[----:B---3--:R-:W-:Y:S01]  /*c810*/  @!P4 IMAD.MOV R4, RZ, RZ, -R4 ;  /* 0x000000ffff04c224 */ /* 0x008fe200078e0a04 */
[----:B------:R-:W-:Y:S02]  /*c820*/  ISETP.GE.AND P4, PT, R79, RZ, PT ;  /* 0x000000ff4f00720c */ /* 0x000fe40003f86270 */
[----:B------:R-:W-:-:S05]  /*c830*/  ISETP.GE.AND P0, PT, R77, RZ, PT ;  /* 0x000000ff4d00720c */ /* 0x000fca0003f06270 */
[----:B------:R-:W-:Y:S01]  /*c840*/  @!P5 IMAD.MOV R15, RZ, RZ, -R15 ;  /* 0x000000ffff0fd224 */ /* 0x000fe200078e0a0f */
[----:B------:R-:W3:Y:S01]  /*c850*/  LDL.LU R77, [R1+0x900] ;  /* 0x00090000014d7983 */ /* 0x000ee20000300800 */
[----:B------:R-:W-:-:S04]  /*c860*/  ISETP.GE.AND P5, PT, R81, RZ, PT ;  /* 0x000000ff5100720c */ /* 0x000fc80003fa6270 */
[----:B------:R-:W-:Y:S01]  /*c870*/  @!P4 IMAD.MOV R13, RZ, RZ, -R13 ;  /* 0x000000ffff0dc224 */ /* 0x000fe200078e0a0d */
[----:B----4-:R-:W-:Y:S01]  /*c880*/  ISETP.GE.AND P4, PT, R83, RZ, PT ;  /* 0x000000ff5300720c */ /* 0x010fe20003f86270 */
[----:B------:R-:W-:Y:S01]  /*c890*/  @!P0 IMAD.MOV R14, RZ, RZ, -R14 ;  /* 0x000000ffff0e8224 */ /* 0x000fe200078e0a0e */
[----:B------:R-:W4:Y:S01]  /*c8a0*/  LDL.LU R83, [R1+0x74c] ;  /* 0x00074c0001537983 */ /* 0x000f220000300800 */
[----:B------:R-:W-:-:S03]  /*c8b0*/  ISETP.GE.AND P0, PT, R82, RZ, PT ;  /* 0x000000ff5200720c */ /* 0x000fc60003f06270 */
[----:B------:R-:W4:Y:S04]  /*c8c0*/  LDL.LU R79, [R1+0x748] ;  /* 0x00074800014f7983 */ /* 0x000f280000300800 */
[----:B------:R-:W4:Y:S04]  /*c8d0*/  LDL.LU R81, [R1+0x744] ;  /* 0x0007440001517983 */ /* 0x000f280000300800 */
[----:B------:R-:W4:Y:S04]  /*c8e0*/  LDL.LU R82, [R1+0x740] ;  /* 0x0007400001527983 */ /* 0x000f280000300800 */
[----:B------:R-:W4:Y:S01]  /*c8f0*/  LDL.LU R80, [R1+0x73c] ;  /* 0x00073c0001507983 */ /* 0x000f220000300800 */
[----:B------:R-:W-:Y:S01]  /*c900*/  @!P3 IMAD.MOV R12, RZ, RZ, -R12 ;  /* 0x000000ffff0cb224 */ /* 0x000fe200078e0a0c */
[----:B------:R-:W-:-:S13]  /*c910*/  ISETP.GE.AND P3, PT, R74, RZ, PT ;  /* 0x000000ff4a00720c */ /* 0x000fda0003f66270 */
[----:B------:R-:W-:Y:S01]  /*c920*/  @!P3 IMAD.MOV R8, RZ, RZ, -R8 ;  /* 0x000000ffff08b224 */ /* 0x000fe200078e0a08 */
[----:B------:R-:W-:Y:S02]  /*c930*/  ISETP.NE.AND P3, PT, R3, RZ, PT ;  /* 0x000000ff0300720c */ /* 0x000fe40003f65270 */
[----:B------:R-:W-:Y:S01]  /*c940*/  LOP3.LUT R3, RZ, R3, RZ, 0x33, !PT ;  /* 0x00000003ff037212 */ /* 0x000fe200078e33ff */
[----:B------:R-:W-:Y:S02]  /*c950*/  VIADD R84, R78, 0xffffffa8 ;  /* 0xffffffa84e547836 */ /* 0x000fe40000000000 */
[----:B------:R-:W-:Y:S02]  /*c960*/  @!P4 IMAD.MOV R9, RZ, RZ, -R9 ;  /* 0x000000ffff09c224 */ /* 0x000fe400078e0a09 */
[----:B------:R-:W-:Y:S02]  /*c970*/  @!P0 IMAD.MOV R10, RZ, RZ, -R10 ;  /* 0x000000ffff0a8224 */ /* 0x000fe400078e0a0a */
[----:B------:R-:W-:Y:S01]  /*c980*/  @!P5 IMAD.MOV R11, RZ, RZ, -R11 ;  /* 0x000000ffff0bd224 */ /* 0x000fe200078e0a0b */
[----:B------:R-:W-:-:S02]  /*c990*/  ISETP.GE.AND P5, PT, R75, RZ, PT ;  /* 0x000000ff4b00720c */ /* 0x000fc40003fa6270 */
[----:B--2---:R-:W-:Y:S02]  /*c9a0*/  ISETP.GE.AND P0, PT, R76, RZ, PT ;  /* 0x000000ff4c00720c */ /* 0x004fe40003f06270 */
[----:B---3--:R-:W-:Y:S02]  /*c9b0*/  ISETP.GE.AND P4, PT, R77, RZ, PT ;  /* 0x000000ff4d00720c */ /* 0x008fe40003f86270 */
[C---:B----4-:R-:W-:Y:S02]  /*c9c0*/  SEL R33, R3.reuse, R81, !P3 ;  /* 0x0000005103217207 */ /* 0x050fe40005800000 */
[----:B------:R-:W2:Y:S01]  /*c9d0*/  LDL.LU R81, [R1+0x738] ;  /* 0x0007380001517983 */ /* 0x000ea20000300800 */
[C---:B------:R-:W-:Y:S02]  /*c9e0*/  SEL R50, R3.reuse, R79, !P3 ;  /* 0x0000004f03327207 */ /* 0x040fe40005800000 */
[----:B------:R-:W-:Y:S02]  /*c9f0*/  SEL R17, R3, R80, !P3 ;  /* 0x0000005003117207 */ /* 0x000fe40005800000 */
[----:B------:R-:W3:Y:S04]  /*ca00*/  LDL.LU R80, [R1+0x734] ;  /* 0x0007340001507983 */ /* 0x000ee80000300800 */
[----:B------:R-:W0:Y:S04]  /*ca10*/  LDL.LU R42, [R1+0x730] ;  /* 0x00073000012a7983 */ /* 0x000e280000300800 */
[----:B------:R-:W4:Y:S04]  /*ca20*/  LDL.LU R49, [R1+0x72c] ;  /* 0x00072c0001317983 */ /* 0x000f280000300800 */
        /* <DEDUP_REMOVED lines=27> */
[----:B------:R-:W4:Y:S01]  /*cbe0*/  LDL.LU R85, [R1+0x6bc] ;  /* 0x0006bc0001557983 */ /* 0x000f220000300800 */
[----:B------:R-:W-:-:S02]  /*cbf0*/  @!P5 IMAD.MOV R7, RZ, RZ, -R7 ;  /* 0x000000ffff07d224 */ /* 0x000fc400078e0a07 */
[----:B------:R-:W-:Y:S02]  /*cc00*/  @!P0 IMAD.MOV R6, RZ, RZ, -R6 ;  /* 0x000000ffff068224 */ /* 0x000fe400078e0a06 */
[----:B------:R-:W-:Y:S01]  /*cc10*/  @!P4 IMAD.MOV R5, RZ, RZ, -R5 ;  /* 0x000000ffff05c224 */ /* 0x000fe200078e0a05 */
[C---:B------:R-:W-:Y:S02]  /*cc20*/  SEL R25, R3.reuse, R48, !P3 ;  /* 0x0000003003197207 */ /* 0x040fe40005800000 */
[C---:B------:R-:W-:Y:S02]  /*cc30*/  SEL R83, R3.reuse, R83, !P3 ;  /* 0x0000005303537207 */ /* 0x040fe40005800000 */
[C---:B------:R-:W-:Y:S02]  /*cc40*/  SEL R82, R3.reuse, R82, !P3 ;  /* 0x0000005203527207 */ /* 0x040fe40005800000 */
[C---:B------:R-:W-:Y:S02]  /*cc50*/  SEL R43, R3.reuse, R43, !P3 ;  /* 0x0000002b032b7207 */ /* 0x040fe40005800000 */
[----:B------:R-:W-:-:S02]  /*cc60*/  SEL R26, R3, R26, !P3 ;  /* 0x0000001a031a7207 */ /* 0x000fc40005800000 */
[C---:B------:R-:W-:Y:S02]  /*cc70*/  SEL R27, R3.reuse, R27, !P3 ;  /* 0x0000001b031b7207 */ /* 0x040fe40005800000 */
[C---:B------:R-:W-:Y:S02]  /*cc80*/  SEL R28, R3.reuse, R28, !P3 ;  /* 0x0000001c031c7207 */ /* 0x040fe40005800000 */
[C---:B------:R-:W-:Y:S02]  /*cc90*/  SEL R48, R3.reuse, R11, !P3 ;  /* 0x0000000b03307207 */ /* 0x040fe40005800000 */
[----:B------:R-:W-:Y:S02]  /*cca0*/  ISETP.GE.U32.AND P4, PT, R84, 0x7fffff29, PT ;  /* 0x7fffff295400780c */ /* 0x000fe40003f86070 */
[----:B------:R-:W-:Y:S02]  /*ccb0*/  PRMT R52, RZ, 0x7610, R52 ;  /* 0x00007610ff347816 */ /* 0x000fe40000000034 */
[----:B--2---:R-:W-:-:S02]  /*ccc0*/  SEL R81, R3, R81, !P3 ;  /* 0x0000005103517207 */ /* 0x004fc40005800000 */
[C---:B---3--:R-:W-:Y:S02]  /*ccd0*/  SEL R80, R3.reuse, R80, !P3 ;  /* 0x0000005003507207 */ /* 0x048fe40005800000 */
[C---:B0-----:R-:W-:Y:S02]  /*cce0*/  SEL R18, R3.reuse, R42, !P3 ;  /* 0x0000002a03127207 */ /* 0x041fe40005800000 */
[C---:B----4-:R-:W-:Y:S02]  /*ccf0*/  SEL R36, R3.reuse, R49, !P3 ;  /* 0x0000003103247207 */ /* 0x050fe40005800000 */
[C---:B------:R-:W-:Y:S02]  /*cd00*/  SEL R49, R3.reuse, R6, !P3 ;  /* 0x0000000603317207 */ /* 0x040fe40005800000 */
[C---:B------:R-:W-:Y:S02]  /*cd10*/  SEL R62, R3.reuse, R62, !P3 ;  /* 0x0000003e033e7207 */ /* 0x040fe40005800000 */
[----:B------:R-:W-:-:S02]  /*cd20*/  SEL R63, R3, R63, !P3 ;  /* 0x0000003f033f7207 */ /* 0x000fc40005800000 */
[C---:B------:R-:W-:Y:S02]  /*cd30*/  SEL R38, R3.reuse, R57, !P3 ;  /* 0x0000003903267207 */ /* 0x040fe40005800000 */
        /* <DEDUP_REMOVED lines=16> */
[----:B------:R-:W0:Y:S01]  /*ce40*/  LDC R92, c[0x0][0x3a0] ;  /* 0x0000e800ff5c7b82 */ /* 0x000e220000000800 */
        /* <DEDUP_REMOVED lines=28> */
[----:B------:R-:W-:Y:S01]  /*d010*/  SEL R16, R3, R85, !P3 ;  /* 0x0000005503107207 */ /* 0x000fe20005800000 */
[----:B0-----:R-:W-:-:S05]  /*d020*/  VIADD R3, R92, 0xffffff90 ;  /* 0xffffff905c037836 */ /* 0x001fca0000000000 */
[----:B------:R-:W-:Y:S01]  /*d030*/  ISETP.GE.U32.AND P0, PT, R3, 0x7fffff11, PT ;  /* 0x7fffff110300780c */ /* 0x000fe20003f06070 */
[----:B------:R-:W-:-:S04]  /*d040*/  IMAD R3, R90, 0x57, RZ ;  /* 0x000000575a037824 */ /* 0x000fc800078e02ff */
[----:B------:R-:W-:-:S05]  /*d050*/  IMAD.WIDE R12, R3, 0x2, R86 ;  /* 0x00000002030c7825 */ /* 0x000fca00078e0256 */
[----:B------:R0:W2:Y:S01]  /*d060*/  @!P4 LDG.E.U16 R52, desc[UR16][R12.64] ;  /* 0x000000100c34c981 */ /* 0x0000a2000c1e1500 */
[C---:B------:R-:W-:Y:S02]  /*d070*/  VIADD R5, R92.reuse, 0xffffffa0 ;  /* 0xffffffa05c057836 */ /* 0x040fe40000000000 */
[----:B------:R-:W-:-:S03]  /*d080*/  VIADD R4, R92, 0xffffff98 ;  /* 0xffffff985c047836 */ /* 0x000fc60000000000 */
[----:B------:R-:W-:Y:S02]  /*d090*/  ISETP.GE.U32.AND P5, PT, R5, 0x7fffff21, PT ;  /* 0x7fffff210500780c */ /* 0x000fe40003fa6070 */
[----:B------:R-:W-:Y:S01]  /*d0a0*/  ISETP.GE.U32.AND P3, PT, R4, 0x7fffff19, PT ;  /* 0x7fffff190400780c */ /* 0x000fe20003f66070 */
[----:B------:R-:W-:Y:S01]  /*d0b0*/  IMAD R4, R90, 0x5f, RZ ;  /* 0x0000005f5a047824 */ /* 0x000fe200078e02ff */
[----:B------:R-:W-:Y:S02]  /*d0c0*/  PRMT R6, RZ, 0x7610, R6 ;  /* 0x00007610ff067816 */ /* 0x000fe40000000006 */
[----:B------:R-:W-:Y:S01]  /*d0d0*/  PRMT R7, RZ, 0x7610, R7 ;  /* 0x00007610ff077816 */ /* 0x000fe20000000007 */
[----:B------:R-:W-:Y:S01]  /*d0e0*/  IMAD.WIDE R8, R4, 0x2, R86 ;  /* 0x0000000204087825 */ /* 0x000fe200078e0256 */
[----:B------:R-:W-:-:S03]  /*d0f0*/  PRMT R14, RZ, 0x7610, R14 ;  /* 0x00007610ff0e7816 */ /* 0x000fc6000000000e */
[--C-:B------:R-:W-:Y:S02]  /*d100*/  IMAD.WIDE R10, R4, 0x2, R88.reuse ;  /* 0x00000002040a7825 */ /* 0x100fe400078e0258 */
[----:B------:R-:W3:Y:S02]  /*d110*/  @!P5 LDG.E.U16 R6, desc[UR16][R8.64] ;  /* 0x000000100806d981 */ /* 0x000ee4000c1e1500 */
[----:B------:R-:W-:Y:S02]  /*d120*/  IMAD.WIDE R84, R3, 0x2, R88 ;  /* 0x0000000203547825 */ /* 0x000fe400078e0258 */
[----:B------:R-:W4:Y:S04]  /*d130*/  @!P5 LDG.E.U16 R7, desc[UR16][R10.64] ;  /* 0x000000100a07d981 */ /* 0x000f28000c1e1500 */
[----:B------:R1:W-:Y:S04]  /*d140*/  STL.64 [R1+0x140], R84 ;  /* 0x0001405401007387 */ /* 0x0003e80000100a00 */
[----:B------:R0:W-:Y:S04]  /*d150*/  STL.64 [R1+0x138], R12 ;  /* 0x0001380c01007387 */ /* 0x0001e80000100a00 */
[----:B------:R0:W4:Y:S04]  /*d160*/  @!P4 LDG.E.U16 R14, desc[UR16][R84.64] ;  /* 0x00000010540ec981 */ /* 0x000128000c1e1500 */
[----:B-1----:R-:W4:Y:S04]  /*d170*/  LDL.LU.64 R84, [R1+0x1358] ;  /* 0x0013580001547983 */ /* 0x002f280000300a00 */
[----:B------:R-:W-:Y:S01]  /*d180*/  STL.64 [R1+0xc0], R10 ;  /* 0x0000c00a01007387 */ /* 0x000fe20000100a00 */
[----:B------:R-:W-:-:S05]  /*d190*/  VIADD R3, R92, 0xffffff88 ;  /* 0xffffff885c037836 */ /* 0x000fca0000000000 */
[----:B------:R-:W-:Y:S01]  /*d1a0*/  ISETP.GE.U32.AND P4, PT, R3, 0x7fffff09, PT ;  /* 0x7fffff090300780c */ /* 0x000fe20003f86070 */
[----:B0-----:R-:W-:Y:S01]  /*d1b0*/  IMAD R12, R90, 0x6f, RZ ;  /* 0x0000006f5a0c7824 */ /* 0x001fe200078e02ff */
[----:B--2---:R0:W-:Y:S02]  /*d1c0*/  STL [R1+0x1340], R52 ;  /* 0x0013403401007387 */ /* 0x0041e40000100800 */
[----:B0-----:R-:W0:Y:S02]  /*d1d0*/  LDC R52, c[0x0][0x3a0] ;  /* 0x0000e800ff347b82 */ /* 0x001e240000000800 */
[----:B------:R1:W-:Y:S04]  /*d1e0*/  STL.64 [R1+0xb8], R8 ;  /* 0x0000b80801007387 */ /* 0x0003e80000100a00 */
[----:B---3--:R-:W-:Y:S04]  /*d1f0*/  STL [R1+0x6c0], R6 ;  /* 0x0006c00601007387 */ /* 0x008fe80000100800 */
[----:B----4-:R2:W-:Y:S01]  /*d200*/  STL [R1+0x6b8], R7 ;  /* 0x0006b80701007387 */ /* 0x0105e20000100800 */
[----:B0-----:R-:W-:-:S05]  /*d210*/  VIADD R3, R52, 0xffffff80 ;  /* 0xffffff8034037836 */ /* 0x001fca0000000000 */
[----:B------:R-:W-:Y:S01]  /*d220*/  ISETP.GE.U32.AND P5, PT, R3, 0x7fffff01, PT ;  /* 0x7fffff010300780c */ /* 0x000fe20003fa6070 */
[----:B------:R-:W-:-:S04]  /*d230*/  IMAD R3, R90, 0x67, RZ ;  /* 0x000000675a037824 */ /* 0x000fc800078e02ff */
[----:B-1----:R-:W-:Y:S01]  /*d240*/  IMAD.WIDE R8, R3, 0x2, R88 ;  /* 0x0000000203087825 */ /* 0x002fe200078e0258 */
[----:B------:R-:W-:-:S03]  /*d250*/  PRMT R85, RZ, 0x7610, R85 ;  /* 0x00007610ff557816 */ /* 0x000fc60000000055 */
[----:B--2---:R-:W-:Y:S02]  /*d260*/  IMAD.WIDE R6, R3, 0x2, R86 ;  /* 0x0000000203067825 */ /* 0x004fe400078e0256 */
[----:B------:R-:W2:Y:S04]  /*d270*/  LDL R3, [R1+0xf78] ;  /* 0x000f780001037983 */ /* 0x000ea80000100800 */
[----:B------:R0:W-:Y:S02]  /*d280*/  STL [R1+0x6b4], R14 ;  /* 0x0006b40e01007387 */ /* 0x0001e40000100800 */
[----:B0-----:R-:W-:-:S05]  /*d290*/  IMAD.WIDE R14, R12, 0x2, R88 ;  /* 0x000000020c0e7825 */ /* 0x001fca00078e0258 */
[----:B------:R-:W3:Y:S01]  /*d2a0*/  @!P0 LDG.E.U16 R85, desc[UR16][R14.64] ;  /* 0x000000100e558981 */ /* 0x000ee2000c1e1500 */
[----:B------:R-:W-:Y:S02]  /*d2b0*/  PRMT R4, RZ, 0x7610, R4 ;  /* 0x00007610ff047816 */ /* 0x000fe40000000004 */
[----:B------:R-:W-:-:S04]  /*d2c0*/  PRMT R5, RZ, 0x7610, R5 ;  /* 0x00007610ff057816 */ /* 0x000fc80000000005 */
[----:B------:R-:W4:Y:S04]  /*d2d0*/  @!P3 LDG.E.U16 R4, desc[UR16][R6.64] ;  /* 0x000000100604b981 */ /* 0x000f28000c1e1500 */
[----:B------:R0:W2:Y:S04]  /*d2e0*/  @!P3 LDG.E.U16 R5, desc[UR16][R8.64] ;  /* 0x000000100805b981 */ /* 0x0000a8000c1e1500 */
[----:B------:R0:W-:Y:S04]  /*d2f0*/  STL.64 [R1+0x40], R8 ;  /* 0x0000400801007387 */ /* 0x0001e80000100a00 */
[----:B------:R-:W-:Y:S04]  /*d300*/  STL.64 [R1+0x38], R6 ;  /* 0x0000380601007387 */ /* 0x000fe80000100a00 */
[----:B------:R-:W2:Y:S01]  /*d310*/  LDL.LU R92, [R1+0x7ac] ;  /* 0x0007ac00015c7983 */ /* 0x000ea20000300800 */
[----:B0-----:R-:W-:-:S04]  /*d320*/  IMAD R8, R90, 0x77, RZ ;  /* 0x000000775a087824 */ /* 0x001fc800078e02ff */
[----:B------:R-:W-:Y:S01]  /*d330*/  IMAD.WIDE R10, R8, 0x2, R88 ;  /* 0x00000002080a7825 */ /* 0x000fe200078e0258 */
[----:B---3--:R0:W-:Y:S02]  /*d340*/  STL [R1+0x1328], R85 ;  /* 0x0013285501007387 */ /* 0x0081e40000100800 */
[----:B0-----:R-:W-:-:S06]  /*d350*/  PRMT R85, RZ, 0x7610, R85 ;  /* 0x00007610ff557816 */ /* 0x001fcc0000000055 */
[----:B------:R-:W3:Y:S01]  /*d360*/  @!P4 LDG.E.U16 R85, desc[UR16][R10.64] ;  /* 0x000000100a55c981 */ /* 0x000ee2000c1e1500 */
[----:B------:R-:W-:Y:S01]  /*d370*/  PRMT R21, RZ, 0x7610, R21 ;  /* 0x00007610ff157816 */ /* 0x000fe20000000015 */
[----:B------:R-:W-:Y:S02]  /*d380*/  IMAD.WIDE R12, R12, 0x2, R86 ;  /* 0x000000020c0c7825 */ /* 0x000fe400078e0256 */
[----:B------:R0:W-:Y:S01]  /*d390*/  STL.64 [R1+0x1178], R14 ;  /* 0x0011780e01007387 */ /* 0x0001e20000100a00 */
[----:B------:R-:W-:-:S03]  /*d3a0*/  PRMT R20, RZ, 0x7610, R20 ;  /* 0x00007610ff147816 */ /* 0x000fc60000000014 */
[----:B------:R1:W3:Y:S01]  /*d3b0*/  @!P0 LDG.E.U16 R21, desc[UR16][R12.64] ;  /* 0x000000100c158981 */ /* 0x0002e2000c1e1500 */
[----:B------:R-:W-:Y:S01]  /*d3c0*/  IMAD.WIDE R8, R8, 0x2, R86 ;  /* 0x0000000208087825 */ /* 0x000fe200078e0256 */
[----:B------:R-:W-:-:S04]  /*d3d0*/  PRMT R0, RZ, 0x7610, R0 ;  /* 0x00007610ff007816 */ /* 0x000fc80000000000 */
[----:B------:R-:W3:Y:S04]  /*d3e0*/  @!P4 LDG.E.U16 R20, desc[UR16][R8.64] ;  /* 0x000000100814c981 */ /* 0x000ee8000c1e1500 */
[----:B0-----:R-:W3:Y:S04]  /*d3f0*/  LDL.LU R14, [R1+0x7a4] ;  /* 0x0007a400010e7983 */ /* 0x001ee80000300800 */
[----:B------:R-:W3:Y:S04]  /*d400*/  LDL.LU R15, [R1+0x7a0] ;  /* 0x0007a000010f7983 */ /* 0x000ee80000300800 */
[----:B------:R0:W-:Y:S04]  /*d410*/  STL.64 [R1+0x1188], R12 ;  /* 0x0011880c01007387 */ /* 0x0001e80000100a00 */
[----:B0-----:R-:W3:Y:S04]  /*d420*/  LDL.LU R13, [R1+0x7a8] ;  /* 0x0007a800010d7983 */ /* 0x001ee80000300800 */
[----:B----4-:R0:W-:Y:S01]  /*d430*/  STL [R1+0x6c8], R4 ;  /* 0x0006c80401007387 */ /* 0x0101e20000100800 */
[----:B-1----:R-:W-:Y:S01]  /*d440*/  PRMT R12, RZ, 0x7610, R12 ;  /* 0x00007610ff0c7816 */ /* 0x002fe2000000000c */
[----:B0-----:R-:W-:-:S04]  /*d450*/  IMAD R4, R90, 0x7f, RZ ;  /* 0x0000007f5a047824 */ /* 0x001fc800078e02ff */
[C---:B------:R-:W-:Y:S01]  /*d460*/  IMAD.WIDE R6, R4.reuse, 0x2, R88 ;  /* 0x0000000204067825 */ /* 0x040fe200078e0258 */
[----:B------:R-:W-:Y:S04]  /*d470*/  STL.64 [R1+0x1198], R88 ;  /* 0x0011985801007387 */ /* 0x000fe80000100a00 */
[----:B--2---:R0:W-:Y:S04]  /*d480*/  STL [R1+0x6c4], R5 ;  /* 0x0006c40501007387 */ /* 0x0041e80000100800 */
[----:B------:R-:W2:Y:S01]  /*d490*/  @!P5 LDG.E.U16 R0, desc[UR16][R6.64] ;  /* 0x000000100600d981 */ /* 0x000ea2000c1e1500 */
[----:B0-----:R-:W-:-:S03]  /*d4a0*/  IMAD.WIDE R4, R4, 0x2, R86 ;  /* 0x0000000204047825 */ /* 0x001fc600078e0256 */
[----:B------:R-:W-:Y:S04]  /*d4b0*/  STL.64 [R1+0x11a8], R86 ;  /* 0x0011a85601007387 */ /* 0x000fe80000100a00 */
[----:B------:R-:W4:Y:S04]  /*d4c0*/  @!P5 LDG.E.U16 R12, desc[UR16][R4.64] ;  /* 0x00000010040cd981 */ /* 0x000f28000c1e1500 */
[----:B---3--:R0:W-:Y:S04]  /*d4d0*/  STL [R1+0x6d4], R85 ;  /* 0x0006d45501007387 */ /* 0x0081e80000100800 */
[----:B0-----:R-:W3:Y:S04]  /*d4e0*/  LDL.LU R85, [R1+0x79c] ;  /* 0x00079c0001557983 */ /* 0x001ee80000300800 */
[----:B------:R-:W3:Y:S04]  /*d4f0*/  LDL.LU R86, [R1+0x788] ;  /* 0x0007880001567983 */ /* 0x000ee80000300800 */
[----:B------:R-:W3:Y:S04]  /*d500*/  LDL.LU R87, [R1+0x784] ;  /* 0x0007840001577983 */ /* 0x000ee80000300800 */
[----:B------:R0:W-:Y:S04]  /*d510*/  STL.64 [R1+0x11b8], R10 ;  /* 0x0011b80a01007387 */ /* 0x0001e80000100a00 */
[----:B0-----:R-:W3:Y:S04]  /*d520*/  LDL.LU R10, [R1+0x790] ;  /* 0x00079000010a7983 */ /* 0x001ee80000300800 */
[----:B------:R-:W3:Y:S04]  /*d530*/  LDL.LU R11, [R1+0x78c] ;  /* 0x00078c00010b7983 */ /* 0x000ee80000300800 */
[----:B------:R0:W-:Y:S04]  /*d540*/  STL.64 [R1+0x1300], R20 ;  /* 0x0013001401007387 */ /* 0x0001e80000100a00 */
[----:B------:R1:W-:Y:S04]  /*d550*/  STS.U16 [R3+UR5+0x8f00], R92 ;  /* 0x008f005c03007988 */ /* 0x0003e80008000405 */
[----:B0-----:R-:W3:Y:S04]  /*d560*/  LDL.LU R20, [R1+0x798] ;  /* 0x0007980001147983 */ /* 0x001ee80000300800 */
[----:B------:R-:W3:Y:S04]  /*d570*/  LDL.LU R21, [R1+0x794] ;  /* 0x0007940001157983 */ /* 0x000ee80000300800 */
[----:B------:R-:W-:Y:S04]  /*d580*/  STL.64 [R1+0x11c8], R8 ;  /* 0x0011c80801007387 */ /* 0x000fe80000100a00 */
[----:B--2---:R-:W-:Y:S04]  /*d590*/  STL [R1+0x1318], R0 ;  /* 0x0013180001007387 */ /* 0x004fe80000100800 */
[----:B------:R-:W-:Y:S04]  /*d5a0*/  STL.64 [R1+0x11d8], R6 ;  /* 0x0011d80601007387 */ /* 0x000fe80000100a00 */
[----:B------:R-:W2:Y:S04]  /*d5b0*/  LDL.LU R88, [R1+0x780] ;  /* 0x0007800001587983 */ /* 0x000ea80000300800 */
[----:B------:R-:W2:Y:S04]  /*d5c0*/  LDL.LU R89, [R1+0x77c] ;  /* 0x00077c0001597983 */ /* 0x000ea80000300800 */
[----:B------:R-:W-:Y:S04]  /*d5d0*/  STL.64 [R1+0x11e8], R4 ;  /* 0x0011e80401007387 */ /* 0x000fe80000100a00 */
[----:B-1----:R-:W2:Y:S04]  /*d5e0*/  LDL.LU R92, [R1+0x778] ;  /* 0x00077800015c7983 */ /* 0x002ea80000300800 */
[----:B----4-:R0:W-:Y:S04]  /*d5f0*/  STL [R1+0x6e0], R12 ;  /* 0x0006e00c01007387 */ /* 0x0101e80000100800 */
[----:B------:R1:W-:Y:S04]  /*d600*/  STS.U16 [R3+UR5+0x1300], R13 ;  /* 0x0013000d03007988 */ /* 0x0003e80008000405 */
[----:B0-----:R-:W4:Y:S04]  /*d610*/  LDL.LU R12, [R1+0x774] ;  /* 0x00077400010c7983 */ /* 0x001f280000300800 */
[----:B------:R0:W-:Y:S04]  /*d620*/  STS.U16 [R3+UR5+0x9300], R14 ;  /* 0x0093000e03007988 */ /* 0x0001e80008000405 */
[----:B-1----:R-:W4:Y:S04]  /*d630*/  LDL.LU R13, [R1+0x76c] ;  /* 0x00076c00010d7983 */ /* 0x002f280000300800 */
[----:B------:R1:W-:Y:S04]  /*d640*/  STS.U16 [R3+UR5+0x1700], R15 ;  /* 0x0017000f03007988 */ /* 0x0003e80008000405 */
[----:B0-----:R-:W4:Y:S04]  /*d650*/  LDL.LU R14, [R1+0x768] ;  /* 0x00076800010e7983 */ /* 0x001f280000300800 */
[----:B-1----:R-:W4:Y:S04]  /*d660*/  LDL.LU R15, [R1+0x764] ;  /* 0x00076400010f7983 */ /* 0x002f280000300800 */
[----:B---3--:R0:W-:Y:S04]  /*d670*/  STS.U16 [R3+UR5+0x9700], R85 ;  /* 0x0097005503007988 */ /* 0x0081e80008000405 */
[----:B0-----:R-:W3:Y:S04]  /*d680*/  LDL.LU R85, [R1+0x760] ;  /* 0x0007600001557983 */ /* 0x001ee80000300800 */
[----:B------:R-:W-:Y:S04]  /*d690*/  STS.U16 [R3+UR5+0x1b00], R20 ;  /* 0x001b001403007988 */ /* 0x000fe80008000405 */
[----:B------:R-:W-:Y:S04]  /*d6a0*/  STS.U16 [R3+UR5+0x9b00], R21 ;  /* 0x009b001503007988 */ /* 0x000fe80008000405 */
[----:B------:R-:W-:Y:S04]  /*d6b0*/  STS.U16 [R3+UR5+0x1f00], R10 ;  /* 0x001f000a03007988 */ /* 0x000fe80008000405 */
[----:B------:R-:W-:Y:S04]  /*d6c0*/  STS.U16 [R3+UR5+0x9f00], R11 ;  /* 0x009f000b03007988 */ /* 0x000fe80008000405 */
[----:B------:R-:W-:Y:S04]  /*d6d0*/  STS.U16 [R3+UR5+0x2300], R86 ;  /* 0x0023005603007988 */ /* 0x000fe80008000405 */
[----:B------:R-:W-:Y:S04]  /*d6e0*/  STS.U16 [R3+UR5+0xa300], R87 ;  /* 0x00a3005703007988 */ /* 0x000fe80008000405 */
[----:B--2---:R-:W-:Y:S04]  /*d6f0*/  STS.U16 [R3+UR5+0x2700], R88 ;  /* 0x0027005803007988 */ /* 0x004fe80008000405 */
[----:B------:R-:W-:Y:S04]  /*d700*/  STS.U16 [R3+UR5+0xa700], R89 ;  /* 0x00a7005903007988 */ /* 0x000fe80008000405 */
[----:B------:R0:W-:Y:S04]  /*d710*/  STS.U16 [R3+UR5+0x2b00], R92 ;  /* 0x002b005c03007988 */ /* 0x0001e80008000405 */
[----:B0-----:R-:W2:Y:S04]  /*d720*/  LDL.LU R92, [R1+0x754] ;  /* 0x00075400015c7983 */ /* 0x001ea80000300800 */
[----:B----4-:R-:W-:Y:S04]  /*d730*/  STS.U16 [R3+UR5+0xab00], R12 ;  /* 0x00ab000c03007988 */ /* 0x010fe80008000405 */
[----:B------:R0:W-:Y:S04]  /*d740*/  STS.U16 [R3+UR5+0x2f00], R84 ;  /* 0x002f005403007988 */ /* 0x0001e80008000405 */
[----:B------:R-:W-:Y:S04]  /*d750*/  STS.U16 [R3+UR5+0xaf00], R13 ;  /* 0x00af000d03007988 */ /* 0x000fe80008000405 */
[----:B0-----:R-:W4:Y:S04]  /*d760*/  LDL.LU R84, [R1+0x1350] ;  /* 0x0013500001547983 */ /* 0x001f280000300800 */
[----:B------:R-:W-:Y:S04]  /*d770*/  STS.U16 [R3+UR5+0x3300], R14 ;  /* 0x0033000e03007988 */ /* 0x000fe80008000405 */
[----:B------:R-:W-:Y:S04]  /*d780*/  STS.U16 [R3+UR5+0xb300], R15 ;  /* 0x00b3000f03007988 */ /* 0x000fe80008000405 */
[----:B---3--:R-:W-:Y:S04]  /*d790*/  STS.U16 [R3+UR5+0x3700], R85 ;  /* 0x0037005503007988 */ /* 0x008fe80008000405 */
[----:B------:R0:W-:Y:S04]  /*d7a0*/  STS.U16 [R3+UR5+0xb700], R91 ;  /* 0x00b7005b03007988 */ /* 0x0001e80008000405 */
[----:B0-----:R-:W3:Y:S04]  /*d7b0*/  LDL.LU R91, [R1+0x134c] ;  /* 0x00134c00015b7983 */ /* 0x001ee80000300800 */
[----:B------:R-:W2:Y:S04]  /*d7c0*/  LDL.LU R4, [R1+0x7b0] ;  /* 0x0007b00001047983 */ /* 0x000ea80000300800 */
[----:B------:R0:W-:Y:S04]  /*d7d0*/  STS.U16 [R3+UR5+0x3b00], R2 ;  /* 0x003b000203007988 */ /* 0x0001e80008000405 */
[----:B0-----:R-:W2:Y:S04]  /*d7e0*/  LDL.LU R2, [R1+0x1348] ;  /* 0x0013480001027983 */ /* 0x001ea80000300800 */
[----:B------:R-:W2:Y:S04]  /*d7f0*/  LDL.LU R5, [R1+0x8c4] ;  /* 0x0008c40001057983 */ /* 0x000ea80000300800 */
[----:B------:R-:W2:Y:S04]  /*d800*/  LDL.LU R6, [R1+0x8c0] ;  /* 0x0008c00001067983 */ /* 0x000ea80000300800 */
[----:B------:R-:W2:Y:S04]  /*d810*/  LDL.LU R7, [R1+0x8bc] ;  /* 0x0008bc0001077983 */ /* 0x000ea80000300800 */
[----:B------:R-:W2:Y:S04]  /*d820*/  LDL.LU R0, [R1+0x8b8] ;  /* 0x0008b80001007983 */ /* 0x000ea80000300800 */
[----:B------:R-:W2:Y:S04]  /*d830*/  LDL.LU R8, [R1+0x8b4] ;  /* 0x0008b40001087983 */ /* 0x000ea80000300800 */
[----:B------:R-:W2:Y:S04]  /*d840*/  LDL.LU R9, [R1+0x8b0] ;  /* 0x0008b00001097983 */ /* 0x000ea80000300800 */
[----:B------:R-:W2:Y:S04]  /*d850*/  LDL.LU R20, [R1+0x7e8] ;  /* 0x0007e80001147983 */ /* 0x000ea80000300800 */
[----:B------:R-:W2:Y:S01]  /*d860*/  LDL.LU R21, [R1+0x7e4] ;  /* 0x0007e40001157983 */ /* 0x000ea20000300800 */
[----:B----4-:R-:W-:-:S05]  /*d870*/  LOP3.LUT R84, R84, 0x7f, RZ, 0xc0, !PT ;  /* 0x0000007f54547812 */ /* 0x010fca00078ec0ff */
[----:B------:R2:W-:Y:S04]  /*d880*/  STL [R1+0x1344], R84 ;  /* 0x0013445401007387 */ /* 0x0005e80000100800 */
[----:B---3--:R-:W-:Y:S04]  /*d890*/  STL.64 [R1+0x11f0], R90 ;  /* 0x0011f05a01007387 */ /* 0x008fe80000100a00 */
[----:B------:R-:W3:Y:S04]  /*d8a0*/  LDL.LU R10, [R1+0x7e0] ;  /* 0x0007e000010a7983 */ /* 0x000ee80000300800 */
        /* <DEDUP_REMOVED lines=10> */
[----:B------:R-:W-:Y:S01]  /*d950*/  IMAD R3, R84, R91, RZ ;  /* 0x0000005b54037224 */ /* 0x000fe200078e02ff */
[----:B--2---:R-:W-:-:S05]  /*d960*/  LOP3.LUT R84, R2, 0x60, RZ, 0x3c, !PT ;  /* 0x0000006002547812 */ /* 0x004fca00078e3cff */
[----:B------:R-:W-:Y:S04]  /*d970*/  STS.U16 [R84+UR5+0xbb00], R92 ;  /* 0x00bb005c54007988 */ /* 0x000fe80008000405 */
[----:B------:R0:W-:Y:S04]  /*d980*/  STS.U16 [R84+UR5+0x3f00], R53 ;  /* 0x003f003554007988 */ /* 0x0001e80008000405 */
[----:B------:R1:W-:Y:S01]  /*d990*/  STS.U16 [R84+UR5+0xbf00], R4 ;  /* 0x00bf000454007988 */ /* 0x0003e20008000405 */
[----:B0-----:R-:W-:-:S05]  /*d9a0*/  LOP3.LUT R53, R2, 0x70, RZ, 0x3c, !PT ;  /* 0x0000007002357812 */ /* 0x001fca00078e3cff */
[----:B------:R0:W-:Y:S04]  /*d9b0*/  STS.U16 [R53+UR5+0x380], R5 ;  /* 0x0003800535007988 */ /* 0x0001e80008000405 */
[----:B------:R2:W-:Y:S04]  /*d9c0*/  STS.U16 [R53+UR5+0x8380], R6 ;  /* 0x0083800635007988 */ /* 0x0005e80008000405 */
[----:B------:R-:W-:Y:S04]  /*d9d0*/  STS.U16 [R53+UR5+0x780], R7 ;  /* 0x0007800735007988 */ /* 0x000fe80008000405 */
[----:B------:R-:W-:Y:S04]  /*d9e0*/  STS.U16 [R53+UR5+0x8780], R0 ;  /* 0x0087800035007988 */ /* 0x000fe80008000405 */
[----:B------:R-:W-:Y:S04]  /*d9f0*/  STS.U16 [R53+UR5+0xb80], R8 ;  /* 0x000b800835007988 */ /* 0x000fe80008000405 */
[----:B------:R-:W-:Y:S04]  /*da00*/  STS.U16 [R53+UR5+0x8b80], R9 ;  /* 0x008b800935007988 */ /* 0x000fe80008000405 */
[----:B------:R-:W-:Y:S04]  /*da10*/  STS.U16 [R53+UR5+0xf80], R20 ;  /* 0x000f801435007988 */ /* 0x000fe80008000405 */
[----:B------:R-:W-:Y:S01]  /*da20*/  STS.U16 [R53+UR5+0x8f80], R21 ;  /* 0x008f801535007988 */ /* 0x000fe20008000405 */
[----:B------:R-:W-:Y:S01]  /*da30*/  LEA R92, P0, R3, UR14, 0x1 ;  /* 0x0000000e035c7c11 */ /* 0x000fe2000f8008ff */
[----:B-1----:R-:W-:Y:S01]  /*da40*/  IMAD R4, R83, UR4, RZ ;  /* 0x0000000453047c24 */ /* 0x002fe2000f8e02ff */
[----:B------:R-:W1:Y:S02]  /*da50*/  LDCU UR14, c[0x0][0x3b0] ;  /* 0x00007600ff0e77ac */ /* 0x000e640008000800 */
[----:B------:R-:W-:Y:S01]  /*da60*/  LEA.HI.X.SX32 R3, R3, UR15, 0x1, P0 ;  /* 0x0000000f03037c11 */ /* 0x000fe200080f0eff */
[----:B------:R-:W-:-:S02]  /*da70*/  IMAD R50, R50, UR4, RZ ;  /* 0x0000000432327c24 */ /* 0x000fc4000f8e02ff */
[----:B------:R-:W-:Y:S01]  /*da80*/  IMAD R33, R33, UR4, RZ ;  /* 0x0000000421217c24 */ /* 0x000fe2000f8e02ff */
[----:B------:R1:W-:Y:S01]  /*da90*/  STL [R1+0x1258], R2 ;  /* 0x0012580201007387 */ /* 0x0003e20000100800 */
[----:B0-----:R-:W-:Y:S01]  /*daa0*/  IMAD R5, R82, UR4, RZ ;  /* 0x0000000452057c24 */ /* 0x001fe2000f8e02ff */
[----:B------:R-:W0:Y:S01]  /*dab0*/  LDCU UR15, c[0x0][0x3b0] ;  /* 0x00007600ff0f77ac */ /* 0x000e220008000800 */
[----:B------:R-:W-:Y:S01]  /*dac0*/  IMAD R84, R16, UR60, RZ ;  /* 0x0000003c10547c24 */ /* 0x000fe2000f8e02ff */
[----:B------:R-:W-:Y:S01]  /*dad0*/  LEA R16, P5, R50, R92, 0x1 ;  /* 0x0000005c32107211 */ /* 0x000fe200078a08ff */
[----:B------:R-:W-:Y:S02]  /*dae0*/  IMAD R17, R17, UR4, RZ ;  /* 0x0000000411117c24 */ /* 0x000fe4000f8e02ff */
[----:B--2---:R-:W-:Y:S02]  /*daf0*/  IMAD R6, R80, UR4, RZ ;  /* 0x0000000450067c24 */ /* 0x004fe4000f8e02ff */
[----:B-1----:R-:W-:-:S02]  /*db00*/  IMAD R2, R81, UR4, RZ ;  /* 0x0000000451027c24 */ /* 0x002fc4000f8e02ff */
[----:B------:R-:W-:Y:S02]  /*db10*/  IMAD R36, R36, UR4, RZ ;  /* 0x0000000424247c24 */ /* 0x000fe4000f8e02ff */
[----:B------:R-:W-:Y:S02]  /*db20*/  IMAD R18, R18, UR4, RZ ;  /* 0x0000000412127c24 */ /* 0x000fe4000f8e02ff */
[----:B------:R-:W-:Y:S02]  /*db30*/  IMAD R62, R62, UR4, RZ ;  /* 0x000000043e3e7c24 */ /* 0x000fe4000f8e02ff */
[----:B------:R-:W-:Y:S02]  /*db40*/  IMAD R63, R63, UR4, RZ ;  /* 0x000000043f3f7c24 */ /* 0x000fe4000f8e02ff */
[----:B------:R-:W-:Y:S02]  /*db50*/  IMAD R7, R79, UR4, RZ ;  /* 0x000000044f077c24 */ /* 0x000fe4000f8e02ff */
[----:B------:R-:W-:-:S02]  /*db60*/  IMAD R19, R19, UR4, RZ ;  /* 0x0000000413137c24 */ /* 0x000fc4000f8e02ff */
        /* <DEDUP_REMOVED lines=25> */
[----:B------:R-:W-:Y:S01]  /*dd00*/  IMAD R59, R59, UR37, RZ ;  /* 0x000000253b3b7c24 */ /* 0x000fe2000f8e02ff */
[----:B---3--:R-:W-:Y:S04]  /*dd10*/  STS.U16 [R53+UR5+0x1380], R10 ;  /* 0x0013800a35007988 */ /* 0x008fe80008000405 */
[----:B----4-:R-:W-:Y:S04]  /*dd20*/  STS.U16 [R53+UR5+0x9380], R11 ;  /* 0x0093800b35007988 */ /* 0x010fe80008000405 */
[----:B------:R-:W-:Y:S04]  /*dd30*/  STS.U16 [R53+UR5+0x1780], R86 ;  /* 0x0017805635007988 */ /* 0x000fe80008000405 */
[----:B------:R-:W-:Y:S04]  /*dd40*/  STS.U16 [R53+UR5+0x9780], R87 ;  /* 0x0097805735007988 */ /* 0x000fe80008000405 */
[----:B------:R-:W-:Y:S04]  /*dd50*/  STS.U16 [R53+UR5+0x1b80], R88 ;  /* 0x001b805835007988 */ /* 0x000fe80008000405 */
[----:B------:R-:W-:Y:S04]  /*dd60*/  STS.U16 [R53+UR5+0x9b80], R89 ;  /* 0x009b805935007988 */ /* 0x000fe80008000405 */
[----:B------:R-:W-:Y:S04]  /*dd70*/  STS.U16 [R53+UR5+0x1f80], R12 ;  /* 0x001f800c35007988 */ /* 0x000fe80008000405 */
[----:B------:R-:W-:Y:S04]  /*dd80*/  STS.U16 [R53+UR5+0x9f80], R13 ;  /* 0x009f800d35007988 */ /* 0x000fe80008000405 */
[----:B------:R-:W-:Y:S04]  /*dd90*/  STS.U16 [R53+UR5+0x2380], R14 ;  /* 0x0023800e35007988 */ /* 0x000fe80008000405 */
[----:B------:R1:W-:Y:S02]  /*dda0*/  STS.U16 [R53+UR5+0xa380], R15 ;  /* 0x00a3800f35007988 */ /* 0x0003e40008000405 */
[----:B-1----:R-:W-:Y:S01]  /*ddb0*/  IMAD R15, R51, UR56, RZ ;  /* 0x00000038330f7c24 */ /* 0x002fe2000f8e02ff */
[C---:B------:R-:W-:Y:S01]  /*ddc0*/  LEA R51, P0, R4.reuse, R92, 0x1 ;  /* 0x0000005c04337211 */ /* 0x040fe200078008ff */
[----:B------:R-:W-:Y:S03]  /*ddd0*/  STS.U16 [R53+UR5+0x2780], R85 ;  /* 0x0027805535007988 */ /* 0x000fe60008000405 */
[----:B------:R-:W-:Y:S01]  /*dde0*/  LEA.HI.X.SX32 R4, R4, R3, 0x1, P0 ;  /* 0x0000000304047211 */ /* 0x000fe200000f0eff */
[----:B------:R1:W-:Y:S01]  /*ddf0*/  STS.U16 [R53+UR5+0xa780], R93 ;  /* 0x00a7805d35007988 */ /* 0x0003e20008000405 */
[----:B------:R-:W-:-:S03]  /*de00*/  IMAD R14, R67, UR55, RZ ;  /* 0x00000037430e7c24 */ /* 0x000fc6000f8e02ff */
[----:B------:R2:W-:Y:S01]  /*de10*/  STL [R1+0x9f0], R51 ;  /* 0x0009f03301007387 */ /* 0x0005e20000100800 */
[----:B------:R-:W-:-:S03]  /*de20*/  IMAD R67, R32, UR59, RZ ;  /* 0x0000003b20437c24 */ /* 0x000fc6000f8e02ff */
[----:B------:R3:W-:Y:S01]  /*de30*/  STL [R1+0x9ec], R4 ;  /* 0x0009ec0401007387 */ /* 0x0007e20000100800 */
[----:B-1----:R-:W-:-:S03]  /*de40*/  LEA R93, P6, R33, R92, 0x1 ;  /* 0x0000005c215d7211 */ /* 0x002fc600078c08ff */
[----:B------:R1:W-:Y:S01]  /*de50*/  STL [R1+0x9f8], R16 ;  /* 0x0009f81001007387 */ /* 0x0003e20000100800 */
[-C--:B--2---:R-:W-:Y:S02]  /*de60*/  LEA.HI.X.SX32 R51, R50, R3.reuse, 0x1, P5 ;  /* 0x0000000332337211 */ /* 0x084fe400028f0eff */
[-C--:B---3--:R-:W-:Y:S01]  /*de70*/  LEA R4, P0, R5, R92.reuse, 0x1 ;  /* 0x0000005c05047211 */ /* 0x088fe200078008ff */
[----:B------:R-:W-:Y:S01]  /*de80*/  STL [R1+0xa00], R93 ;  /* 0x000a005d01007387 */ /* 0x000fe20000100800 */
[-C--:B------:R-:W-:Y:S02]  /*de90*/  LEA R32, P4, R2, R92.reuse, 0x1 ;  /* 0x0000005c02207211 */ /* 0x080fe400078808ff */
[-C--:B-1----:R-:W-:Y:S01]  /*dea0*/  LEA R16, P3, R17, R92.reuse, 0x1 ;  /* 0x0000005c11107211 */ /* 0x082fe200078608ff */
[----:B------:R-:W-:Y:S01]  /*deb0*/  STL [R1+0x12b0], R93 ;  /* 0x0012b05d01007387 */ /* 0x000fe20000100800 */
[-C--:B------:R-:W-:Y:S02]  /*dec0*/  LEA.HI.X.SX32 R33, R33, R3.reuse, 0x1, P6 ;  /* 0x0000000321217211 */ /* 0x080fe400030f0eff */
[----:B------:R-:W-:Y:S01]  /*ded0*/  LEA R50, P5, R6, R92, 0x1 ;  /* 0x0000005c06327211 */ /* 0x000fe200078a08ff */
[----:B------:R-:W-:Y:S01]  /*dee0*/  STL [R1+0xa08], R4 ;  /* 0x000a080401007387 */ /* 0x000fe20000100800 */
[----:B------:R-:W-:-:S03]  /*def0*/  LEA.HI.X.SX32 R5, R5, R3, 0x1, P0 ;  /* 0x0000000305057211 */ /* 0x000fc600000f0eff */
[----:B------:R-:W-:Y:S01]  /*df00*/  STL [R1+0x9f4], R51 ;  /* 0x0009f43301007387 */ /* 0x000fe20000100800 */
[----:B------:R-:W-:-:S03]  /*df10*/  IMAD R13, R68, UR50, RZ ;  /* 0x00000032440d7c24 */ /* 0x000fc6000f8e02ff */
[----:B------:R-:W-:Y:S01]  /*df20*/  STL [R1+0xa10], R16 ;  /* 0x000a101001007387 */ /* 0x000fe20000100800 */
[----:B------:R-:W-:-:S03]  /*df30*/  LEA R85, P0, R36, R92, 0x1 ;  /* 0x0000005c24557211 */ /* 0x000fc600078008ff */
[----:B------:R-:W-:Y:S01]  /*df40*/  STL [R1+0xa18], R32 ;  /* 0x000a182001007387 */ /* 0x000fe20000100800 */
[----:B------:R-:W-:-:S03]  /*df50*/  LEA R68, P6, R18, R92, 0x1 ;  /* 0x0000005c12447211 */ /* 0x000fc600078c08ff */
[----:B------:R1:W-:Y:S01]  /*df60*/  STL [R1+0x9fc], R33 ;  /* 0x0009fc2101007387 */ /* 0x0003e20000100800 */
[----:B------:R-:W-:-:S03]  /*df70*/  LEA.HI.X.SX32 R17, R17, R3, 0x1, P3 ;  /* 0x0000000311117211 */ /* 0x000fc600018f0eff */
[----:B------:R-:W-:Y:S04]  /*df80*/  STL [R1+0xa20], R50 ;  /* 0x000a203201007387 */ /* 0x000fe80000100800 */
[----:B------:R-:W-:Y:S04]  /*df90*/  STL [R1+0xa04], R5 ;  /* 0x000a040501007387 */ /* 0x000fe80000100800 */
[----:B------:R2:W-:Y:S01]  /*dfa0*/  STL.64 [R1+0x1200], R4 ;  /* 0x0012000401007387 */ /* 0x0005e20000100a00 */
[-C--:B-1----:R-:W-:Y:S02]  /*dfb0*/  LEA.HI.X.SX32 R33, R2, R3.reuse, 0x1, P4 ;  /* 0x0000000302217211 */ /* 0x082fe400020f0eff */
[----:B------:R-:W-:Y:S01]  /*dfc0*/  LEA R2, P4, R63, R92, 0x1 ;  /* 0x0000005c3f027211 */ /* 0x000fe200078808ff */
[----:B------:R-:W-:Y:S01]  /*dfd0*/  STL [R1+0xa30], R85 ;  /* 0x000a305501007387 */ /* 0x000fe20000100800 */
[----:B------:R-:W-:-:S03]  /*dfe0*/  LEA.HI.X.SX32 R51, R6, R3, 0x1, P5 ;  /* 0x0000000306337211 */ /* 0x000fc600028f0eff */
[----:B------:R-:W-:Y:S01]  /*dff0*/  STL [R1+0xa28], R68 ;  /* 0x000a284401007387 */ /* 0x000fe20000100800 */
[----:B--2---:R-:W-:-:S03]  /*e000*/  LEA R4, P3, R62, R92, 0x1 ;  /* 0x0000005c3e047211 */ /* 0x004fc600078608ff */
[----:B------:R-:W-:Y:S01]  /*e010*/  STL [R1+0xa0c], R17 ;  /* 0x000a0c1101007387 */ /* 0x000fe20000100800 */
[----:B------:R-:W-:Y:S01]  /*e020*/  LEA R6, P5, R7, R92, 0x1 ;  /* 0x0000005c07067211 */ /* 0x000fe200078a08ff */
[----:B------:R-:W-:Y:S02]  /*e030*/  IMAD R12, R69, UR48, RZ ;  /* 0x00000030450c7c24 */ /* 0x000fe4000f8e02ff */
[----:B------:R-:W-:Y:S01]  /*e040*/  STL [R1+0xa38], R4 ;  /* 0x000a380401007387 */ /* 0x000fe20000100800 */
[----:B------:R-:W-:-:S03]  /*e050*/  LEA.HI.X.SX32 R69, R18, R3, 0x1, P6 ;  /* 0x0000000312457211 */ /* 0x000fc600030f0eff */
[----:B------:R-:W-:Y:S01]  /*e060*/  STL.64 [R1+0x1210], R16 ;  /* 0x0012101001007387 */ /* 0x000fe20000100a00 */
[----:B------:R-:W-:-:S03]  /*e070*/  LEA R18, P6, R19, R92, 0x1 ;  /* 0x0000005c13127211 */ /* 0x000fc600078c08ff */
[----:B------:R-:W-:Y:S04]  /*e080*/  STL [R1+0xa14], R33 ;  /* 0x000a142101007387 */ /* 0x000fe80000100800 */
[----:B------:R-:W-:Y:S04]  /*e090*/  STL [R1+0xa40], R2 ;  /* 0x000a400201007387 */ /* 0x000fe80000100800 */
[----:B------:R1:W-:Y:S04]  /*e0a0*/  STL [R1+0x12b4], R2 ;  /* 0x0012b40201007387 */ /* 0x0003e80000100800 */
[----:B------:R-:W-:Y:S04]  /*e0b0*/  STL.64 [R1+0x1220], R32 ;  /* 0x0012202001007387 */ /* 0x000fe80000100a00 */
[----:B------:R-:W-:Y:S01]  /*e0c0*/  STL [R1+0xa48], R6 ;  /* 0x000a480601007387 */ /* 0x000fe20000100800 */
[----:B-1----:R-:W-:-:S03]  /*e0d0*/  LEA.HI.X.SX32 R2, R36, R3, 0x1, P0 ;  /* 0x0000000324027211 */ /* 0x002fc600000f0eff */
[----:B------:R-:W-:Y:S01]  /*e0e0*/  STL [R1+0xa1c], R51 ;  /* 0x000a1c3301007387 */ /* 0x000fe20000100800 */
[----:B------:R-:W-:-:S03]  /*e0f0*/  LEA R36, P0, R37, R92, 0x1 ;  /* 0x0000005c25247211 */ /* 0x000fc600078008ff */
[----:B------:R-:W-:Y:S04]  /*e100*/  STL.64 [R1+0x1230], R50 ;  /* 0x0012303201007387 */ /* 0x000fe80000100a00 */
[----:B------:R-:W-:Y:S04]  /*e110*/  STL [R1+0xa50], R18 ;  /* 0x000a501201007387 */ /* 0x000fe80000100800 */
[----:B------:R1:W-:Y:S04]  /*e120*/  STL [R1+0xa2c], R2 ;  /* 0x000a2c0201007387 */ /* 0x0003e80000100800 */
[----:B------:R2:W-:Y:S01]  /*e130*/  STL [R1+0x125c], R18 ;  /* 0x00125c1201007387 */ /* 0x0005e20000100800 */
[----:B------:R-:W-:-:S03]  /*e140*/  LEA.HI.X.SX32 R7, R7, R3, 0x1, P5 ;  /* 0x0000000307077211 */ /* 0x000fc600028f0eff */
[----:B------:R-:W-:Y:S01]  /*e150*/  STL [R1+0xa24], R69 ;  /* 0x000a244501007387 */ /* 0x000fe20000100800 */
[----:B-1----:R-:W-:-:S03]  /*e160*/  LEA.HI.X.SX32 R2, R62, R3, 0x1, P3 ;  /* 0x000000033e027211 */ /* 0x002fc600018f0eff */
[----:B------:R-:W-:Y:S01]  /*e170*/  STL.64 [R1+0x1240], R68 ;  /* 0x0012404401007387 */ /* 0x000fe20000100a00 */
[-C--:B------:R-:W-:Y:S02]  /*e180*/  LEA R62, P3, R8, R92.reuse, 0x1 ;  /* 0x0000005c083e7211 */ /* 0x080fe400078608ff */
[----:B--2---:R-:W-:Y:S01]  /*e190*/  LEA.HI.X.SX32 R18, R63, R3, 0x1, P4 ;  /* 0x000000033f127211 */ /* 0x004fe200020f0eff */
[----:B------:R-:W-:Y:S04]  /*e1a0*/  STL [R1+0xa58], R36 ;  /* 0x000a582401007387 */ /* 0x000fe80000100800 */
[----:B------:R1:W-:Y:S01]  /*e1b0*/  STL [R1+0xa34], R2 ;  /* 0x000a340201007387 */ /* 0x0003e20000100800 */
[----:B------:R-:W-:-:S03]  /*e1c0*/  LEA R70, P4, R55, R92, 0x1 ;  /* 0x0000005c37467211 */ /* 0x000fc600078808ff */
[----:B------:R-:W-:Y:S01]  /*e1d0*/  STL [R1+0xa60], R62 ;  /* 0x000a603e01007387 */ /* 0x000fe20000100800 */
[----:B------:R-:W-:Y:S02]  /*e1e0*/  LEA.HI.X.SX32 R19, R19, R3, 0x1, P6 ;  /* 0x0000000313137211 */ /* 0x000fe400030f0eff */
[-C--:B-1----:R-:W-:Y:S01]  /*e1f0*/  LEA R2, P5, R54, R92.reuse, 0x1 ;  /* 0x0000005c36027211 */ /* 0x082fe200078a08ff */
[----:B------:R-:W-:Y:S01]  /*e200*/  STL [R1+0xa3c], R18 ;  /* 0x000a3c1201007387 */ /* 0x000fe20000100800 */
[----:B------:R-:W-:-:S03]  /*e210*/  LEA R93, P6, R38, R92, 0x1 ;  /* 0x0000005c265d7211 */ /* 0x000fc600078c08ff */
[----:B------:R-:W-:Y:S01]  /*e220*/  STL [R1+0xa44], R7 ;  /* 0x000a440701007387 */ /* 0x000fe20000100800 */
[----:B------:R-:W-:-:S03]  /*e230*/  LEA.HI.X.SX32 R37, R37, R3, 0x1, P0 ;  /* 0x0000000325257211 */ /* 0x000fc600000f0eff */
[----:B------:R1:W-:Y:S04]  /*e240*/  STL [R1+0xa70], R2 ;  /* 0x000a700201007387 */ /* 0x0003e80000100800 */
[----:B------:R-:W-:Y:S01]  /*e250*/  STL.64 [R1+0x1250], R6 ;  /* 0x0012500601007387 */ /* 0x000fe20000100a00 */
[----:B------:R-:W-:-:S03]  /*e260*/  LEA R68, P0, R34, R92, 0x1 ;  /* 0x0000005c22447211 */ /* 0x000fc600078008ff */
[----:B------:R-:W-:Y:S01]  /*e270*/  STL.64 [R1+0x12e8], R6 ;  /* 0x0012e80601007387 */ /* 0x000fe20000100a00 */
[----:B------:R-:W-:-:S03]  /*e280*/  LEA.HI.X.SX32 R63, R8, R3, 0x1, P3 ;  /* 0x00000003083f7211 */ /* 0x000fc600018f0eff */
[----:B------:R-:W-:Y:S01]  /*e290*/  STL [R1+0xa68], R70 ;  /* 0x000a684601007387 */ /* 0x000fe20000100800 */
[----:B------:R-:W-:-:S03]  /*e2a0*/  LEA R8, P3, R9, R92, 0x1 ;  /* 0x0000005c09087211 */ /* 0x000fc600078608ff */
[----:B------:R-:W-:Y:S01]  /*e2b0*/  STL [R1+0xa4c], R19 ;  /* 0x000a4c1301007387 */ /* 0x000fe20000100800 */
[----:B-1----:R-:W-:-:S03]  /*e2c0*/  LEA.HI.X.SX32 R2, R54, R3, 0x1, P5 ;  /* 0x0000000336027211 */ /* 0x002fc600028f0eff */
[----:B------:R-:W-:Y:S04]  /*e2d0*/  STL.64 [R1+0x1260], R18 ;  /* 0x0012601201007387 */ /* 0x000fe80000100a00 */
[----:B------:R-:W-:Y:S04]  /*e2e0*/  STL [R1+0x131c], R18 ;  /* 0x00131c1201007387 */ /* 0x000fe80000100800 */
[----:B------:R-:W-:Y:S04]  /*e2f0*/  STL [R1+0xa78], R93 ;  /* 0x000a785d01007387 */ /* 0x000fe80000100800 */
[----:B------:R-:W-:Y:S01]  /*e300*/  STL [R1+0xa54], R37 ;  /* 0x000a542501007387 */ /* 0x000fe20000100800 */
[----:B------:R-:W-:-:S03]  /*e310*/  LEA.HI.X.SX32 R71, R55, R3, 0x1, P4 ;  /* 0x0000000337477211 */ /* 0x000fc600020f0eff */
[----:B------:R-:W-:Y:S04]  /*e320*/  STL.64 [R1+0x1268], R36 ;  /* 0x0012682401007387 */ /* 0x000fe80000100a00 */
[----:B------:R-:W-:Y:S04]  /*e330*/  STL [R1+0xa80], R68 ;  /* 0x000a804401007387 */ /* 0x000fe80000100800 */
[----:B------:R-:W-:Y:S01]  /*e340*/  STL [R1+0xa88], R8 ;  /* 0x000a880801007387 */ /* 0x000fe20000100800 */
[----:B------:R-:W-:-:S03]  /*e350*/  LEA.HI.X.SX32 R69, R34, R3, 0x1, P0 ;  /* 0x0000000322457211 */ /* 0x000fc600000f0eff */
[----:B------:R-:W-:Y:S04]  /*e360*/  STL [R1+0xa5c], R63 ;  /* 0x000a5c3f01007387 */ /* 0x000fe80000100800 */
[----:B------:R1:W-:Y:S01]  /*e370*/  STL [R1+0xa6c], R2 ;  /* 0x000a6c0201007387 */ /* 0x0003e20000100800 */
[-C--:B------:R-:W-:Y:S02]  /*e380*/  LEA.HI.X.SX32 R9, R9, R3.reuse, 0x1, P3 ;  /* 0x0000000309097211 */ /* 0x080fe400018f0eff */
[----:B------:R-:W-:Y:S01]  /*e390*/  LEA R34, P0, R35, R92, 0x1 ;  /* 0x0000005c23227211 */ /* 0x000fe200078008ff */
[----:B------:R-:W-:Y:S01]  /*e3a0*/  STL.64 [R1+0x1278], R62 ;  /* 0x0012783e01007387 */ /* 0x000fe20000100a00 */
[----:B-1----:R-:W-:-:S03]  /*e3b0*/  LEA.HI.X.SX32 R2, R38, R3, 0x1, P6 ;  /* 0x0000000326027211 */ /* 0x002fc600030f0eff */
[----:B------:R-:W-:Y:S01]  /*e3c0*/  STL [R1+0xa64], R71 ;  /* 0x000a644701007387 */ /* 0x000fe20000100800 */
[----:B------:R-:W-:-:S03]  /*e3d0*/  LEA R38, P3, R39, R92, 0x1 ;  /* 0x0000005c27267211 */ /* 0x000fc600078608ff */
[----:B------:R-:W-:Y:S01]  /*e3e0*/  STL.64 [R1+0x1288], R70 ;  /* 0x0012884601007387 */ /* 0x000fe20000100a00 */
[----:B------:R-:W-:-:S03]  /*e3f0*/  LEA.HI.X.SX32 R35, R35, R3, 0x1, P0 ;  /* 0x0000000323237211 */ /* 0x000fc600000f0eff */
[----:B------:R-:W-:Y:S01]  /*e400*/  STL [R1+0xa74], R2 ;  /* 0x000a740201007387 */ /* 0x000fe20000100800 */
[----:B------:R-:W-:-:S03]  /*e410*/  LEA R54, P4, R0, R92, 0x1 ;  /* 0x0000005c00367211 */ /* 0x000fc600078808ff */
[----:B------:R-:W-:Y:S01]  /*e420*/  STL [R1+0xa7c], R69 ;  /* 0x000a7c4501007387 */ /* 0x000fe20000100800 */
[----:B------:R-:W-:-:S03]  /*e430*/  LEA.HI.X.SX32 R39, R39, R3, 0x1, P3 ;  /* 0x0000000327277211 */ /* 0x000fc600018f0eff */
[----:B------:R1:W-:Y:S01]  /*e440*/  STL.64 [R1+0x1290], R68 ;  /* 0x0012904401007387 */ /* 0x0003e20000100a00 */
[----:B------:R-:W-:-:S03]  /*e450*/  IMAD R10, R75, UR24, RZ ;  /* 0x000000184b0a7c24 */ /* 0x000fc6000f8e02ff */
[----:B------:R-:W-:Y:S01]  /*e460*/  STL [R1+0xa84], R9 ;  /* 0x000a840901007387 */ /* 0x000fe20000100800 */
[----:B------:R-:W-:-:S03]  /*e470*/  LEA.HI.X.SX32 R55, R0, R3, 0x1, P4 ;  /* 0x0000000300377211 */ /* 0x000fc600020f0eff */
[----:B------:R-:W-:Y:S01]  /*e480*/  STL.64 [R1+0x12a8], R8 ;  /* 0x0012a80801007387 */ /* 0x000fe20000100a00 */
[----:B------:R-:W-:-:S03]  /*e490*/  LEA R72, P0, R56, R92, 0x1 ;  /* 0x0000005c38487211 */ /* 0x000fc600078008ff */
[----:B------:R-:W-:Y:S01]  /*e4a0*/  STL [R1+0xa90], R34 ;  /* 0x000a902201007387 */ /* 0x000fe20000100800 */
[----:B------:R-:W-:-:S03]  /*e4b0*/  LEA R0, P3, R22, R92, 0x1 ;  /* 0x0000005c16007211 */ /* 0x000fc600078608ff */
[----:B------:R-:W-:Y:S04]  /*e4c0*/  STL [R1+0xa98], R38 ;  /* 0x000a982601007387 */ /* 0x000fe80000100800 */
[----:B------:R-:W-:Y:S01]  /*e4d0*/  STL [R1+0xa8c], R35 ;  /* 0x000a8c2301007387 */ /* 0x000fe20000100800 */
[----:B------:R-:W-:-:S03]  /*e4e0*/  LEA R80, P4, R10, R92, 0x1 ;  /* 0x0000005c0a507211 */ /* 0x000fc600078808ff */
[----:B------:R-:W-:Y:S01]  /*e4f0*/  STL.64 [R1+0x12b8], R34 ;  /* 0x0012b82201007387 */ /* 0x000fe20000100a00 */
[----:B------:R-:W-:-:S03]  /*e500*/  LEA.HI.X.SX32 R73, R56, R3, 0x1, P0 ;  /* 0x0000000338497211 */ /* 0x000fc600000f0eff */
[----:B------:R-:W-:Y:S01]  /*e510*/  STL [R1+0xaa0], R54 ;  /* 0x000aa03601007387 */ /* 0x000fe20000100800 */
[----:B------:R-:W-:-:S03]  /*e520*/  IMAD R11, R74, UR26, RZ ;  /* 0x0000001a4a0b7c24 */ /* 0x000fc6000f8e02ff */
[----:B------:R-:W-:Y:S01]  /*e530*/  STL [R1+0xa94], R39 ;  /* 0x000a942701007387 */ /* 0x000fe20000100800 */
[----:B------:R-:W-:-:S03]  /*e540*/  LEA.HI.X.SX32 R18, R22, R3, 0x1, P3 ;  /* 0x0000000316127211 */ /* 0x000fc600018f0eff */
[----:B------:R-:W-:Y:S01]  /*e550*/  STL.64 [R1+0x12c8], R38 ;  /* 0x0012c82601007387 */ /* 0x000fe20000100a00 */
[----:B------:R-:W-:-:S03]  /*e560*/  LEA.HI.X.SX32 R81, R10, R3, 0x1, P4 ;  /* 0x000000030a517211 */ /* 0x000fc600020f0eff */
[----:B------:R-:W-:Y:S01]  /*e570*/  STL [R1+0xa9c], R55 ;  /* 0x000a9c3701007387 */ /* 0x000fe20000100800 */
[----:B------:R-:W-:-:S03]  /*e580*/  LEA R50, P0, R40, R92, 0x1 ;  /* 0x0000005c28327211 */ /* 0x000fc600078008ff */
[----:B------:R-:W-:Y:S04]  /*e590*/  STL.64 [R1+0x12d8], R54 ;  /* 0x0012d83601007387 */ /* 0x000fe80000100a00 */
[----:B------:R-:W-:Y:S01]  /*e5a0*/  STL [R1+0xab0], R0 ;  /* 0x000ab00001007387 */ /* 0x000fe20000100800 */
[----:B------:R-:W-:-:S03]  /*e5b0*/  LEA R10, P3, R11, R92, 0x1 ;  /* 0x0000005c0b0a7211 */ /* 0x000fc600078608ff */
[----:B------:R-:W-:Y:S01]  /*e5c0*/  STL [R1+0xaa8], R72 ;  /* 0x000aa84801007387 */ /* 0x000fe20000100800 */
[----:B------:R-:W-:-:S03]  /*e5d0*/  LEA R22, P4, R23, R92, 0x1 ;  /* 0x0000005c17167211 */ /* 0x000fc600078808ff */
[----:B------:R-:W-:Y:S01]  /*e5e0*/  STL [R1+0xab8], R80 ;  /* 0x000ab85001007387 */ /* 0x000fe20000100800 */
[----:B------:R-:W-:-:S03]  /*e5f0*/  LEA.HI.X.SX32 R51, R40, R3, 0x1, P0 ;  /* 0x0000000328337211 */ /* 0x000fc600000f0eff */
[----:B------:R-:W-:Y:S04]  /*e600*/  STL [R1+0xaa4], R73 ;  /* 0x000aa44901007387 */ /* 0x000fe80000100800 */
[----:B------:R-:W-:Y:S01]  /*e610*/  STL [R1+0xaac], R18 ;  /* 0x000aac1201007387 */ /* 0x000fe20000100800 */
[----:B------:R-:W-:-:S03]  /*e620*/  LEA.HI.X.SX32 R11, R11, R3, 0x1, P3 ;  /* 0x000000030b0b7211 */ /* 0x000fc600018f0eff */
[----:B------:R2:W-:Y:S01]  /*e630*/  STL.64 [R1+0x12f0], R72 ;  /* 0x0012f04801007387 */ /* 0x0005e20000100a00 */
[----:B------:R-:W-:-:S03]  /*e640*/  LEA.HI.X.SX32 R23, R23, R3, 0x1, P4 ;  /* 0x0000000317177211 */ /* 0x000fc600020f0eff */
[----:B------:R-:W-:Y:S01]  /*e650*/  STL [R1+0xab4], R81 ;  /* 0x000ab45101007387 */ /* 0x000fe20000100800 */
[----:B------:R-:W-:-:S03]  /*e660*/  LEA R40, P0, R41, R92, 0x1 ;  /* 0x0000005c29287211 */ /* 0x000fc600078008ff */
[----:B------:R-:W-:Y:S01]  /*e670*/  STL.64 [R1+0x1310], R80 ;  /* 0x0013105001007387 */ /* 0x000fe20000100a00 */
[----:B------:R-:W-:-:S03]  /*e680*/  LEA R74, P4, R20, R92, 0x1 ;  /* 0x0000005c144a7211 */ /* 0x000fc600078808ff */
[----:B------:R-:W-:Y:S01]  /*e690*/  STL [R1+0xac0], R50 ;  /* 0x000ac03201007387 */ /* 0x000fe20000100800 */
[----:B------:R-:W-:-:S03]  /*e6a0*/  LEA R56, P3, R57, R92, 0x1 ;  /* 0x0000005c39387211 */ /* 0x000fc600078608ff */
[----:B------:R-:W-:Y:S01]  /*e6b0*/  STL [R1+0xac8], R10 ;  /* 0x000ac80a01007387 */ /* 0x000fe20000100800 */
[----:B------:R-:W-:-:S03]  /*e6c0*/  LEA.HI.X.SX32 R41, R41, R3, 0x1, P0 ;  /* 0x0000000329297211 */ /* 0x000fc600000f0eff */
[----:B------:R-:W-:Y:S01]  /*e6d0*/  STL [R1+0xabc], R51 ;  /* 0x000abc3301007387 */ /* 0x000fe20000100800 */
[----:B------:R-:W-:-:S03]  /*e6e0*/  LEA.HI.X.SX32 R75, R20, R3, 0x1, P4 ;  /* 0x00000003144b7211 */ /* 0x000fc600020f0eff */
[----:B------:R3:W-:Y:S01]  /*e6f0*/  STL.64 [R1+0x1320], R50 ;  /* 0x0013203201007387 */ /* 0x0007e20000100a00 */
[----:B------:R-:W-:-:S03]  /*e700*/  LEA.HI.X.SX32 R57, R57, R3, 0x1, P3 ;  /* 0x0000000339397211 */ /* 0x000fc600018f0eff */
[----:B------:R-:W-:Y:S01]  /*e710*/  STL [R1+0xad0], R22 ;  /* 0x000ad01601007387 */ /* 0x000fe20000100800 */
[----:B------:R-:W-:-:S03]  /*e720*/  LEA R20, P0, R21, R92, 0x1 ;  /* 0x0000005c15147211 */ /* 0x000fc600078008ff */
[----:B------:R-:W-:Y:S01]  /*e730*/  STL [R1+0xac4], R11 ;  /* 0x000ac40b01007387 */ /* 0x000fe20000100800 */
[----:B-1----:R-:W-:-:S03]  /*e740*/  LEA R68, P3, R42, R92, 0x1 ;  /* 0x0000005c2a447211 */ /* 0x002fc600078608ff */
[----:B------:R1:W-:Y:S01]  /*e750*/  STL.64 [R1+0x1330], R10 ;  /* 0x0013300a01007387 */ /* 0x0003e20000100a00 */
[----:B------:R-:W-:-:S03]  /*e760*/  LEA R32, P4, R24, R92, 0x1 ;  /* 0x0000005c18207211 */ /* 0x000fc600078808ff */
[----:B------:R-:W-:Y:S01]  /*e770*/  STL [R1+0xacc], R23 ;  /* 0x000acc1701007387 */ /* 0x000fe20000100800 */
[----:B------:R-:W-:-:S03]  /*e780*/  LEA.HI.X.SX32 R21, R21, R3, 0x1, P0 ;  /* 0x0000000315157211 */ /* 0x000fc600000f0eff */
[----:B------:R-:W-:Y:S04]  /*e790*/  STL [R1+0xad8], R40 ;  /* 0x000ad82801007387 */ /* 0x000fe80000100800 */
[----:B------:R-:W-:Y:S01]  /*e7a0*/  STL [R1+0xae0], R56 ;  /* 0x000ae03801007387 */ /* 0x000fe20000100800 */
[----:B------:R-:W-:-:S03]  /*e7b0*/  LEA.HI.X.SX32 R69, R42, R3, 0x1, P3 ;  /* 0x000000032a457211 */ /* 0x000fc600018f0eff */
[----:B------:R-:W-:Y:S01]  /*e7c0*/  STL [R1+0xad4], R41 ;  /* 0x000ad42901007387 */ /* 0x000fe20000100800 */
[----:B------:R-:W-:-:S03]  /*e7d0*/  LEA R86, P0, R58, R92, 0x1 ;  /* 0x0000005c3a567211 */ /* 0x000fc600078008ff */
[----:B------:R-:W-:Y:S01]  /*e7e0*/  STL [R1+0xae8], R74 ;  /* 0x000ae84a01007387 */ /* 0x000fe20000100800 */
[----:B------:R-:W-:-:S03]  /*e7f0*/  LEA.HI.X.SX32 R33, R24, R3, 0x1, P4 ;  /* 0x0000000318217211 */ /* 0x000fc600020f0eff */
[----:B------:R-:W-:Y:S01]  /*e800*/  STL [R1+0xadc], R57 ;  /* 0x000adc3901007387 */ /* 0x000fe20000100800 */
[----:B------:R-:W-:-:S03]  /*e810*/  LEA R24, P3, R25, R92, 0x1 ;  /* 0x0000005c19187211 */ /* 0x000fc600078608ff */
[----:B------:R-:W-:Y:S01]  /*e820*/  STL [R1+0xae4], R75 ;  /* 0x000ae44b01007387 */ /* 0x000fe20000100800 */
[----:B------:R-:W-:-:S03]  /*e830*/  LEA R42, P4, R43, R92, 0x1 ;  /* 0x0000005c2b2a7211 */ /* 0x000fc600078808ff */
[----:B------:R-:W-:Y:S01]  /*e840*/  STL [R1+0xaf0], R20 ;  /* 0x000af01401007387 */ /* 0x000fe20000100800 */
[----:B------:R-:W-:-:S03]  /*e850*/  LEA.HI.X.SX32 R87, R58, R3, 0x1, P0 ;  /* 0x000000033a577211 */ /* 0x000fc600000f0eff */
[----:B------:R-:W-:Y:S01]  /*e860*/  STL [R1+0xaf8], R68 ;  /* 0x000af84401007387 */ /* 0x000fe20000100800 */
[----:B------:R-:W-:-:S03]  /*e870*/  LEA.HI.X.SX32 R25, R25, R3, 0x1, P3 ;  /* 0x0000000319197211 */ /* 0x000fc600018f0eff */
[----:B------:R-:W-:Y:S01]  /*e880*/  STL [R1+0xaec], R21 ;  /* 0x000aec1501007387 */ /* 0x000fe20000100800 */
[----:B------:R-:W-:-:S03]  /*e890*/  IMAD R60, R60, UR40, RZ ;  /* 0x000000283c3c7c24 */ /* 0x000fc6000f8e02ff */
[----:B------:R-:W-:Y:S01]  /*e8a0*/  STL [R1+0xb00], R32 ;  /* 0x000b002001007387 */ /* 0x000fe20000100800 */
[----:B------:R-:W-:-:S03]  /*e8b0*/  LEA.HI.X.SX32 R43, R43, R3, 0x1, P4 ;  /* 0x000000032b2b7211 */ /* 0x000fc600020f0eff */
[----:B------:R-:W-:Y:S01]  /*e8c0*/  STL [R1+0xaf4], R69 ;  /* 0x000af44501007387 */ /* 0x000fe20000100800 */
[-C--:B------:R-:W-:Y:S01]  /*e8d0*/  LEA R58, P0, R59, R92.reuse, 0x1 ;  /* 0x0000005c3b3a7211 */ /* 0x080fe200078008ff */
[----:B------:R-:W-:Y:S02]  /*e8e0*/  IMAD R26, R26, UR42, RZ ;  /* 0x0000002a1a1a7c24 */ /* 0x000fe4000f8e02ff */
[----:B------:R-:W-:Y:S01]  /*e8f0*/  STL [R1+0xafc], R33 ;  /* 0x000afc2101007387 */ /* 0x000fe20000100800 */
[-C--:B------:R-:W-:Y:S01]  /*e900*/  LEA R76, P3, R77, R92.reuse, 0x1 ;  /* 0x0000005c4d4c7211 */ /* 0x080fe200078608ff */
[----:B------:R-:W-:Y:S01]  /*e910*/  IMAD R44, R44, UR41, RZ ;  /* 0x000000292c2c7c24 */ /* 0x000fe2000f8e02ff */
[----:B--2---:R-:W-:Y:S01]  /*e920*/  LEA R72, P4, R78, R92, 0x1 ;  /* 0x0000005c4e487211 */ /* 0x004fe200078808ff */
[----:B------:R-:W-:Y:S01]  /*e930*/  STL [R1+0xb08], R86 ;  /* 0x000b085601007387 */ /* 0x000fe20000100800 */
[----:B------:R-:W-:-:S03]  /*e940*/  LEA.HI.X.SX32 R59, R59, R3, 0x1, P0 ;  /* 0x000000033b3b7211 */ /* 0x000fc600000f0eff */
[----:B------:R-:W-:Y:S01]  /*e950*/  STL [R1+0xb10], R24 ;  /* 0x000b101801007387 */ /* 0x000fe20000100800 */
[----:B------:R-:W-:-:S03]  /*e960*/  LEA.HI.X.SX32 R77, R77, R3, 0x1, P3 ;  /* 0x000000034d4d7211 */ /* 0x000fc600018f0eff */
[----:B------:R-:W-:Y:S01]  /*e970*/  STL [R1+0xb04], R87 ;  /* 0x000b045701007387 */ /* 0x000fe20000100800 */
[----:B------:R-:W-:-:S03]  /*e980*/  LEA.HI.X.SX32 R73, R78, R3, 0x1, P4 ;  /* 0x000000034e497211 */ /* 0x000fc600020f0eff */
[----:B------:R-:W-:Y:S01]  /*e990*/  STL [R1+0xb18], R42 ;  /* 0x000b182a01007387 */ /* 0x000fe20000100800 */
[-C--:B------:R-:W-:Y:S01]  /*e9a0*/  LEA R70, P0, R60, R92.reuse, 0x1 ;  /* 0x0000005c3c467211 */ /* 0x080fe200078008ff */
[----:B------:R-:W-:Y:S02]  /*e9b0*/  IMAD R27, R27, UR43, RZ ;  /* 0x0000002b1b1b7c24 */ /* 0x000fe4000f8e02ff */
[----:B------:R-:W-:Y:S01]  /*e9c0*/  STL [R1+0xb0c], R25 ;  /* 0x000b0c1901007387 */ /* 0x000fe20000100800 */
[----:B------:R-:W-:-:S03]  /*e9d0*/  LEA R88, P4, R26, R92, 0x1 ;  /* 0x0000005c1a587211 */ /* 0x000fc600078808ff */
[----:B------:R-:W-:Y:S01]  /*e9e0*/  STL [R1+0xb14], R43 ;  /* 0x000b142b01007387 */ /* 0x000fe20000100800 */
[----:B------:R-:W-:Y:S01]  /*e9f0*/  LEA R16, P3, R44, R92, 0x1 ;  /* 0x0000005c2c107211 */ /* 0x000fe200078608ff */
[----:B------:R-:W-:Y:S02]  /*ea00*/  IMAD R45, R45, UR44, RZ ;  /* 0x0000002c2d2d7c24 */ /* 0x000fe4000f8e02ff */
[----:B------:R-:W-:Y:S01]  /*ea10*/  STL [R1+0xb20], R58 ;  /* 0x000b203a01007387 */ /* 0x000fe20000100800 */
[----:B------:R-:W-:Y:S01]  /*ea20*/  IMAD R61, R61, UR45, RZ ;  /* 0x0000002d3d3d7c24 */ /* 0x000fe2000f8e02ff */
[-C--:B------:R-:W-:Y:S02]  /*ea30*/  LEA.HI.X.SX32 R71, R60, R3.reuse, 0x1, P0 ;  /* 0x000000033c477211 */ /* 0x080fe400000f0eff */
[----:B------:R-:W-:Y:S01]  /*ea40*/  STL [R1+0xb30], R72 ;  /* 0x000b304801007387 */ /* 0x000fe20000100800 */
[----:B------:R-:W-:-:S03]  /*ea50*/  LEA.HI.X.SX32 R89, R26, R3, 0x1, P4 ;  /* 0x000000031a597211 */ /* 0x000fc600020f0eff */
[----:B------:R-:W-:Y:S01]  /*ea60*/  STL [R1+0xb28], R76 ;  /* 0x000b284c01007387 */ /* 0x000fe20000100800 */
[----:B------:R-:W-:-:S03]  /*ea70*/  LEA.HI.X.SX32 R17, R44, R3, 0x1, P3 ;  /* 0x000000032c117211 */ /* 0x000fc600018f0eff */
[----:B------:R-:W-:Y:S01]  /*ea80*/  STL [R1+0xb1c], R59 ;  /* 0x000b1c3b01007387 */ /* 0x000fe20000100800 */
[----:B------:R-:W-:-:S03]  /*ea90*/  LEA R26, P0, R27, R92, 0x1 ;  /* 0x0000005c1b1a7211 */ /* 0x000fc600078008ff */
[----:B------:R-:W-:Y:S01]  /*eaa0*/  STL [R1+0xb24], R77 ;  /* 0x000b244d01007387 */ /* 0x000fe20000100800 */
[----:B------:R-:W-:Y:S01]  /*eab0*/  IMAD R64, R64, UR46, RZ ;  /* 0x0000002e40407c24 */ /* 0x000fe2000f8e02ff */
[-C--:B------:R-:W-:Y:S02]  /*eac0*/  LEA R44, P3, R45, R92.reuse, 0x1 ;  /* 0x0000005c2d2c7211 */ /* 0x080fe400078608ff */
[----:B------:R-:W-:Y:S01]  /*ead0*/  STL [R1+0xb2c], R73 ;  /* 0x000b2c4901007387 */ /* 0x000fe20000100800 */
[----:B------:R-:W-:Y:S01]  /*eae0*/  IMAD R28, R28, UR47, RZ ;  /* 0x0000002f1c1c7c24 */ /* 0x000fe2000f8e02ff */
[----:B------:R-:W-:Y:S02]  /*eaf0*/  LEA R60, P4, R61, R92, 0x1 ;  /* 0x0000005c3d3c7211 */ /* 0x000fe400078808ff */
        /* <DEDUP_REMOVED lines=9> */
[----:B------:R-:W-:-:S03]  /*eb90*/  LEA R78, P0, R64, R92, 0x1 ;  /* 0x0000005c404e7211 */ /* 0x000fc600078008ff */
[----:B------:R-:W-:Y:S01]  /*eba0*/  STL [R1+0xb44], R89 ;  /* 0x000b445901007387 */ /* 0x000fe20000100800 */
[----:B------:R-:W-:-:S03]  /*ebb0*/  LEA R6, P3, R28, R92, 0x1 ;  /* 0x0000005c1c067211 */ /* 0x000fc600078608ff */
[----:B------:R-:W-:Y:S01]  /*ebc0*/  STL [R1+0xb50], R26 ;  /* 0x000b501a01007387 */ /* 0x000fe20000100800 */
[----:B------:R-:W-:Y:S01]  /*ebd0*/  LEA R62, P4, R12, R92, 0x1 ;  /* 0x0000005c0c3e7211 */ /* 0x000fe200078808ff */
[----:B------:R-:W-:Y:S02]  /*ebe0*/  IMAD R29, R29, UR51, RZ ;  /* 0x000000331d1d7c24 */ /* 0x000fe4000f8e02ff */
[----:B------:R-:W-:Y:S01]  /*ebf0*/  STL [R1+0xb58], R44 ;  /* 0x000b582c01007387 */ /* 0x000fe20000100800 */
[----:B------:R-:W-:-:S03]  /*ec00*/  LEA.HI.X.SX32 R79, R64, R3, 0x1, P0 ;  /* 0x00000003404f7211 */ /* 0x000fc600000f0eff */
[----:B------:R-:W-:Y:S01]  /*ec10*/  STL [R1+0xb4c], R27 ;  /* 0x000b4c1b01007387 */ /* 0x000fe20000100800 */
[----:B------:R-:W-:-:S03]  /*ec20*/  LEA.HI.X.SX32 R7, R28, R3, 0x1, P3 ;  /* 0x000000031c077211 */ /* 0x000fc600018f0eff */
[----:B------:R-:W-:Y:S01]  /*ec30*/  STL [R1+0xb60], R60 ;  /* 0x000b603c01007387 */ /* 0x000fe20000100800 */
[----:B------:R-:W-:Y:S01]  /*ec40*/  LEA R4, P0, R46, R92, 0x1 ;  /* 0x0000005c2e047211 */ /* 0x000fe200078008ff */
[----:B------:R-:W-:Y:S02]  /*ec50*/  IMAD R47, R47, UR52, RZ ;  /* 0x000000342f2f7c24 */ /* 0x000fe4000f8e02ff */
[----:B------:R-:W-:Y:S01]  /*ec60*/  STL [R1+0xb54], R45 ;  /* 0x000b542d01007387 */ /* 0x000fe20000100800 */
[----:B------:R-:W-:-:S03]  /*ec70*/  LEA.HI.X.SX32 R63, R12, R3, 0x1, P4 ;  /* 0x000000030c3f7211 */ /* 0x000fc600020f0eff */
[----:B------:R-:W-:Y:S01]  /*ec80*/  STL [R1+0xb5c], R61 ;  /* 0x000b5c3d01007387 */ /* 0x000fe20000100800 */
[-C--:B------:R-:W-:Y:S01]  /*ec90*/  LEA R12, P3, R13, R92.reuse, 0x1 ;  /* 0x0000005c0d0c7211 */ /* 0x080fe200078608ff */
[----:B------:R-:W-:Y:S02]  /*eca0*/  IMAD R65, R65, UR53, RZ ;  /* 0x0000003541417c24 */ /* 0x000fe4000f8e02ff */
        /* <DEDUP_REMOVED lines=8> */
[----:B------:R-:W-:-:S03]  /*ed30*/  LEA R46, P0, R47, R92, 0x1 ;  /* 0x0000005c2f2e7211 */ /* 0x000fc600078008ff */
[----:B------:R-:W-:Y:S01]  /*ed40*/  STL [R1+0xb6c], R7 ;  /* 0x000b6c0701007387 */ /* 0x000fe20000100800 */
[----:B------:R-:W-:-:S03]  /*ed50*/  LEA.HI.X.SX32 R29, R29, R3, 0x1, P4 ;  /* 0x000000031d1d7211 */ /* 0x000fc600020f0eff */
[----:B------:R-:W-:Y:S01]  /*ed60*/  STL [R1+0xb74], R63 ;  /* 0x000b743f01007387 */ /* 0x000fe20000100800 */
[-C--:B------:R-:W-:Y:S01]  /*ed70*/  LEA R64, P3, R65, R92.reuse, 0x1 ;  /* 0x0000005c41407211 */ /* 0x080fe200078608ff */
[----:B------:R-:W-:Y:S02]  /*ed80*/  IMAD R48, R48, UR14, RZ ;  /* 0x0000000e30307c24 */ /* 0x000fe4000f8e02ff */
[----:B------:R-:W-:Y:S01]  /*ed90*/  STL [R1+0xb80], R4 ;  /* 0x000b800401007387 */ /* 0x000fe20000100800 */
[----:B------:R-:W-:Y:S01]  /*eda0*/  LEA R82, P4, R66, R92, 0x1 ;  /* 0x0000005c42527211 */ /* 0x000fe200078808ff */
[----:B0-----:R-:W-:Y:S02]  /*edb0*/  IMAD R30, R30, UR15, RZ ;  /* 0x0000000f1e1e7c24 */ /* 0x001fe4000f8e02ff */
[----:B------:R-:W-:Y:S01]  /*edc0*/  STL [R1+0xb88], R12 ;  /* 0x000b880c01007387 */ /* 0x000fe20000100800 */
[----:B------:R-:W-:-:S03]  /*edd0*/  LEA.HI.X.SX32 R47, R47, R3, 0x1, P0 ;  /* 0x000000032f2f7211 */ /* 0x000fc600000f0eff */
[----:B------:R-:W-:Y:S01]  /*ede0*/  STL [R1+0xb7c], R5 ;  /* 0x000b7c0501007387 */ /* 0x000fe20000100800 */
[----:B------:R-:W-:-:S03]  /*edf0*/  LEA.HI.X.SX32 R65, R65, R3, 0x1, P3 ;  /* 0x0000000341417211 */ /* 0x000fc600018f0eff */
[----:B------:R-:W-:Y:S01]  /*ee00*/  STL [R1+0xb90], R28 ;  /* 0x000b901c01007387 */ /* 0x000fe20000100800 */
[----:B------:R-:W-:-:S03]  /*ee10*/  LEA.HI.X.SX32 R83, R66, R3, 0x1, P4 ;  /* 0x0000000342537211 */ /* 0x000fc600020f0eff */
[----:B------:R-:W-:Y:S01]  /*ee20*/  STL [R1+0xb84], R13 ;  /* 0x000b840d01007387 */ /* 0x000fe20000100800 */
[----:B------:R-:W-:-:S03]  /*ee30*/  LEA R38, P0, R48, R92, 0x1 ;  /* 0x0000005c30267211 */ /* 0x000fc600078008ff */
[----:B------:R-:W-:Y:S01]  /*ee40*/  STL [R1+0xb8c], R29 ;  /* 0x000b8c1d01007387 */ /* 0x000fe20000100800 */
[----:B------:R-:W-:-:S03]  /*ee50*/  LEA R36, P3, R30, R92, 0x1 ;  /* 0x0000005c1e247211 */ /* 0x000fc600078608ff */
[----:B------:R-:W-:Y:S04]  /*ee60*/  STL [R1+0xb98], R46 ;  /* 0x000b982e01007387 */ /* 0x000fe80000100800 */
[----:B------:R-:W-:Y:S04]  /*ee70*/  STL [R1+0xba0], R64 ;  /* 0x000ba04001007387 */ /* 0x000fe80000100800 */
[----:B------:R-:W-:Y:S04]  /*ee80*/  STL [R1+0xb94], R47 ;  /* 0x000b942f01007387 */ /* 0x000fe80000100800 */
[----:B------:R-:W-:Y:S01]  /*ee90*/  STL [R1+0xba8], R82 ;  /* 0x000ba85201007387 */ /* 0x000fe20000100800 */
[----:B------:R-:W-:-:S03]  /*eea0*/  LEA R90, P4, R14, R92, 0x1 ;  /* 0x0000005c0e5a7211 */ /* 0x000fc600078808ff */
[----:B------:R-:W-:Y:S01]  /*eeb0*/  STL [R1+0xb9c], R65 ;  /* 0x000b9c4101007387 */ /* 0x000fe20000100800 */
[----:B------:R-:W-:-:S03]  /*eec0*/  IMAD R31, R31, UR57, RZ ;  /* 0x000000391f1f7c24 */ /* 0x000fc6000f8e02ff */
[----:B------:R-:W-:Y:S01]  /*eed0*/  STL [R1+0xba4], R83 ;  /* 0x000ba45301007387 */ /* 0x000fe20000100800 */
[----:B------:R-:W-:-:S03]  /*eee0*/  LEA.HI.X.SX32 R54, R48, R3, 0x1, P0 ;  /* 0x0000000330367211 */ /* 0x000fc600000f0eff */
[----:B------:R-:W-:Y:S01]  /*eef0*/  STL [R1+0xbb0], R38 ;  /* 0x000bb02601007387 */ /* 0x000fe20000100800 */
[----:B------:R-:W-:-:S03]  /*ef00*/  IMAD R49, R49, UR58, RZ ;  /* 0x0000003a31317c24 */ /* 0x000fc6000f8e02ff */
[----:B------:R-:W-:Y:S01]  /*ef10*/  STL [R1+0xbb8], R36 ;  /* 0x000bb82401007387 */ /* 0x000fe20000100800 */
[----:B------:R-:W-:-:S03]  /*ef20*/  LEA.HI.X.SX32 R37, R30, R3, 0x1, P3 ;  /* 0x000000031e257211 */ /* 0x000fc600018f0eff */
[----:B------:R-:W2:Y:S01]  /*ef30*/  LDL.LU R55, [R1+0x6b4] ;  /* 0x0006b40001377983 */ /* 0x000ea20000300800 */
[----:B------:R-:W-:-:S03]  /*ef40*/  LEA.HI.X.SX32 R91, R14, R3, 0x1, P4 ;  /* 0x000000030e5b7211 */ /* 0x000fc600020f0eff */
[----:B---3--:R-:W3:Y:S01]  /*ef50*/  LDL.LU R50, [R1+0x6b8] ;  /* 0x0006b80001327983 */ /* 0x008ee20000300800 */
[----:B------:R-:W-:-:S03]  /*ef60*/  LEA R14, P0, R15, R92, 0x1 ;  /* 0x0000005c0f0e7211 */ /* 0x000fc600078008ff */
[----:B------:R-:W4:Y:S01]  /*ef70*/  LDL R39, [R1+0x9ec] ;  /* 0x0009ec0001277983 */ /* 0x000f220000100800 */
[----:B------:R-:W-:-:S03]  /*ef80*/  LEA R30, P3, R31, R92, 0x1 ;  /* 0x0000005c1f1e7211 */ /* 0x000fc600078608ff */
[----:B------:R-:W2:Y:S01]  /*ef90*/  LDL R34, [R1+0x9f0] ;  /* 0x0009f00001227983 */ /* 0x000ea20000100800 */
[----:B------:R-:W-:-:S03]  /*efa0*/  LEA R48, P4, R49, R92, 0x1 ;  /* 0x0000005c31307211 */ /* 0x000fc600078808ff */
[----:B------:R-:W2:Y:S01]  /*efb0*/  LDL.LU R35, [R1+0x6c0] ;  /* 0x0006c00001237983 */ /* 0x000ea20000300800 */
[----:B-1----:R-:W-:-:S03]  /*efc0*/  LEA R10, P6, R84, R92, 0x1 ;  /* 0x0000005c540a7211 */ /* 0x002fc600078c08ff */
[----:B------:R-:W2:Y:S04]  /*efd0*/  LDL R19, [R1+0xa2c] ;  /* 0x000a2c0001137983 */ /* 0x000ea80000100800 */
[----:B------:R-:W-:Y:S01]  /*efe0*/  STL [R1+0xbac], R54 ;  /* 0x000bac3601007387 */ /* 0x000fe20000100800 */
[----:B------:R-:W-:-:S03]  /*eff0*/  LEA R66, P5, R67, R92, 0x1 ;  /* 0x0000005c43427211 */ /* 0x000fc600078a08ff */
[----:B------:R-:W-:Y:S01]  /*f000*/  STL [R1+0xbc0], R90 ;  /* 0x000bc05a01007387 */ /* 0x000fe20000100800 */
[----:B------:R-:W-:-:S03]  /*f010*/  LEA.HI.X.SX32 R15, R15, R3, 0x1, P0 ;  /* 0x000000030f0f7211 */ /* 0x000fc600000f0eff */
[----:B------:R-:W-:Y:S04]  /*f020*/  STL [R1+0xbb4], R37 ;  /* 0x000bb42501007387 */ /* 0x000fe80000100800 */
[----:B------:R-:W-:Y:S04]  /*f030*/  STL [R1+0xbbc], R91 ;  /* 0x000bbc5b01007387 */ /* 0x000fe80000100800 */
[----:B------:R-:W-:Y:S01]  /*f040*/  STL [R1+0xbc4], R14 ;  /* 0x000bc40e01007387 */ /* 0x000fe20000100800 */
[----:B------:R-:W-:-:S03]  /*f050*/  LEA.HI.X.SX32 R31, R31, R3, 0x1, P3 ;  /* 0x000000031f1f7211 */ /* 0x000fc600018f0eff */
[----:B------:R-:W-:Y:S01]  /*f060*/  STL [R1+0xbc8], R30 ;  /* 0x000bc81e01007387 */ /* 0x000fe20000100800 */
[----:B------:R-:W-:-:S03]  /*f070*/  LEA.HI.X.SX32 R11, R84, R3, 0x1, P6 ;  /* 0x00000003540b7211 */ /* 0x000fc600030f0eff */
[----:B------:R-:W-:Y:S01]  /*f080*/  STL [R1+0xbcc], R48 ;  /* 0x000bcc3001007387 */ /* 0x000fe20000100800 */
[----:B------:R-:W-:Y:S01]  /*f090*/  LEA.HI.X.SX32 R49, R49, R3, 0x1, P4 ;  /* 0x0000000331317211 */ /* 0x000fe200020f0eff */
[----:B------:R-:W-:Y:S02]  /*f0a0*/  VIADD R84, R52, 0x7f ;  /* 0x0000007f34547836 */ /* 0x000fe40000000000 */
[----:B------:R-:W-:Y:S04]  /*f0b0*/  STL [R1+0x9e8], R10 ;  /* 0x0009e80a01007387 */ /* 0x000fe80000100800 */
[----:B------:R-:W2:Y:S04]  /*f0c0*/  LDL.LU R9, [R1+0x6c4] ;  /* 0x0006c40001097983 */ /* 0x000ea80000300800 */
[----:B------:R-:W-:Y:S04]  /*f0d0*/  STL [R1+0xbd0], R66 ;  /* 0x000bd04201007387 */ /* 0x000fe80000100800 */
[----:B------:R-:W-:Y:S01]  /*f0e0*/  STL [R1+0x9d8], R15 ;  /* 0x0009d80f01007387 */ /* 0x000fe20000100800 */
[----:B------:R-:W-:-:S03]  /*f0f0*/  ISETP.GT.AND P0, PT, R84, 0x7f, PT ;  /* 0x0000007f5400780c */ /* 0x000fc60003f04270 */
[----:B------:R-:W2:Y:S04]  /*f100*/  LDL R51, [R1+0xa6c] ;  /* 0x000a6c0001337983 */ /* 0x000ea80000100800 */
[----:B------:R-:W2:Y:S04]  /*f110*/  LDL R80, [R1+0xa70] ;  /* 0x000a700001507983 */ /* 0x000ea80000100800 */
[----:B------:R-:W2:Y:S04]  /*f120*/  LDL.LU R81, [R1+0x6c8] ;  /* 0x0006c80001517983 */ /* 0x000ea80000300800 */
[----:B------:R-:W-:Y:S04]  /*f130*/  STL [R1+0x9dc], R31 ;  /* 0x0009dc1f01007387 */ /* 0x000fe80000100800 */
[----:B------:R-:W-:Y:S04]  /*f140*/  STL [R1+0x9e0], R49 ;  /* 0x0009e03101007387 */ /* 0x000fe80000100800 */
[----:B------:R-:W2:Y:S01]  /*f150*/  LDL.LU R84, [R1+0x1344] ;  /* 0x0013440001547983 */ /* 0x000ea20000300800 */
[----:B------:R-:W-:-:S03]  /*f160*/  LEA.HI.X.SX32 R67, R67, R3, 0x1, P5 ;  /* 0x0000000343437211 */ /* 0x000fc600028f0eff */
[----:B------:R-:W-:Y:S04]  /*f170*/  STL [R1+0x9d4], R11 ;  /* 0x0009d40b01007387 */ /* 0x000fe80000100800 */
[----:B------:R-:W-:Y:S01]  /*f180*/  STL [R1+0x9e4], R67 ;  /* 0x0009e44301007387 */ /* 0x000fe20000100800 */
[----:B--2---:R-:W-:-:S03]  /*f190*/  ISETP.LT.AND P0, PT, R84, R52, P0 ;  /* 0x000000345400720c */ /* 0x004fc60000701270 */
[----:B------:R-:W2:Y:S04]  /*f1a0*/  LDL.LU R52, [R1+0x1340] ;  /* 0x0013400001347983 */ /* 0x000ea80000300800 */
[----:B------:R-:W3:Y:S04]  /*f1b0*/  LDL.LU R84, [R1+0x133c] ;  /* 0x00133c0001547983 */ /* 0x000ee80000300800 */
[----:B------:R-:W-:Y:S01]  /*f1c0*/  STS.U16 [R53+UR5+0x2b80], R55 ;  /* 0x002b803735007988 */ /* 0x000fe20008000405 */
[----:B------:R-:W-:-:S03]  /*f1d0*/  PRMT R8, RZ, 0x7610, R8 ;  /* 0x00007610ff087816 */ /* 0x000fc60000000008 */
[----:B--2---:R0:W-:Y:S01]  /*f1e0*/  STS.U16 [R53+UR5+0xab80], R52 ;  /* 0x00ab803435007988 */ /* 0x0041e20008000405 */
[----:B---3--:R-:W-:-:S03]  /*f1f0*/  PRMT R84, RZ, 0x7610, R84 ;  /* 0x00007610ff547816 */ /* 0x008fc60000000054 */
[----:B0-----:R-:W2:Y:S04]  /*f200*/  LDL.LU R52, [R1+0x1338] ;  /* 0x0013380001347983 */ /* 0x001ea80000300800 */
[----:B------:R0:W3:Y:S04]  /*f210*/  @P0 LDG.E.U16 R84, desc[UR16][R10.64] ;  /* 0x000000100a540981 */ /* 0x0000e8000c1e1500 */
[----:B------:R-:W3:Y:S01]  /*f220*/  LDL.LU R55, [R1+0x6d4] ;  /* 0x0006d40001377983 */ /* 0x000ee20000300800 */
[----:B0-----:R-:W-:Y:S02]  /*f230*/  @P0 IMAD.MOV.U32 R10, RZ, RZ, R34 ;  /* 0x000000ffff0a0224 */ /* 0x001fe400078e0022 */
[----:B----4-:R-:W-:-:S02]  /*f240*/  @P0 IMAD.MOV.U32 R11, RZ, RZ, R39 ;  /* 0x000000ffff0b0224 */ /* 0x010fc400078e0027 */
[----:B------:R-:W-:-:S03]  /*f250*/  @P0 IMAD.MOV.U32 R34, RZ, RZ, R85 ;  /* 0x000000ffff220224 */ /* 0x000fc600078e0055 */
[----:B------:R-:W4:Y:S04]  /*f260*/  @P0 LDG.E.U16 R8, desc[UR16][R10.64] ;  /* 0x000000100a080981 */ /* 0x000f28000c1e1500 */
[----:B------:R-:W3:Y:S04]  /*f270*/  LDL.LU.64 R10, [R1+0x1330] ;  /* 0x00133000010a7983 */ /* 0x000ee80000300a00 */
[----:B------:R-:W3:Y:S01]  /*f280*/  LDL.LU R85, [R1+0x1328] ;  /* 0x0013280001557983 */ /* 0x000ee20000300800 */
[----:B------:R-:W-:-:S03]  /*f290*/  PRMT R92, RZ, 0x7610, R92 ;  /* 0x00007610ff5c7816 */ /* 0x000fc6000000005c */
[----:B------:R0:W-:Y:S04]  /*f2a0*/  STS.U16 [R53+UR5+0x2f80], R50 ;  /* 0x002f803235007988 */ /* 0x0001e80008000405 */
[----:B------:R1:W-:Y:S01]  /*f2b0*/  STS.U16 [R53+UR5+0xaf80], R35 ;  /* 0x00af802335007988 */ /* 0x0003e20008000405 */
[----:B------:R-:W-:-:S03]  /*f2c0*/  PRMT R3, RZ, 0x7610, R3 ;  /* 0x00007610ff037816 */ /* 0x000fc60000000003 */
[----:B------:R-:W-:Y:S01]  /*f2d0*/  STS.U16 [R53+UR5+0x3380], R9 ;  /* 0x0033800935007988 */ /* 0x000fe20008000405 */
[----:B0-----:R-:W-:-:S03]  /*f2e0*/  @P0 IMAD.MOV.U32 R50, RZ, RZ, R80 ;  /* 0x000000ffff320224 */ /* 0x001fc600078e0050 */
[----:B------:R-:W4:Y:S01]  /*f2f0*/  LDL R39, [R1+0x9f4] ;  /* 0x0009f40001277983 */ /* 0x000f220000100800 */
[----:B-1----:R-:W-:-:S03]  /*f300*/  @P0 IMAD.MOV.U32 R35, RZ, RZ, R19 ;  /* 0x000000ffff230224 */ /* 0x002fc600078e0013 */
[----:B------:R0:W-:Y:S01]  /*f310*/  STS.U16 [R53+UR5+0xb380], R81 ;  /* 0x00b3805135007988 */ /* 0x0001e20008000405 */
[----:B------:R-:W-:-:S03]  /*f320*/  @P0 IMAD.MOV.U32 R80, RZ, RZ, R0 ;  /* 0x000000ffff500224 */ /* 0x000fc600078e0000 */
[----:B------:R-:W4:Y:S04]  /*f330*/  LDL R19, [R1+0x9f8] ;  /* 0x0009f80001137983 */ /* 0x000f280000100800 */
[----:B------:R-:W4:Y:S01]  /*f340*/  @P0 LDG.E.U16 R92, desc[UR16][R50.64] ;  /* 0x00000010325c0981 */ /* 0x000f22000c1e1500 */
[----:B0-----:R-:W-:-:S05]  /*f350*/  @P0 MOV R81, R18 ;  /* 0x0000001200510202 */ /* 0x001fca0000000f00 */
[----:B------:R-:W4:Y:S01]  /*f360*/  @P0 LDG.E.U16 R3, desc[UR16][R80.64] ;  /* 0x0000001050030981 */ /* 0x000f22000c1e1500 */
[----:B--2---:R-:W-:-:S06]  /*f370*/  PRMT R52, RZ, 0x7610, R52 ;  /* 0x00007610ff347816 */ /* 0x004fcc0000000034 */
[----:B------:R-:W2:Y:S04]  /*f380*/  @P0 LDG.E.U16 R52, desc[UR16][R34.64] ;  /* 0x0000001022340981 */ /* 0x000ea8000c1e1500 */
[----:B------:R-:W2:Y:S04]  /*f390*/  LDL.LU R34, [R1+0x6e0] ;  /* 0x0006e00001227983 */ /* 0x000ea80000300800 */
[----:B------:R-:W2:Y:S04]  /*f3a0*/  LDL R35, [R1+0xa34] ;  /* 0x000a340001237983 */ /* 0x000ea80000100800 */
[----:B------:R-:W2:Y:S04]  /*f3b0*/  LDL R9, [R1+0xa38] ;  /* 0x000a380001097983 */ /* 0x000ea80000100800 */
[----:B------:R-:W2:Y:S04]  /*f3c0*/  LDL.LU.64 R50, [R1+0x1320] ;  /* 0x0013200001327983 */ /* 0x000ea80000300a00 */
[----:B------:R-:W2:Y:S04]  /*f3d0*/  LDL.LU R18, [R1+0x131c] ;  /* 0x00131c0001127983 */ /* 0x000ea80000300800 */
[----:B------:R-:W2:Y:S04]  /*f3e0*/  LDL.LU R0, [R1+0x1318] ;  /* 0x0013180001007983 */ /* 0x000ea80000300800 */
[----:B------:R-:W2:Y:S04]  /*f3f0*/  LDL.LU.64 R80, [R1+0x1310] ;  /* 0x0013100001507983 */ /* 0x000ea80000300a00 */
[----:B---3--:R0:W-:Y:S04]  /*f400*/  STS.U16 [R53+UR5+0x3780], R85 ;  /* 0x0037805535007988 */ /* 0x0081e80008000405 */
[----:B0-----:R-:W3:Y:S02]  /*f410*/  LDL.LU R85, [R1+0x1308] ;  /* 0x0013080001557983 */ /* 0x001ee40000300800 */
[----:B---3--:R-:W-:-:S06]  /*f420*/  PRMT R85, RZ, 0x7610, R85 ;  /* 0x00007610ff557816 */ /* 0x008fcc0000000055 */
[----:B------:R0:W3:Y:S04]  /*f430*/  @P0 LDG.E.U16 R85, desc[UR16][R20.64] ;  /* 0x0000001014550981 */ /* 0x0000e8000c1e1500 */
[----:B------:R-:W2:Y:S04]  /*f440*/  LDL.LU.64 R20, [R1+0x1300] ;  /* 0x0013000001147983 */ /* 0x000ea80000300a00 */
[----:B--2---:R1:W-:Y:S04]  /*f450*/  STS.U16 [R53+UR5+0xb780], R21 ;  /* 0x00b7801535007988 */ /* 0x0043e80008000405 */
[----:B-1----:R-:W0:Y:S01]  /*f460*/  LDL.LU R21, [R1+0x12f8] ;  /* 0x0012f80001157983 */ /* 0x002e220000300800 */
[----:B------:R-:W-:-:S06]  /*f470*/  PRMT R18, RZ, 0x7610, R18 ;  /* 0x00007610ff127816 */ /* 0x000fcc0000000012 */
[----:B------:R1:W2:Y:S01]  /*f480*/  @P0 LDG.E.U16 R18, desc[UR16][R6.64] ;  /* 0x0000001006120981 */ /* 0x0002a2000c1e1500 */
[----:B0-----:R-:W-:-:S06]  /*f490*/  PRMT R21, RZ, 0x7610, R21 ;  /* 0x00007610ff157816 */ /* 0x001fcc0000000015 */
[----:B------:R-:W2:Y:S04]  /*f4a0*/  @P0 LDG.E.U16 R21, desc[UR16][R72.64] ;  /* 0x0000001048150981 */ /* 0x000ea8000c1e1500 */
[----:B------:R-:W2:Y:S04]  /*f4b0*/  LDL.LU.64 R72, [R1+0x12f0] ;  /* 0x0012f00001487983 */ /* 0x000ea80000300a00 */
[----:B------:R-:W1:Y:S04]  /*f4c0*/  LDL.LU.64 R6, [R1+0x12e8] ;  /* 0x0012e80001067983 */ /* 0x000e680000300a00 */
[----:B------:R0:W-:Y:S04]  /*f4d0*/  STS.U16 [R53+UR5+0x3b80], R55 ;  /* 0x003b803735007988 */ /* 0x0001e80008000405 */
[----:B------:R3:W-:Y:S01]  /*f4e0*/  STS.U16 [R53+UR5+0xbb80], R20 ;  /* 0x00bb801435007988 */ /* 0x0007e20008000405 */
[----:B0-----:R-:W-:-:S02]  /*f4f0*/  @P0 IMAD.MOV.U32 R55, RZ, RZ, R54 ;  /* 0x000000ffff370224 */ /* 0x001fc400078e0036 */
[----:B------:R-:W-:Y:S02]  /*f500*/  @P0 IMAD.MOV.U32 R54, RZ, RZ, R38 ;  /* 0x000000ffff360224 */ /* 0x000fe400078e0026 */
[----:B----4-:R-:W-:Y:S01]  /*f510*/  @P0 IMAD.MOV.U32 R38, RZ, RZ, R19 ;  /* 0x000000ffff260224 */ /* 0x010fe200078e0013 */
[----:B---3--:R-:W3:Y:S04]  /*f520*/  LDL.LU R20, [R1+0x12e0] ;  /* 0x0012e00001147983 */ /* 0x008ee80000300800 */
[----:B------:R0:W-:Y:S04]  /*f530*/  STS.U16 [R53+UR5+0x3f80], R0 ;  /* 0x003f800035007988 */ /* 0x0001e80008000405 */
[----:B------:R4:W-:Y:S01]  /*f540*/  STS.U16 [R53+UR5+0xbf80], R34 ;  /* 0x00bf802235007988 */ /* 0x0009e20008000405 */
[----:B-1----:R-:W-:-:S02]  /*f550*/  PRMT R7, RZ, 0x7610, R7 ;  /* 0x00007610ff077816 */ /* 0x002fc40000000007 */
[----:B------:R-:W-:-:S04]  /*f560*/  PRMT R6, RZ, 0x7610, R6 ;  /* 0x00007610ff067816 */ /* 0x000fc80000000006 */
[----:B------:R-:W2:Y:S04]  /*f570*/  @P0 LDG.E.U16 R7, desc[UR16][R54.64] ;  /* 0x0000001036070981 */ /* 0x000ea8000c1e1500 */
[----:B------:R-:W2:Y:S04]  /*f580*/  @P0 LDG.E.U16 R6, desc[UR16][R38.64] ;  /* 0x0000001026060981 */ /* 0x000ea8000c1e1500 */
[----:B------:R-:W2:Y:S04]  /*f590*/  LDL.LU.64 R54, [R1+0x12d8] ;  /* 0x0012d80001367983 */ /* 0x000ea80000300a00 */
[----:B0-----:R-:W2:Y:S04]  /*f5a0*/  LDL.LU R0, [R1+0x12d0] ;  /* 0x0012d00001007983 */ /* 0x001ea80000300800 */
[----:B------:R-:W2:Y:S04]  /*f5b0*/  LDL.LU.64 R38, [R1+0x12c8] ;  /* 0x0012c80001267983 */ /* 0x000ea80000300a00 */
[----:B------:R-:W2:Y:S04]  /*f5c0*/  LDL R19, [R1+0x9fc] ;  /* 0x0009fc0001137983 */ /* 0x000ea80000100800 */
[----:B----4-:R-:W4:Y:S01]  /*f5d0*/  LDL.LU R53, [R1+0x12c0] ;  /* 0x0012c00001357983 */ /* 0x010f220000300800 */
[----:B---3--:R-:W-:Y:S01]  /*f5e0*/  PRMT R20, RZ, 0x7610, R20 ;  /* 0x00007610ff147816 */ /* 0x008fe20000000014 */
[----:B------:R-:W-:-:S02]  /*f5f0*/  @P0 IMAD.MOV.U32 R34, RZ, RZ, R9 ;  /* 0x000000ffff220224 */ /* 0x000fc400078e0009 */
[----:B------:R-:W-:-:S03]  /*f600*/  @P0 IMAD.MOV.U32 R9, RZ, RZ, R2 ;  /* 0x000000ffff090224 */ /* 0x000fc600078e0002 */
[----:B------:R-:W3:Y:S04]  /*f610*/  @P0 LDG.E.U16 R20, desc[UR16][R34.64] ;  /* 0x0000001022140981 */ /* 0x000ee8000c1e1500 */
[----:B------:R-:W3:Y:S04]  /*f620*/  LDL.LU.64 R34, [R1+0x12b8] ;  /* 0x0012b80001227983 */ /* 0x000ee80000300a00 */
[----:B------:R-:W3:Y:S04]  /*f630*/  LDL.LU R2, [R1+0x12b4] ;  /* 0x0012b40001027983 */ /* 0x000ee80000300800 */
[----:B--2---:R0:W-:Y:S04]  /*f640*/  STS.U16 [R0+UR5+0x20000], R8 ;  /* 0x0200000800007988 */ /* 0x0041e80008000405 */
[----:B------:R1:W-:Y:S01]  /*f650*/  STS.U16 [R0+UR5+0x20400], R52 ;  /* 0x0204003400007988 */ /* 0x0003e20008000405 */
[----:B0-----:R-:W-:Y:S01]  /*f660*/  @P0 IMAD.MOV.U32 R8, RZ, RZ, R93 ;  /* 0x000000ffff080224 */ /* 0x001fe200078e005d */
[----:B----4-:R-:W-:-:S02]  /*f670*/  PRMT R53, RZ, 0x7610, R53 ;  /* 0x00007610ff357816 */ /* 0x010fc40000000035 */
[----:B------:R-:W2:Y:S04]  /*f680*/  LDL.LU R93, [R1+0x12b0] ;  /* 0x0012b000015d7983 */ /* 0x000ea80000300800 */
[----:B------:R-:W4:Y:S04]  /*f690*/  @P0 LDG.E.U16 R53, desc[UR16][R8.64] ;  /* 0x0000001008350981 */ /* 0x000f28000c1e1500 */
[----:B------:R-:W2:Y:S04]  /*f6a0*/  LDL.LU.64 R8, [R1+0x12a8] ;  /* 0x0012a80001087983 */ /* 0x000ea80000300a00 */
[----:B-1----:R-:W2:Y:S02]  /*f6b0*/  LDL.LU R52, [R1+0x12a0] ;  /* 0x0012a00001347983 */ /* 0x002ea40000300800 */
[----:B--2---:R-:W-:-:S06]  /*f6c0*/  PRMT R52, RZ, 0x7610, R52 ;  /* 0x00007610ff347816 */ /* 0x004fcc0000000034 */
[----:B------:R0:W2:Y:S04]  /*f6d0*/  @P0 LDG.E.U16 R52, desc[UR16][R80.64] ;  /* 0x0000001050340981 */ /* 0x0000a8000c1e1500 */
[----:B------:R-:W0:Y:S04]  /*f6e0*/  LDL.LU.64 R80, [R1+0x1298] ;  /* 0x0012980001507983 */ /* 0x000e280000300a00 */
[----:B------:R1:W-:Y:S01]  /*f6f0*/  STS.U16 [R0+UR5+0x21000], R85 ;  /* 0x0210005500007988 */ /* 0x0003e20008000405 */
[----:B0-----:R-:W-:Y:S02]  /*f700*/  PRMT R81, RZ, 0x7610, R81 ;  /* 0x00007610ff517816 */ /* 0x001fe40000000051 */
[----:B------:R-:W-:-:S04]  /*f710*/  PRMT R80, RZ, 0x7610, R80 ;  /* 0x00007610ff507816 */ /* 0x000fc80000000050 */
[----:B------:R-:W2:Y:S04]  /*f720*/  @P0 LDG.E.U16 R81, desc[UR16][R68.64] ;  /* 0x0000001044510981 */ /* 0x000ea8000c1e1500 */
[----:B------:R-:W2:Y:S04]  /*f730*/  @P0 LDG.E.U16 R80, desc[UR16][R70.64] ;  /* 0x0000001046500981 */ /* 0x000ea8000c1e1500 */
[----:B------:R-:W2:Y:S04]  /*f740*/  LDL.LU.64 R68, [R1+0x1290] ;  /* 0x0012900001447983 */ /* 0x000ea80000300a00 */
[----:B------:R-:W2:Y:S04]  /*f750*/  LDL.LU.64 R70, [R1+0x1288] ;  /* 0x0012880001467983 */ /* 0x000ea80000300a00 */
[----:B-1----:R-:W2:Y:S04]  /*f760*/  LDL.LU R85, [R1+0x1280] ;  /* 0x0012800001557983 */ /* 0x002ea80000300800 */
[----:B------:R0:W-:Y:S04]  /*f770*/  STS.U16 [R0+UR5+0x20800], R92 ;  /* 0x0208005c00007988 */ /* 0x0001e80008000405 */
[----:B------:R1:W-:Y:S04]  /*f780*/  STS.U16 [R0+UR5+0x20c00], R3 ;  /* 0x020c000300007988 */ /* 0x0003e80008000405 */
[----:B------:R3:W-:Y:S01]  /*f790*/  STS.U16 [R0+UR5+0x21800], R18 ;  /* 0x0218001200007988 */ /* 0x0007e20008000405 */
[----:B0-----:R-:W-:-:S02]  /*f7a0*/  PRMT R92, RZ, 0x7610, R92 ;  /* 0x00007610ff5c7816 */ /* 0x001fc4000000005c */
[----:B-1----:R-:W-:Y:S01]  /*f7b0*/  PRMT R3, RZ, 0x7610, R3 ;  /* 0x00007610ff037816 */ /* 0x002fe20000000003 */
[----:B------:R0:W-:Y:S01]  /*f7c0*/  STS.U16 [R0+UR5+0x21400], R21 ;  /* 0x0214001500007988 */ /* 0x0001e20008000405 */
[----:B---3--:R-:W-:-:S03]  /*f7d0*/  @P0 IMAD.MOV.U32 R18, RZ, RZ, R93 ;  /* 0x000000ffff120224 */ /* 0x008fc600078e005d */
[----:B------:R-:W3:Y:S04]  /*f7e0*/  @P0 LDG.E.U16 R92, desc[UR16][R36.64] ;  /* 0x00000010245c0981 */ /* 0x000ee8000c1e1500 */
[----:B------:R-:W3:Y:S01]  /*f7f0*/  @P0 LDG.E.U16 R3, desc[UR16][R18.64] ;  /* 0x0000001012030981 */ /* 0x000ee2000c1e1500 */
[----:B--2---:R-:W-:-:S06]  /*f800*/  PRMT R85, RZ, 0x7610, R85 ;  /* 0x00007610ff557816 */ /* 0x004fcc0000000055 */
[----:B------:R-:W2:Y:S04]  /*f810*/  @P0 LDG.E.U16 R85, desc[UR16][R62.64] ;  /* 0x000000103e550981 */ /* 0x000ea8000c1e1500 */
[----:B------:R-:W2:Y:S04]  /*f820*/  LDL.LU.64 R62, [R1+0x1278] ;  /* 0x00127800013e7983 */ /* 0x000ea80000300a00 */
[----:B0-----:R-:W2:Y:S04]  /*f830*/  LDL.LU R21, [R1+0x1270] ;  /* 0x0012700001157983 */ /* 0x001ea80000300800 */
[----:B------:R-:W3:Y:S04]  /*f840*/  LDL.LU.64 R36, [R1+0x1268] ;  /* 0x0012680001247983 */ /* 0x000ee80000300a00 */
[----:B------:R-:W3:Y:S01]  /*f850*/  LDL.LU.64 R18, [R1+0x1260] ;  /* 0x0012600001127983 */ /* 0x000ee20000300a00 */
[----:B------:R-:W-:-:S03]  /*f860*/  LOP3.LUT R93, R0, 0x10, RZ, 0x3c, !PT ;  /* 0x00000010005d7812 */ /* 0x000fc600078e3cff */
[----:B------:R-:W-:Y:S04]  /*f870*/  STS.U16 [R0+UR5+0x21c00], R7 ;  /* 0x021c000700007988 */ /* 0x000fe80008000405 */
[----:B------:R0:W-:Y:S04]  /*f880*/  STS.U16 [R93+UR5+0x20080], R6 ;  /* 0x020080065d007988 */ /* 0x0001e80008000405 */
[----:B------:R1:W-:Y:S01]  /*f890*/  STS.U16 [R93+UR5+0x20480], R20 ;  /* 0x020480145d007988 */ /* 0x0003e20008000405 */
[----:B0-----:R-:W-:Y:S01]  /*f8a0*/  @P0 IMAD.MOV.U32 R6, RZ, RZ, R2 ;  /* 0x000000ffff060224 */ /* 0x001fe200078e0002 */
[----:B--2---:R-:W-:Y:S01]  /*f8b0*/  PRMT R21, RZ, 0x7610, R21 ;  /* 0x00007610ff157816 */ /* 0x004fe20000000015 */
[----:B---3--:R-:W-:-:S02]  /*f8c0*/  @P0 IMAD.MOV.U32 R7, RZ, RZ, R18 ;  /* 0x000000ffff070224 */ /* 0x008fc400078e0012 */
[----:B------:R-:W2:Y:S04]  /*f8d0*/  LDL.LU R18, [R1+0x125c] ;  /* 0x00125c0001127983 */ /* 0x000ea80000300800 */
[----:B------:R-:W5:Y:S04]  /*f8e0*/  LDL.LU R2, [R1+0x1258] ;  /* 0x0012580001027983 */ /* 0x000f680000300800 */
[----:B------:R-:W3:Y:S04]  /*f8f0*/  @P0 LDG.E.U16 R21, desc[UR16][R6.64] ;  /* 0x0000001006150981 */ /* 0x000ee8000c1e1500 */
[----:B------:R-:W2:Y:S04]  /*f900*/  LDL.LU.64 R6, [R1+0x1250] ;  /* 0x0012500001067983 */ /* 0x000ea80000300a00 */
[----:B-1----:R-:W2:Y:S04]  /*f910*/  LDL.LU R20, [R1+0x1248] ;  /* 0x0012480001147983 */ /* 0x002ea80000300800 */
[----:B----4-:R0:W-:Y:S01]  /*f920*/  STS.U16 [R93+UR5+0x20880], R53 ;  /* 0x020880355d007988 */ /* 0x0101e20008000405 */
[----:B--2---:R-:W-:-:S06]  /*f930*/  PRMT R20, RZ, 0x7610, R20 ;  /* 0x00007610ff147816 */ /* 0x004fcc0000000014 */
[----:B------:R-:W2:Y:S04]  /*f940*/  @P0 LDG.E.U16 R20, desc[UR16][R68.64] ;  /* 0x0000001044140981 */ /* 0x000ea8000c1e1500 */
[----:B------:R-:W4:Y:S04]  /*f950*/  LDL.LU.64 R68, [R1+0x1240] ;  /* 0x0012400001447983 */ /* 0x000f280000300a00 */
[----:B0-----:R-:W2:Y:S04]  /*f960*/  LDL.LU R53, [R1+0x1238] ;  /* 0x0012380001357983 */ /* 0x001ea80000300800 */
[----:B------:R0:W-:Y:S01]  /*f970*/  STS.U16 [R93+UR5+0x20c80], R52 ;  /* 0x020c80345d007988 */ /* 0x0001e20008000405 */
[----:B--2---:R-:W-:-:S06]  /*f980*/  PRMT R53, RZ, 0x7610, R53 ;  /* 0x00007610ff357816 */ /* 0x004fcc0000000035 */
[----:B------:R-:W2:Y:S04]  /*f990*/  @P0 LDG.E.U16 R53, desc[UR16][R50.64] ;  /* 0x0000001032350981 */ /* 0x000ea8000c1e1500 */
[----:B------:R-:W2:Y:S04]  /*f9a0*/  LDL.LU.64 R50, [R1+0x1230] ;  /* 0x0012300001327983 */ /* 0x000ea80000300a00 */
        /* <DEDUP_REMOVED lines=15> */
[----:B0-----:R-:W4:Y:S04]  /*faa0*/  LDL.LU R85, [R1+0x11f8] ;  /* 0x0011f80001557983 */ /* 0x001f280000300800 */
[----:B------:R0:W-:Y:S02]  /*fab0*/  STS.U16 [R93+UR5+0x21c80], R92 ;  /* 0x021c805c5d007988 */ /* 0x0001e40008000405 */
[----:B0-----:R-:W-:-:S02]  /*fac0*/  LOP3.LUT R93, R0, 0x20, RZ, 0x3c, !PT ;  /* 0x00000020005d7812 */ /* 0x001fc400078e3cff */
[----:B------:R-:W-:-:S03]  /*fad0*/  PRMT R92, RZ, 0x7610, R92 ;  /* 0x00007610ff5c7816 */ /* 0x000fc6000000005c */
[----:B------:R0:W-:Y:S04]  /*fae0*/  STS.U16 [R93+UR5+0x20100], R3 ;  /* 0x020100035d007988 */ /* 0x0001e80008000405 */
[----:B---3--:R1:W-:Y:S01]  /*faf0*/  STS.U16 [R93+UR5+0x20500], R21 ;  /* 0x020500155d007988 */ /* 0x0083e20008000405 */
[----:B0-----:R-:W-:-:S03]  /*fb00*/  PRMT R3, RZ, 0x7610, R3 ;  /* 0x00007610ff037816 */ /* 0x001fc60000000003 */
[----:B------:R0:W-:Y:S04]  /*fb10*/  STS.U16 [R93+UR5+0x20900], R20 ;  /* 0x020900145d007988 */ /* 0x0001e80008000405 */
[----:B------:R-:W3:Y:S04]  /*fb20*/  @P0 LDG.E.U16 R3, desc[UR16][R6.64] ;  /* 0x0000001006030981 */ /* 0x000ee8000c1e1500 */
[----:B--2---:R-:W2:Y:S01]  /*fb30*/  @P0 LDG.E.U16 R92, desc[UR16][R4.64] ;  /* 0x00000010045c0981 */ /* 0x004ea2000c1e1500 */
[----:B----4-:R-:W-:-:S06]  /*fb40*/  PRMT R85, RZ, 0x7610, R85 ;  /* 0x00007610ff557816 */ /* 0x010fcc0000000055 */
[----:B------:R-:W4:Y:S04]  /*fb50*/  @P0 LDG.E.U16 R85, desc[UR16][R90.64] ;  /* 0x000000105a550981 */ /* 0x000f28000c1e1500 */
[----:B------:R-:W2:Y:S04]  /*fb60*/  LDL.LU.64 R90, [R1+0x11f0] ;  /* 0x0011f000015a7983 */ /* 0x000ea80000300a00 */
[----:B------:R-:W5:Y:S04]  /*fb70*/  LDL.LU.64 R4, [R1+0x11e8] ;  /* 0x0011e80001047983 */ /* 0x000f680000300a00 */
[----:B-1----:R-:W2:Y:S04]  /*fb80*/  LDL.LU R21, [R1+0x11e0] ;  /* 0x0011e00001157983 */ /* 0x002ea80000300800 */
[----:B------:R-:W5:Y:S04]  /*fb90*/  LDL.LU.64 R6, [R1+0x11d8] ;  /* 0x0011d80001067983 */ /* 0x000f680000300a00 */
[----:B0-----:R-:W2:Y:S04]  /*fba0*/  LDL.LU R20, [R1+0x11d0] ;  /* 0x0011d00001147983 */ /* 0x001ea80000300800 */
[----:B------:R0:W-:Y:S01]  /*fbb0*/  STS.U16 [R93+UR5+0x20d00], R53 ;  /* 0x020d00355d007988 */ /* 0x0001e20008000405 */
[----:B--2---:R-:W-:-:S06]  /*fbc0*/  PRMT R20, RZ, 0x7610, R20 ;  /* 0x00007610ff147816 */ /* 0x004fcc0000000014 */
[----:B------:R-:W2:Y:S04]  /*fbd0*/  @P0 LDG.E.U16 R20, desc[UR16][R8.64] ;  /* 0x0000001008140981 */ /* 0x000ea8000c1e1500 */
[----:B------:R-:W5:Y:S04]  /*fbe0*/  LDL.LU.64 R8, [R1+0x11c8] ;  /* 0x0011c80001087983 */ /* 0x000f680000300a00 */
[----:B0-----:R-:W2:Y:S01]  /*fbf0*/  LDL.LU R53, [R1+0x11c0] ;  /* 0x0011c00001357983 */ /* 0x001ea20000300800 */
[----:B------:R-:W-:-:S03]  /*fc00*/  PRMT R21, RZ, 0x7610, R21 ;  /* 0x00007610ff157816 */ /* 0x000fc60000000015 */
[----:B------:R0:W-:Y:S04]  /*fc10*/  STS.U16 [R93+UR5+0x21100], R52 ;  /* 0x021100345d007988 */ /* 0x0001e80008000405 */
[----:B------:R-:W3:Y:S04]  /*fc20*/  @P0 LDG.E.U16 R21, desc[UR16][R10.64] ;  /* 0x000000100a150981 */ /* 0x000ee8000c1e1500 */
[----:B------:R1:W-:Y:S04]  /*fc30*/  STS.U16 [R93+UR5+0x21500], R81 ;  /* 0x021500515d007988 */ /* 0x0003e80008000405 */
[----:B------:R-:W5:Y:S04]  /*fc40*/  LDL.LU.64 R10, [R1+0x11b8] ;  /* 0x0011b800010a7983 */ /* 0x000f680000300a00 */
[----:B0-----:R-:W3:Y:S01]  /*fc50*/  LDL.LU R52, [R1+0x11b0] ;  /* 0x0011b00001347983 */ /* 0x001ee20000300800 */
[----:B--2---:R-:W-:-:S06]  /*fc60*/  PRMT R53, RZ, 0x7610, R53 ;  /* 0x00007610ff357816 */ /* 0x004fcc0000000035 */
[----:B------:R-:W2:Y:S04]  /*fc70*/  @P0 LDG.E.U16 R53, desc[UR16][R86.64] ;  /* 0x0000001056350981 */ /* 0x000ea8000c1e1500 */
[----:B------:R-:W5:Y:S04]  /*fc80*/  LDL.LU.64 R86, [R1+0x11a8] ;  /* 0x0011a80001567983 */ /* 0x000f680000300a00 */
[----:B-1----:R-:W2:Y:S01]  /*fc90*/  LDL.LU R81, [R1+0x11a0] ;  /* 0x0011a00001517983 */ /* 0x002ea20000300800 */
[----:B---3--:R-:W-:-:S03]  /*fca0*/  PRMT R52, RZ, 0x7610, R52 ;  /* 0x00007610ff347816 */ /* 0x008fc60000000034 */
[----:B------:R0:W-:Y:S04]  /*fcb0*/  STS.U16 [R93+UR5+0x21900], R80 ;  /* 0x021900505d007988 */ /* 0x0001e80008000405 */
[----:B------:R-:W3:Y:S04]  /*fcc0*/  @P0 LDG.E.U16 R52, desc[UR16][R88.64] ;  /* 0x0000001058340981 */ /* 0x000ee8000c1e1500 */
[----:B----4-:R1:W-:Y:S04]  /*fcd0*/  STS.U16 [R93+UR5+0x21d00], R85 ;  /* 0x021d00555d007988 */ /* 0x0103e80008000405 */
[----:B------:R-:W5:Y:S04]  /*fce0*/  LDL.LU.64 R88, [R1+0x1198] ;  /* 0x0011980001587983 */ /* 0x000f680000300a00 */
[----:B0-----:R-:W4:Y:S01]  /*fcf0*/  LDL.LU R80, [R1+0x1190] ;  /* 0x0011900001507983 */ /* 0x001f220000300800 */
[----:B--2---:R-:W-:-:S06]  /*fd00*/  PRMT R81, RZ, 0x7610, R81 ;  /* 0x00007610ff517816 */ /* 0x004fcc0000000051 */
[----:B------:R-:W2:Y:S04]  /*fd10*/  @P0 LDG.E.U16 R81, desc[UR16][R12.64] ;  /* 0x000000100c510981 */ /* 0x000ea8000c1e1500 */
[----:B------:R-:W5:Y:S04]  /*fd20*/  LDL.LU.64 R12, [R1+0x1188] ;  /* 0x00118800010c7983 */ /* 0x000f680000300a00 */
[----:B-1----:R-:W2:Y:S01]  /*fd30*/  LDL.LU R93, [R1+0x1180] ;  /* 0x00118000015d7983 */ /* 0x002ea20000300800 */
[----:B------:R-:W-:Y:S02]  /*fd40*/  LOP3.LUT R85, R0, 0x30, RZ, 0x3c, !PT ;  /* 0x0000003000557812 */ /* 0x000fe400078e3cff */
[----:B----4-:R-:W-:-:S03]  /*fd50*/  PRMT R80, RZ, 0x7610, R80 ;  /* 0x00007610ff507816 */ /* 0x010fc60000000050 */
[----:B------:R0:W-:Y:S04]  /*fd60*/  STS.U16 [R85+UR5+0x20180], R92 ;  /* 0x0201805c55007988 */ /* 0x0001e80008000405 */
[----:B------:R1:W-:Y:S04]  /*fd70*/  STS.U16 [R85+UR5+0x20580], R3 ;  /* 0x0205800355007988 */ /* 0x0003e80008000405 */
[----:B------:R-:W4:Y:S01]  /*fd80*/  @P0 LDG.E.U16 R80, desc[UR16][R14.64] ;  /* 0x000000100e500981 */ /* 0x000f22000c1e1500 */
[----:B0-----:R-:W-:Y:S02]  /*fd90*/  PRMT R92, RZ, 0x7610, R92 ;  /* 0x00007610ff5c7816 */ /* 0x001fe4000000005c */
[----:B-1----:R-:W-:Y:S01]  /*fda0*/  PRMT R3, RZ, 0x7610, R3 ;  /* 0x00007610ff037816 */ /* 0x002fe20000000003 */
[----:B------:R0:W-:Y:S04]  /*fdb0*/  STS.U16 [R85+UR5+0x20980], R20 ;  /* 0x0209801455007988 */ /* 0x0001e80008000405 */
[----:B------:R-:W5:Y:S04]  /*fdc0*/  LDL.LU.64 R14, [R1+0x1178] ;  /* 0x00117800010e7983 */ /* 0x000f680000300a00 */
[----:B------:R-:W3:Y:S04]  /*fdd0*/  @P0 LDG.E.U16 R92, desc[UR16][R18.64] ;  /* 0x00000010125c0981 */ /* 0x000ee8000c1e1500 */
[----:B------:R1:W-:Y:S04]  /*fde0*/  STS.U16 [R85+UR5+0x20d80], R21 ;  /* 0x020d801555007988 */ /* 0x0003e80008000405 */
[----:B------:R0:W3:Y:S01]  /*fdf0*/  @P0 LDG.E.U16 R3, desc[UR16][R34.64] ;  /* 0x0000001022030981 */ /* 0x0000e2000c1e1500 */
[----:B--2---:R-:W-:-:S06]  /*fe00*/  PRMT R93, RZ, 0x7610, R93 ;  /* 0x00007610ff5d7816 */ /* 0x004fcc000000005d */
[----:B------:R-:W2:Y:S04]  /*fe10*/  @P0 LDG.E.U16 R93, desc[UR16][R16.64] ;  /* 0x00000010105d0981 */ /* 0x000ea8000c1e1500 */
[----:B------:R-:W5:Y:S04]  /*fe20*/  LDL.LU.64 R16, [R1+0x1170] ;  /* 0x0011700001107983 */ /* 0x000f680000300a00 */
[----:B0-----:R-:W5:Y:S04]  /*fe30*/  LDL.LU R20, [R1+0x1168] ;  /* 0x0011680001147983 */ /* 0x001f680000300800 */
[----:B------:R-:W5:Y:S04]  /*fe40*/  LDL.LU.64 R18, [R1+0x1160] ;  /* 0x0011600001127983 */ /* 0x000f680000300a00 */
[----:B-1----:R-:W5:Y:S04]  /*fe50*/  LDL.LU R21, [R1+0x1158] ;  /* 0x0011580001157983 */ /* 0x002f680000300800 */
[----:B------:R-:W2:Y:S04]  /*fe60*/  LDL.LU.64 R34, [R1+0x1150] ;  /* 0x0011500001227983 */ /* 0x000ea80000300a00 */
[----:B------:R0:W-:Y:S04]  /*fe70*/  STS.U16 [R85+UR5+0x21180], R53 ;  /* 0x0211803555007988 */ /* 0x0001e80008000405 */
[----:B---3--:R1:W-:Y:S04]  /*fe80*/  STS.U16 [R85+UR5+0x21580], R52 ;  /* 0x0215803455007988 */ /* 0x0083e80008000405 */
[----:B0-----:R-:W3:Y:S01]  /*fe90*/  LDL.LU R53, [R1+0x1148] ;  /* 0x0011480001357983 */ /* 0x001ee20000300800 */
[----:B--2---:R-:W-:-:S06]  /*fea0*/  PRMT R35, RZ, 0x7610, R35 ;  /* 0x00007610ff237816 */ /* 0x004fcc0000000023 */
[----:B------:R-:W2:Y:S04]  /*feb0*/  @P0 LDG.E.U16 R35, desc[UR16][R22.64] ;  /* 0x0000001016230981 */ /* 0x000ea8000c1e1500 */
[----:B------:R-:W5:Y:S04]  /*fec0*/  LDL.LU.64 R22, [R1+0x1140] ;  /* 0x0011400001167983 */ /* 0x000f680000300a00 */
[----:B-1----:R-:W2:Y:S01]  /*fed0*/  LDL.LU R52, [R1+0x1138] ;  /* 0x0011380001347983 */ /* 0x002ea20000300800 */
[----:B---3--:R-:W-:-:S03]  /*fee0*/  PRMT R53, RZ, 0x7610, R53 ;  /* 0x00007610ff357816 */ /* 0x008fc60000000035 */
[----:B------:R-:W-:Y:S04]  /*fef0*/  STS.U16 [R85+UR5+0x21980], R81 ;  /* 0x0219805155007988 */ /* 0x000fe80008000405 */
[----:B----4-:R0:W-:Y:S04]  /*ff00*/  STS.U16 [R85+UR5+0x21d80], R80 ;  /* 0x021d805055007988 */ /* 0x0101e80008000405 */
[----:B------:R-:W3:Y:S01]  /*ff10*/  @P0 LDG.E.U16 R53, desc[UR16][R24.64] ;  /* 0x0000001018350981 */ /* 0x000ee2000c1e1500 */
[----:B0-----:R-:W-:-:S03]  /*ff20*/  LOP3.LUT R80, R0, 0x40, RZ, 0x3c, !PT ;  /* 0x0000004000507812 */ /* 0x001fc600078e3cff */
[----:B------:R-:W5:Y:S04]  /*ff30*/  LDL.LU.64 R24, [R1+0x1130] ;  /* 0x0011300001187983 */ /* 0x000f680000300a00 */
[----:B------:R-:W4:Y:S04]  /*ff40*/  LDL.LU R81, [R1+0x1128] ;  /* 0x0011280001517983 */ /* 0x000f280000300800 */
[----:B------:R0:W-:Y:S01]  /*ff50*/  STS.U16 [R80+UR5+0x20200], R93 ;  /* 0x0202005d50007988 */ /* 0x0001e20008000405 */
[----:B--2---:R-:W-:-:S06]  /*ff60*/  PRMT R52, RZ, 0x7610, R52 ;  /* 0x00007610ff347816 */ /* 0x004fcc0000000034 */
[----:B------:R-:W2:Y:S04]  /*ff70*/  @P0 LDG.E.U16 R52, desc[UR16][R26.64] ;  /* 0x000000101a340981 */ /* 0x000ea8000c1e1500 */
[----:B------:R-:W5:Y:S04]  /*ff80*/  LDL.LU.64 R26, [R1+0x1120] ;  /* 0x00112000011a7983 */ /* 0x000f680000300a00 */
[----:B------:R-:W2:Y:S04]  /*ff90*/  LDL.LU R85, [R1+0x111c] ;  /* 0x00111c0001557983 */ /* 0x000ea80000300800 */
[----:B0-----:R-:W2:Y:S01]  /*ffa0*/  LDL.LU R93, [R1+0x1118] ;  /* 0x00111800015d7983 */ /* 0x001ea20000300800 */
        /* <DEDUP_REMOVED lines=8> */
[----:B------:R-:W4:Y:S04]  /*10030*/  @P0 LDG.E.U16 R92, desc[UR16][R36.64] ;  /* 0x00000010245c0981 */ /* 0x000f28000c1e1500 */
[----:B---3--:R1:W-:Y:S04]  /*10040*/  STS.U16 [R80+UR5+0x21200], R53 ;  /* 0x0212003550007988 */ /* 0x0083e80008000405 */
[----:B------:R-:W3:Y:S04]  /*10050*/  @P0 LDG.E.U16 R3, desc[UR16][R38.64] ;  /* 0x0000001026030981 */ /* 0x000ee8000c1e1500 */
[----:B--2---:R2:W-:Y:S01]  /*10060*/  STS.U16 [R80+UR5+0x21600], R52 ;  /* 0x0216003450007988 */ /* 0x0045e20008000405 */
[----:B------:R-:W-:-:S02]  /*10070*/  PRMT R85, RZ, 0x7610, R85 ;  /* 0x00007610ff557816 */ /* 0x000fc40000000055 */
[----:B------:R-:W-:-:S04]  /*10080*/  PRMT R93, RZ, 0x7610, R93 ;  /* 0x00007610ff5d7816 */ /* 0x000fc8000000005d */
[----:B------:R-:W3:Y:S04]  /*10090*/  @P0 LDG.E.U16 R85, desc[UR16][R30.64] ;  /* 0x000000101e550981 */ /* 0x000ee8000c1e1500 */
[----:B------:R-:W3:Y:S04]  /*100a0*/  @P0 LDG.E.U16 R93, desc[UR16][R32.64] ;  /* 0x00000010205d0981 */ /* 0x000ee8000c1e1500 */
[----:B------:R-:W5:Y:S04]  /*100b0*/  LDL.LU.64 R30, [R1+0x1108] ;  /* 0x00110800011e7983 */ /* 0x000f680000300a00 */
[----:B------:R-:W5:Y:S04]  /*100c0*/  LDL.LU.64 R32, [R1+0x1100] ;  /* 0x0011000001207983 */ /* 0x000f680000300a00 */
[----:B0-----:R-:W5:Y:S04]  /*100d0*/  LDL.LU R35, [R1+0x10f8] ;  /* 0x0010f80001237983 */ /* 0x001f680000300800 */
[----:B------:R-:W5:Y:S04]  /*100e0*/  LDL.LU.64 R36, [R1+0x10f0] ;  /* 0x0010f00001247983 */ /* 0x000f680000300a00 */
[----:B-1----:R-:W3:Y:S04]  /*100f0*/  LDL.LU R53, [R1+0x10e8] ;  /* 0x0010e80001357983 */ /* 0x002ee80000300800 */
[----:B------:R-:W5:Y:S04]  /*10100*/  LDL.LU.64 R38, [R1+0x10e0] ;  /* 0x0010e00001267983 */ /* 0x000f680000300a00 */
[----:B--2---:R-:W2:Y:S04]  /*10110*/  LDL.LU R52, [R1+0x10d8] ;  /* 0x0010d80001347983 */ /* 0x004ea80000300800 */
[----:B----4-:R0:W-:Y:S01]  /*10120*/  STS.U16 [R80+UR5+0x21a00], R81 ;  /* 0x021a005150007988 */ /* 0x0101e20008000405 */
[----:B--2---:R-:W-:-:S06]  /*10130*/  PRMT R52, RZ, 0x7610, R52 ;  /* 0x00007610ff347816 */ /* 0x004fcc0000000034 */
[----:B------:R-:W2:Y:S04]  /*10140*/  @P0 LDG.E.U16 R52, desc[UR16][R40.64] ;  /* 0x0000001028340981 */ /* 0x000ea8000c1e1500 */
[----:B------:R-:W5:Y:S04]  /*10150*/  LDL.LU.64 R40, [R1+0x10d0] ;  /* 0x0010d00001287983 */ /* 0x000f680000300a00 */
[----:B0-----:R-:W4:Y:S01]  /*10160*/  LDL.LU R81, [R1+0x10c8] ;  /* 0x0010c80001517983 */ /* 0x001f220000300800 */
[----:B---3--:R-:W-:-:S03]  /*10170*/  PRMT R53, RZ, 0x7610, R53 ;  /* 0x00007610ff357816 */ /* 0x008fc60000000035 */
[----:B------:R0:W-:Y:S04]  /*10180*/  STS.U16 [R80+UR5+0x21e00], R85 ;  /* 0x021e005550007988 */ /* 0x0001e80008000405 */
[----:B------:R-:W3:Y:S01]  /*10190*/  @P0 LDG.E.U16 R53, desc[UR16][R42.64] ;  /* 0x000000102a350981 */ /* 0x000ee2000c1e1500 */
[----:B0-----:R-:W-:-:S03]  /*101a0*/  LOP3.LUT R85, R0, 0x50, RZ, 0x3c, !PT ;  /* 0x0000005000557812 */ /* 0x001fc600078e3cff */
[----:B------:R-:W5:Y:S04]  /*101b0*/  LDL.LU.64 R42, [R1+0x10c0] ;  /* 0x0010c000012a7983 */ /* 0x000f680000300a00 */
[----:B------:R-:W2:Y:S04]  /*101c0*/  LDL.LU R80, [R1+0x10bc] ;  /* 0x0010bc0001507983 */ /* 0x000ea80000300800 */
[----:B------:R0:W-:Y:S04]  /*101d0*/  STS.U16 [R85+UR5+0x20280], R93 ;  /* 0x0202805d55007988 */ /* 0x0001e80008000405 */
[----:B0-----:R-:W3:Y:S01]  /*101e0*/  LDL.LU R93, [R1+0x10b8] ;  /* 0x0010b800015d7983 */ /* 0x001ee20000300800 */
[----:B----4-:R-:W-:-:S06]  /*101f0*/  PRMT R81, RZ, 0x7610, R81 ;  /* 0x00007610ff517816 */ /* 0x010fcc0000000051 */
[----:B------:R-:W4:Y:S04]  /*10200*/  @P0 LDG.E.U16 R81, desc[UR16][R44.64] ;  /* 0x000000102c510981 */ /* 0x000f28000c1e1500 */
[----:B------:R0:W-:Y:S04]  /*10210*/  STS.U16 [R85+UR5+0x20680], R92 ;  /* 0x0206805c55007988 */ /* 0x0001e80008000405 */
[----:B------:R1:W-:Y:S04]  /*10220*/  STS.U16 [R85+UR5+0x20a80], R3 ;  /* 0x020a800355007988 */ /* 0x0003e80008000405 */
[----:B------:R-:W5:Y:S01]  /*10230*/  LDL.LU.64 R44, [R1+0x10b0] ;  /* 0x0010b000012c7983 */ /* 0x000f620000300a00 */
[----:B--2---:R-:W-:-:S02]  /*10240*/  PRMT R80, RZ, 0x7610, R80 ;  /* 0x00007610ff507816 */ /* 0x004fc40000000050 */
[----:B0-----:R-:W-:Y:S02]  /*10250*/  PRMT R92, RZ, 0x7610, R92 ;  /* 0x00007610ff5c7816 */ /* 0x001fe4000000005c */
[----:B-1----:R-:W-:Y:S02]  /*10260*/  PRMT R3, RZ, 0x7610, R3 ;  /* 0x00007610ff037816 */ /* 0x002fe40000000003 */
[----:B------:R-:W2:Y:S01]  /*10270*/  @P0 LDG.E.U16 R80, desc[UR16][R46.64] ;  /* 0x000000102e500981 */ /* 0x000ea2000c1e1500 */
[----:B---3--:R-:W-:-:S03]  /*10280*/  PRMT R93, RZ, 0x7610, R93 ;  /* 0x00007610ff5d7816 */ /* 0x008fc6000000005d */
[----:B------:R0:W-:Y:S04]  /*10290*/  STS.U16 [R85+UR5+0x20e80], R52 ;  /* 0x020e803455007988 */ /* 0x0001e80008000405 */
[----:B------:R-:W5:Y:S04]  /*102a0*/  LDL.LU.64 R46, [R1+0x10a8] ;  /* 0x0010a800012e7983 */ /* 0x000f680000300a00 */
[----:B------:R-:W3:Y:S04]  /*102b0*/  @P0 LDG.E.U16 R93, desc[UR16][R48.64] ;  /* 0x00000010305d0981 */ /* 0x000ee8000c1e1500 */
[----:B------:R-:W3:Y:S04]  /*102c0*/  @P0 LDG.E.U16 R92, desc[UR16][R50.64] ;  /* 0x00000010325c0981 */ /* 0x000ee8000c1e1500 */
[----:B------:R1:W-:Y:S04]  /*102d0*/  STS.U16 [R85+UR5+0x21280], R53 ;  /* 0x0212803555007988 */ /* 0x0003e80008000405 */
[----:B------:R-:W5:Y:S04]  /*102e0*/  LDL.LU.64 R48, [R1+0x10a0] ;  /* 0x0010a00001307983 */ /* 0x000f680000300a00 */
[----:B0-----:R-:W5:Y:S04]  /*102f0*/  LDL.LU R52, [R1+0x1098] ;  /* 0x0010980001347983 */ /* 0x001f680000300800 */
[----:B------:R-:W5:Y:S04]  /*10300*/  LDL.LU.64 R50, [R1+0x1090] ;  /* 0x0010900001327983 */ /* 0x000f680000300a00 */
[----:B-1----:R-:W5:Y:S04]  /*10310*/  LDL.LU R53, [R1+0x1088] ;  /* 0x0010880001357983 */ /* 0x002f680000300800 */
[----:B------:R0:W3:Y:S04]  /*10320*/  @P0 LDG.E.U16 R3, desc[UR16][R62.64] ;  /* 0x000000103e030981 */ /* 0x0000e8000c1e1500 */
[----:B------:R-:W0:Y:S04]  /*10330*/  LDL.LU.64 R62, [R1+0x1080] ;  /* 0x00108000013e7983 */ /* 0x000e280000300a00 */
[----:B----4-:R1:W-:Y:S04]  /*10340*/  STS.U16 [R85+UR5+0x21680], R81 ;  /* 0x0216805155007988 */ /* 0x0103e80008000405 */
[----:B-1----:R-:W4:Y:S04]  /*10350*/  LDL.LU R81, [R1+0x1078] ;  /* 0x0010780001517983 */ /* 0x002f280000300800 */
[----:B--2---:R1:W-:Y:S04]  /*10360*/  STS.U16 [R85+UR5+0x21a80], R80 ;  /* 0x021a805055007988 */ /* 0x0043e80008000405 */
[----:B---3--:R2:W-:Y:S01]  /*10370*/  STS.U16 [R85+UR5+0x21e80], R93 ;  /* 0x021e805d55007988 */ /* 0x0085e20008000405 */
[----:B0-----:R-:W-:-:S06]  /*10380*/  PRMT R63, RZ, 0x7610, R63 ;  /* 0x00007610ff3f7816 */ /* 0x001fcc000000003f */
[----:B------:R-:W3:Y:S04]  /*10390*/  @P0 LDG.E.U16 R63, desc[UR16][R54.64] ;  /* 0x00000010363f0981 */ /* 0x000ee8000c1e1500 */
[----:B------:R0:W5:Y:S04]  /*103a0*/  LDL.LU.64 R54, [R1+0x1070] ;  /* 0x0010700001367983 */ /* 0x0001680000300a00 */
[----:B-1----:R-:W3:Y:S01]  /*103b0*/  LDL.LU R80, [R1+0x1068] ;  /* 0x0010680001507983 */ /* 0x002ee20000300800 */
[----:B----4-:R-:W-:-:S06]  /*103c0*/  PRMT R81, RZ, 0x7610, R81 ;  /* 0x00007610ff517816 */ /* 0x010fcc0000000051 */
[----:B------:R-:W4:Y:S04]  /*103d0*/  @P0 LDG.E.U16 R81, desc[UR16][R56.64] ;  /* 0x0000001038510981 */ /* 0x000f28000c1e1500 */
[----:B------:R0:W5:Y:S04]  /*103e0*/  LDL.LU.64 R56, [R1+0x1060] ;  /* 0x0010600001387983 */ /* 0x0001680000300a00 */
[----:B--2---:R-:W2:Y:S01]  /*103f0*/  LDL.LU R85, [R1+0x1058] ;  /* 0x0010580001557983 */ /* 0x004ea20000300800 */
[----:B------:R-:W-:Y:S02]  /*10400*/  LOP3.LUT R93, R0, 0x60, RZ, 0x3c, !PT ;  /* 0x00000060005d7812 */ /* 0x000fe400078e3cff */
[----:B--2---:R-:W-:-:S06]  /*10410*/  PRMT R85, RZ, 0x7610, R85 ;  /* 0x00007610ff557816 */ /* 0x004fcc0000000055 */
[----:B------:R-:W2:Y:S01]  /*10420*/  @P0 LDG.E.U16 R85, desc[UR16][R58.64] ;  /* 0x000000103a550981 */ /* 0x000ea2000c1e1500 */
[----:B---3--:R-:W-:-:S03]  /*10430*/  PRMT R80, RZ, 0x7610, R80 ;  /* 0x00007610ff507816 */ /* 0x008fc60000000050 */
[----:B------:R1:W-:Y:S04]  /*10440*/  STS.U16 [R93+UR5+0x20300], R92 ;  /* 0x0203005c5d007988 */ /* 0x0003e80008000405 */
[----:B------:R3:W-:Y:S04]  /*10450*/  STS.U16 [R93+UR5+0x20700], R3 ;  /* 0x020700035d007988 */ /* 0x0007e80008000405 */
[----:B------:R0:W5:Y:S01]  /*10460*/  LDL.LU.64 R58, [R1+0x1050] ;  /* 0x00105000013a7983 */ /* 0x0001620000300a00 */
[----:B-1----:R-:W-:-:S03]  /*10470*/  PRMT R92, RZ, 0x7610, R92 ;  /* 0x00007610ff5c7816 */ /* 0x002fc6000000005c */
[----:B------:R-:W2:Y:S01]  /*10480*/  @P0 LDG.E.U16 R80, desc[UR16][R60.64] ;  /* 0x000000103c500981 */ /* 0x000ea2000c1e1500 */
[----:B---3--:R-:W-:-:S03]  /*10490*/  PRMT R3, RZ, 0x7610, R3 ;  /* 0x00007610ff037816 */ /* 0x008fc60000000003 */
[----:B------:R1:W-:Y:S04]  /*104a0*/  STS.U16 [R93+UR5+0x20b00], R63 ;  /* 0x020b003f5d007988 */ /* 0x0003e80008000405 */
[----:B------:R-:W3:Y:S04]  /*104b0*/  @P0 LDG.E.U16 R92, desc[UR16][R64.64] ;  /* 0x00000010405c0981 */ /* 0x000ee8000c1e1500 */
[----:B------:R0:W5:Y:S04]  /*104c0*/  LDL.LU.64 R60, [R1+0x1048] ;  /* 0x00104800013c7983 */ /* 0x0001680000300a00 */
[----:B-1----:R0:W5:Y:S04]  /*104d0*/  LDL.LU R63, [R1+0x1040] ;  /* 0x00104000013f7983 */ /* 0x0021680000300800 */
[----:B------:R0:W5:Y:S04]  /*104e0*/  LDL.LU.64 R64, [R1+0x1038] ;  /* 0x0010380001407983 */ /* 0x0001680000300a00 */
[----:B----4-:R1:W-:Y:S04]  /*104f0*/  STS.U16 [R93+UR5+0x20f00], R81 ;  /* 0x020f00515d007988 */ /* 0x0103e80008000405 */
[----:B------:R-:W4:Y:S04]  /*10500*/  @P0 LDG.E.U16 R3, desc[UR16][R66.64] ;  /* 0x0000001042030981 */ /* 0x000f28000c1e1500 */
[----:B-1----:R-:W3:Y:S04]  /*10510*/  LDL.LU R81, [R1+0x1030] ;  /* 0x0010300001517983 */ /* 0x002ee80000300800 */
[----:B------:R0:W5:Y:S04]  /*10520*/  LDL.LU.64 R66, [R1+0x1028] ;  /* 0x0010280001427983 */ /* 0x0001680000300a00 */
[----:B--2---:R1:W-:Y:S04]  /*10530*/  STS.U16 [R93+UR5+0x21300], R85 ;  /* 0x021300555d007988 */ /* 0x0043e80008000405 */
[----:B-1----:R-:W2:Y:S04]  /*10540*/  LDL.LU R85, [R1+0x1020] ;  /* 0x0010200001557983 */ /* 0x002ea80000300800 */
[----:B------:R1:W-:Y:S01]  /*10550*/  STS.U16 [R93+UR5+0x21700], R80 ;  /* 0x021700505d007988 */ /* 0x0003e20008000405 */
[----:B--2---:R-:W-:-:S06]  /*10560*/  PRMT R85, RZ, 0x7610, R85 ;  /* 0x00007610ff557816 */ /* 0x004fcc0000000055 */
[----:B------:R-:W2:Y:S04]  /*10570*/  @P0 LDG.E.U16 R85, desc[UR16][R68.64] ;  /* 0x0000001044550981 */ /* 0x000ea8000c1e1500 */
[----:B------:R0:W5:Y:S04]  /*10580*/  LDL.LU.64 R68, [R1+0x1018] ;  /* 0x0010180001447983 */ /* 0x0001680000300a00 */
[----:B-1----:R-:W2:Y:S01]  /*10590*/  LDL.LU R80, [R1+0x1010] ;  /* 0x0010100001507983 */ /* 0x002ea20000300800 */
[----:B---3--:R-:W-:-:S03]  /*105a0*/  PRMT R81, RZ, 0x7610, R81 ;  /* 0x00007610ff517816 */ /* 0x008fc60000000051 */
[----:B------:R-:W-:Y:S04]  /*105b0*/  STS.U16 [R93+UR5+0x21b00], R92 ;  /* 0x021b005c5d007988 */ /* 0x000fe80008000405 */
[----:B----4-:R1:W-:Y:S04]  /*105c0*/  STS.U16 [R93+UR5+0x21f00], R3 ;  /* 0x021f00035d007988 */ /* 0x0103e80008000405 */
[----:B------:R-:W3:Y:S01]  /*105d0*/  @P0 LDG.E.U16 R81, desc[UR16][R72.64] ;  /* 0x0000001048510981 */ /* 0x000ee2000c1e1500 */
[----:B-1----:R-:W-:-:S05]  /*105e0*/  LOP3.LUT R93, R0, 0x70, RZ, 0x3c, !PT ;  /* 0x00000070005d7812 */ /* 0x002fca00078e3cff */
[----:B------:R1:W-:Y:S01]  /*105f0*/  STS.U16 [R93+UR5+0x21f80], R84 ;  /* 0x021f80545d007988 */ /* 0x0003e20008000405 */
[----:B--2---:R-:W-:-:S06]  /*10600*/  PRMT R80, RZ, 0x7610, R80 ;  /* 0x00007610ff507816 */ /* 0x004fcc0000000050 */
[----:B------:R-:W2:Y:S04]  /*10610*/  @P0 LDG.E.U16 R80, desc[UR16][R70.64] ;  /* 0x0000001046500981 */ /* 0x000ea8000c1e1500 */
[----:B------:R0:W5:Y:S04]  /*10620*/  LDL.LU.64 R70, [R1+0x1008] ;  /* 0x0010080001467983 */ /* 0x0001680000300a00 */
[----:B------:R0:W5:Y:S04]  /*10630*/  LDL.LU.64 R72, [R1+0x1000] ;  /* 0x0010000001487983 */ /* 0x0001680000300a00 */
[----:B-1----:R-:W4:Y:S04]  /*10640*/  LDL.LU R84, [R1+0xff8] ;  /* 0x000ff80001547983 */ /* 0x002f280000300800 */
[----:B------:R1:W-:Y:S01]  /*10650*/  STS.U16 [R93+UR5+0x20380], R85 ;  /* 0x020380555d007988 */ /* 0x0003e20008000405 */
[----:B----4-:R-:W-:-:S06]  /*10660*/  PRMT R84, RZ, 0x7610, R84 ;  /* 0x00007610ff547816 */ /* 0x010fcc0000000054 */
[----:B------:R-:W4:Y:S04]  /*10670*/  @P0 LDG.E.U16 R84, desc[UR16][R74.64] ;  /* 0x000000104a540981 */ /* 0x000f28000c1e1500 */
[----:B------:R0:W5:Y:S04]  /*10680*/  LDL.LU.64 R74, [R1+0xff0] ;  /* 0x000ff000014a7983 */ /* 0x0001680000300a00 */
[----:B-1----:R-:W2:Y:S01]  /*10690*/  LDL.LU R85, [R1+0xfe8] ;  /* 0x000fe80001557983 */ /* 0x002ea20000300800 */
[----:B------:R-:W-:-:S06]  /*106a0*/  PRMT R92, RZ, 0x7610, R92 ;  /* 0x00007610ff5c7816 */ /* 0x000fcc000000005c */
[----:B------:R-:W3:Y:S01]  /*106b0*/  @P0 LDG.E.U16 R92, desc[UR16][R78.64] ;  /* 0x000000104e5c0981 */ /* 0x000ee2000c1e1500 */
[----:B------:R-:W-:-:S06]  /*106c0*/  PRMT R3, RZ, 0x7610, R3 ;  /* 0x00007610ff037816 */ /* 0x000fcc0000000003 */
[----:B------:R-:W3:Y:S01]  /*106d0*/  @P0 LDG.E.U16 R3, desc[UR16][R82.64] ;  /* 0x0000001052030981 */ /* 0x000ee2000c1e1500 */
[----:B--2---:R-:W-:-:S06]  /*106e0*/  PRMT R85, RZ, 0x7610, R85 ;  /* 0x00007610ff557816 */ /* 0x004fcc0000000055 */
[----:B------:R-:W2:Y:S04]  /*106f0*/  @P0 LDG.E.U16 R85, desc[UR16][R76.64] ;  /* 0x000000104c550981 */ /* 0x000ea8000c1e1500 */
[----:B------:R1:W-:Y:S04]  /*10700*/  STS.U16 [R93+UR5+0x20780], R80 ;  /* 0x020780505d007988 */ /* 0x0003e80008000405 */
[----:B---3--:R3:W-:Y:S04]  /*10710*/  STS.U16 [R93+UR5+0x20b80], R81 ;  /* 0x020b80515d007988 */ /* 0x0087e80008000405 */
[----:B----4-:R4:W-:Y:S04]  /*10720*/  STS.U16 [R93+UR5+0x20f80], R84 ;  /* 0x020f80545d007988 */ /* 0x0109e80008000405 */
[----:B------:R0:W5:Y:S04]  /*10730*/  LDL.LU.64 R76, [R1+0xfe0] ;  /* 0x000fe000014c7983 */ /* 0x0001680000300a00 */
[----:B-1----:R0:W5:Y:S04]  /*10740*/  LDL.LU R80, [R1+0xfd8] ;  /* 0x000fd80001507983 */ /* 0x0021680000300800 */
[----:B------:R0:W5:Y:S04]  /*10750*/  LDL.LU.64 R78, [R1+0xfd0] ;  /* 0x000fd000014e7983 */ /* 0x0001680000300a00 */
[----:B---3--:R0:W5:Y:S04]  /*10760*/  LDL.LU R81, [R1+0xfc8] ;  /* 0x000fc80001517983 */ /* 0x0081680000300800 */
[----:B------:R0:W5:Y:S04]  /*10770*/  LDL.LU.64 R82, [R1+0xfc0] ;  /* 0x000fc00001527983 */ /* 0x0001680000300a00 */
[----:B----4-:R0:W5:Y:S01]  /*10780*/  LDL.LU R84, [R1+0xfb8] ;  /* 0x000fb80001547983 */ /* 0x0101620000300800 */
[----:B------:R-:W-:-:S02]  /*10790*/  UIADD3 UR4, UPT, UPT, UR5, 0x10000, URZ ;  /* 0x0001000005047890 */ /* 0x000fc4000fffe0ff */
[----:B------:R-:W-:Y:S02]  /*107a0*/  UIADD3 UR9, UPT, UPT, UR5, 0x24000, URZ ;  /* 0x0002400005097890 */ /* 0x000fe4000fffe0ff */
[----:B------:R-:W-:Y:S02]  /*107b0*/  USHF.R.U32.HI UR4, URZ, 0x4, UR4 ;  /* 0x00000004ff047899 */ /* 0x000fe40008011604 */
[----:B------:R-:W-:Y:S02]  /*107c0*/  USHF.R.U32.HI UR10, URZ, 0x4, UR9 ;  /* 0x00000004ff0a7899 */ /* 0x000fe40008011609 */
[----:B------:R-:W-:Y:S02]  /*107d0*/  USGXT.U32 UR9, UR4, 0xe ;  /* 0x0000000e0409789a */ /* 0x000fe40008000000 */
[----:B------:R-:W-:Y:S02]  /*107e0*/  USGXT.U32 UR10, UR10, 0xe ;  /* 0x0000000e0a0a789a */ /* 0x000fe40008000000 */
[----:B------:R-:W-:-:S02]  /*107f0*/  UIADD3 UR12, UP1, UPT, UR9, 0x4000080, URZ ;  /* 0x04000080090c7890 */ /* 0x000fc4000ff3e0ff */
[----:B------:R-:W-:Y:S01]  /*10800*/  UIADD3 UR14, UP2, UPT, UR10, 0x2, URZ ;  /* 0x000000020a0e7890 */ /* 0x000fe2000ff5e0ff */
[----:B------:R-:W-:Y:S01]  /*10810*/  UMOV UR13, URZ ;  /* 0x000000ff000d7c82 */ /* 0x000fe20008000000 */
[----:B------:R-:W-:Y:S01]  /*10820*/  UMOV UR15, URZ ;  /* 0x000000ff000f7c82 */ /* 0x000fe20008000000 */
[----:B------:R-:W-:Y:S02]  /*10830*/  UIADD3.X UR13, UPT, UPT, UR13, 0x40004040, URZ, UP1, !UPT ;  /* 0x400040400d0d7890 */ /* 0x000fe40008ffe4ff */
[----:B------:R-:W-:Y:S01]  /*10840*/  UIADD3.X UR15, UPT, UPT, UR15, 0x40004040, URZ, UP2, !UPT ;  /* 0x400040400f0f7890 */ /* 0x000fe200097fe4ff */
[----:B------:R-:W-:Y:S01]  /*10850*/  UMOV UR4, URZ ;  /* 0x000000ff00047c82 */ /* 0x000fe20008000000 */
[----:B--2---:R1:W-:Y:S04]  /*10860*/  STS.U16 [R93+UR5+0x21380], R85 ;  /* 0x021380555d007988 */ /* 0x0043e80008000405 */
[----:B------:R2:W-:Y:S04]  /*10870*/  STS.U16 [R93+UR5+0x21780], R92 ;  /* 0x0217805c5d007988 */ /* 0x0005e80008000405 */
[----:B-1----:R0:W5:Y:S01]  /*10880*/  LDL.LU R85, [R1+0xfb4] ;  /* 0x000fb40001557983 */ /* 0x0021620000300800 */
[----:B--2---:R-:W1:Y:S03]  /*10890*/  LDC R92, c[0x0][0x3a0] ;  /* 0x0000e800ff5c7b82 */ /* 0x004e660000000800 */
[----:B------:R2:W-:Y:S01]  /*108a0*/  STS.U16 [R93+UR5+0x21b80], R3 ;  /* 0x021b80035d007988 */ /* 0x0005e20008000405 */
[----:B------:R3:W-:Y:S06]  /*108b0*/  MEMBAR.ALL.CTA ;  /* 0x0000000000007992 */ /* 0x0007ec0000008000 */
[----:B---3--:R-:W3:Y:S04]  /*108c0*/  FENCE.VIEW.ASYNC.S ;  /* 0x00000000000073c6 */ /* 0x008ee80000000000 */
[----:B--2---:R0:W5:Y:S01]  /*108d0*/  LDL.LU R93, [R1+0xfb0] ;  /* 0x000fb000015d7983 */ /* 0x0041620000300800 */
[----:B-1----:R-:W-:-:S05]  /*108e0*/  VIADD R92, R92, 0x7f ;  /* 0x0000007f5c5c7836 */ /* 0x002fca0000000000 */
[----:B------:R-:W-:Y:S01]  /*108f0*/  SHF.R.S32.HI R3, RZ, 0x1f, R92 ;  /* 0x0000001fff037819 */ /* 0x000fe2000001145c */
[----:B---3--:R-:W-:Y:S03]  /*10900*/  BAR.SYNC.DEFER_BLOCKING 0x0 ;  /* 0x0000000000007b1d */ /* 0x008fe60000010000 */
[----:B------:R-:W-:-:S04]  /*10910*/  LEA.HI R3, R3, R92, RZ, 0x7 ;  /* 0x0000005c03037211 */ /* 0x000fc800078f38ff */
[----:B------:R-:W-:-:S04]  /*10920*/  SHF.R.S32.HI R3, RZ, 0x7, R3 ;  /* 0x00000007ff037819 */ /* 0x000fc80000011403 */
[----:B------:R-:W-:-:S05]  /*10930*/  VIMNMX R3, PT, PT, R3, 0x1, !PT ;  /* 0x0000000103037848 */ /* 0x000fca0007fe0100 */
[----:B------:R-:W-:-:S05]  /*10940*/  VIADD R3, R3, 0xffffffff ;  /* 0xffffffff03037836 */ /* 0x000fca0000000000 */
[----:B------:R0:W-:Y:S01]  /*10950*/  STL [R1+0xf90], R3 ;  /* 0x000f900301007387 */ /* 0x0001e20000100800 */
[----:B------:R-:W-:Y:S01]  /*10960*/  ISETP.LT.OR P0, PT, R92, 0x80, P2 ;  /* 0x000000805c00780c */ /* 0x000fe20001701670 */
[----:B------:R-:W-:-:S00]  /*10970*/  MEMBAR.ALL.CTA ;  /* 0x0000000000007992 */ /* 0x000fc00000008000 */
[----:B------:R-:W-:Y:S06]  /*10980*/  MEMBAR.ALL.GPU ;  /* 0x0000000000007992 */ /* 0x000fec000000a000 */
[----:B------:R-:W-:-:S00]  /*10990*/  ERRBAR ;  /* 0x00000000000079ab */ /* 0x000fc00000000000 */
[----:B------:R-:W-:Y:S08]  /*109a0*/  CGAERRBAR ;  /* 0x00000000000075ab */ /* 0x000ff00000000000 */
[----:B------:R-:W-:Y:S01]  /*109b0*/  UCGABAR_ARV ;  /* 0x00000000000079c7 */ /* 0x000fe20008000000 */
[----:B------:R-:W-:Y:S01]  /*109c0*/  IMAD.SHL.U32 R92, R90, 0x80, RZ ;  /* 0x000000805a5c7824 */ /* 0x000fe200078e00ff */
[----:B------:R-:W-:Y:S01]  /*109d0*/  ISETP.NE.U32.AND P3, PT, R3, RZ, PT ;  /* 0x000000ff0300720c */ /* 0x000fe20003f65070 */
[----:B------:R-:W-:-:S03]  /*109e0*/  IMAD.SHL.U32 R90, R91, 0x80, RZ ;  /* 0x000000805b5a7824 */ /* 0x000fc600078e00ff */
[----:B------:R-:W-:Y:S01]  /*109f0*/  UCGABAR_WAIT ;  /* 0x0000000000007dc7 */ /* 0x000fe20008000000 */
[----:B------:R-:W-:Y:S01]  /*10a00*/  CCTL.IVALL ;  /* 0x00000000ff00798f */ /* 0x000fe20002000000 */
[----:B0-----:R-:W-:Y:S07]  /*10a10*/  @P0 BRA `(.L_x_12) ;  /* 0x0000000400740947 */ /* 0x001fee0003800000 */
[----:B------:R-:W-:Y:S02]  /*10a20*/  USHF.R.U32.HI UR56, URZ, 0x4, UR5 ;  /* 0x00000004ff387899 */ /* 0x000fe40008011605 */
[----:B------:R-:W-:Y:S02]  /*10a30*/  UIADD3 UR44, UPT, UPT, UR5, 0x20000, URZ ;  /* 0x00020000052c7890 */ /* 0x000fe4000fffe0ff */
[----:B------:R-:W-:Y:S02]  /*10a40*/  USGXT.U32 UR56, UR56, 0xe ;  /* 0x0000000e3838789a */ /* 0x000fe40008000000 */
[----:B------:R-:W-:Y:S02]  /*10a50*/  USHF.R.U32.HI UR46, URZ, 0x4, UR44 ;  /* 0x00000004ff2e7899 */ /* 0x000fe4000801162c */
[----:B------:R-:W-:Y:S02]  /*10a60*/  UIADD3 UR48, UP1, UPT, UR56, 0x4000080, URZ ;  /* 0x0400008038307890 */ /* 0x000fe4000ff3e0ff */
[----:B------:R-:W-:Y:S01]  /*10a70*/  USGXT.U32 UR46, UR46, 0xe ;  /* 0x0000000e2e2e789a */ /* 0x000fe20008000000 */
[----:B------:R-:W-:Y:S01]  /*10a80*/  UMOV UR11, URZ ;  /* 0x000000ff000b7c82 */ /* 0x000fe20008000000 */
[----:B------:R-:W-:Y:S01]  /*10a90*/  UMOV UR47, URZ ;  /* 0x000000ff002f7c82 */ /* 0x000fe20008000000 */
[----:B------:R-:W-:-:S02]  /*10aa0*/  UIADD3.X UR49, UPT, UPT, UR11, 0x40004040, URZ, UP1, !UPT ;  /* 0x400040400b317890 */ /* 0x000fc40008ffe4ff */
[----:B------:R-:W-:Y:S02]  /*10ab0*/  UIADD3 UR52, UP1, UPT, UR46, 0x2, URZ ;  /* 0x000000022e347890 */ /* 0x000fe4000ff3e0ff */
[----:B------:R-:W-:Y:S02]  /*10ac0*/  ULOP3.LUT UR56, UR56, 0x4000000, URZ, 0xfc, !UPT ;  /* 0x0400000038387892 */ /* 0x000fe4000f8efcff */
[----:B------:R-:W-:Y:S02]  /*10ad0*/  UIADD3.X UR53, UPT, UPT, UR47, 0x40004040, URZ, UP1, !UPT ;  /* 0x400040402f357890 */ /* 0x000fe40008ffe4ff */
[----:B------:R-:W-:Y:S02]  /*10ae0*/  UIADD3.64 UR58, UPT, UPT, UR48, 0x80, URZ ;  /* 0x00000080303a7897 */ /* 0x000fe4000fffe0ff */
[----:B------:R-:W-:Y:S02]  /*10af0*/  UIADD3.64 UR64, UPT, UPT, UR52, 0x2, URZ ;  /* 0x0000000234407897 */ /* 0x000fe4000fffe0ff */
[----:B------:R-:W-:-:S02]  /*10b00*/  UIADD3.64 UR60, UPT, UPT, UR48, 0x100, URZ ;  /* 0x00000100303c7897 */ /* 0x000fc4000fffe0ff */
[----:B------:R-:W-:Y:S01]  /*10b10*/  UIADD3.64 UR68, UPT, UPT, UR52, 0x4, URZ ;  /* 0x0000000434447897 */ /* 0x000fe2000fffe0ff */
[----:B------:R-:W-:Y:S01]  /*10b20*/  UMOV UR18, 0x0 ;  /* 0x0000000000127882 */ /* 0x000fe20000000000 */
[----:B------:R-:W-:Y:S01]  /*10b30*/  UMOV UR19, 0x10208010 ;  /* 0x1020801000137882 */ /* 0x000fe20000000000 */
[----:B------:R-:W-:Y:S01]  /*10b40*/  UMOV UR47, 0x40004040 ;  /* 0x40004040002f7882 */ /* 0x000fe20000000000 */
[----:B------:R-:W-:Y:S01]  /*10b50*/  UMOV UR57, 0x40004040 ;  /* 0x4000404000397882 */ /* 0x000fe20000000000 */
[----:B------:R-:W-:Y:S01]  /*10b60*/  UMOV UR20, 0x0 ;  /* 0x0000000000147882 */ /* 0x000fe20000000000 */
[----:B------:R0:W-:Y:S01]  /*10b70*/  UTCHMMA.2CTA gdesc[UR56], gdesc[UR46], tmem[UR6], tmem[UR18], idesc[UR19], !UPT ;  /* 0x00ff122e380075ea */ /* 0x0001e2000fa00006 */
[----:B------:R-:W-:Y:S01]  /*10b80*/  UMOV UR21, 0x10208010 ;  /* 0x1020801000157882 */ /* 0x000fe20000000000 */
[----:B------:R-:W-:Y:S02]  /*10b90*/  UIADD3.64 UR62, UPT, UPT, UR48, 0x180, URZ ;  /* 0x00000180303e7897 */ /* 0x000fe4000fffe0ff */
[----:B------:R1:W-:Y:S01]  /*10ba0*/  UTCHMMA.2CTA gdesc[UR48], gdesc[UR52], tmem[UR6], tmem[UR20], idesc[UR21], UPT ;  /* 0x00ff1434300075ea */ /* 0x0003e2000ba00006 */
[----:B------:R-:W-:Y:S01]  /*10bb0*/  UMOV UR22, 0x0 ;  /* 0x0000000000167882 */ /* 0x000fe20000000000 */
[----:B------:R-:W-:Y:S01]  /*10bc0*/  UMOV UR23, 0x10208010 ;  /* 0x1020801000177882 */ /* 0x000fe20000000000 */
[----:B------:R-:W-:Y:S01]  /*10bd0*/  UMOV UR24, 0x0 ;  /* 0x0000000000187882 */ /* 0x000fe20000000000 */
[----:B------:R-:W-:Y:S01]  /*10be0*/  UMOV UR25, 0x10208010 ;  /* 0x1020801000197882 */ /* 0x000fe20000000000 */
[----:B------:R2:W-:Y:S01]  /*10bf0*/  UTCHMMA.2CTA gdesc[UR58], gdesc[UR64], tmem[UR6], tmem[UR22], idesc[UR23], UPT ;  /* 0x00ff16403a0075ea */ /* 0x0005e2000ba00006 */
[----:B------:R-:W-:Y:S01]  /*10c00*/  UIADD3.64 UR66, UPT, UPT, UR48, 0x200, URZ ;  /* 0x0000020030427897 */ /* 0x000fe2000fffe0ff */
[----:B------:R3:W-:Y:S01]  /*10c10*/  UTCHMMA.2CTA gdesc[UR60], gdesc[UR68], tmem[UR6], tmem[UR24], idesc[UR25], UPT ;  /* 0x00ff18443c0075ea */ /* 0x0007e2000ba00006 */
[----:B0-----:R-:W-:-:S02]  /*10c20*/  UIADD3.64 UR56, UPT, UPT, UR52, 0x1fe, URZ ;  /* 0x000001fe34387897 */ /* 0x001fc4000fffe0ff */
[----:B------:R-:W-:Y:S01]  /*10c30*/  UIADD3.64 UR18, UPT, UPT, UR48, 0x280, URZ ;  /* 0x0000028030127897 */ /* 0x000fe2000fffe0ff */
[----:B------:R-:W-:Y:S01]  /*10c40*/  UMOV UR26, 0x0 ;  /* 0x00000000001a7882 */ /* 0x000fe20000000000 */
[----:B------:R-:W-:Y:S01]  /*10c50*/  UMOV UR27, 0x10208010 ;  /* 0x10208010001b7882 */ /* 0x000fe20000000000 */
[----:B-1----:R-:W-:Y:S02]  /*10c60*/  UIADD3.64 UR20, UPT, UPT, UR48, 0x300, URZ ;  /* 0x0000030030147897 */ /* 0x002fe4000fffe0ff */
[----:B--2---:R-:W-:Y:S02]  /*10c70*/  UIADD3.64 UR58, UPT, UPT, UR52, 0x200, URZ ;  /* 0x00000200343a7897 */ /* 0x004fe4000fffe0ff */
[----:B------:R0:W-:Y:S01]  /*10c80*/  UTCHMMA.2CTA gdesc[UR62], gdesc[UR56], tmem[UR6], tmem[UR26], idesc[UR27], UPT ;  /* 0x00ff1a383e0075ea */ /* 0x0001e2000ba00006 */
[----:B---3--:R-:W-:Y:S01]  /*10c90*/  UIADD3.64 UR60, UPT, UPT, UR52, 0x202, URZ ;  /* 0x00000202343c7897 */ /* 0x008fe2000fffe0ff */
[----:B------:R-:W-:Y:S01]  /*10ca0*/  UMOV UR28, 0x0 ;  /* 0x00000000001c7882 */ /* 0x000fe20000000000 */
[----:B------:R-:W-:Y:S01]  /*10cb0*/  UMOV UR29, 0x10208010 ;  /* 0x10208010001d7882 */ /* 0x000fe20000000000 */
[----:B------:R-:W-:-:S02]  /*10cc0*/  UIADD3 UR76, UPT, UPT, UR6, 0x80, URZ ;  /* 0x00000080064c7890 */ /* 0x000fc4000fffe0ff */
[----:B------:R-:W-:Y:S01]  /*10cd0*/  UIADD3.64 UR22, UPT, UPT, UR48, 0x780, URZ ;  /* 0x0000078030167897 */ /* 0x000fe2000fffe0ff */
[----:B------:R1:W-:Y:S01]  /*10ce0*/  UTCHMMA.2CTA gdesc[UR66], gdesc[UR58], tmem[UR6], tmem[UR28], idesc[UR29], UPT ;  /* 0x00ff1c3a420075ea */ /* 0x0003e2000ba00006 */
[----:B------:R-:W-:Y:S02]  /*10cf0*/  UIADD3 UR75, UPT, UPT, UR6, 0x80, URZ ;  /* 0x00000080064b7890 */ /* 0x000fe4000fffe0ff */
[----:B0-----:R-:W-:Y:S02]  /*10d00*/  UIADD3.64 UR62, UPT, UPT, UR52, 0x204, URZ ;  /* 0x00000204343e7897 */ /* 0x001fe4000fffe0ff */
[----:B------:R-:W-:Y:S01]  /*10d10*/  UIADD3.64 UR24, UPT, UPT, UR48, 0x800, URZ ;  /* 0x0000080030187897 */ /* 0x000fe2000fffe0ff */
[----:B------:R-:W-:Y:S01]  /*10d20*/  UMOV UR30, 0x0 ;  /* 0x00000000001e7882 */ /* 0x000fe20000000000 */
[----:B------:R-:W-:Y:S01]  /*10d30*/  UMOV UR31, 0x10208010 ;  /* 0x10208010001f7882 */ /* 0x000fe20000000000 */
[----:B------:R-:W-:Y:S02]  /*10d40*/  UIADD3 UR74, UPT, UPT, UR6, 0x80, URZ ;  /* 0x00000080064a7890 */ /* 0x000fe4000fffe0ff */
[----:B------:R0:W-:Y:S01]  /*10d50*/  UTCHMMA.2CTA gdesc[UR18], gdesc[UR60], tmem[UR6], tmem[UR30], idesc[UR31], UPT ;  /* 0x00ff1e3c120075ea */ /* 0x0001e2000ba00006 */
[----:B------:R-:W-:-:S02]  /*10d60*/  UIADD3.64 UR26, UPT, UPT, UR48, 0x880, URZ ;  /* 0x00000880301a7897 */ /* 0x000fc4000fffe0ff */
[----:B------:R-:W-:Y:S02]  /*10d70*/  UIADD3 UR73, UPT, UPT, UR6, 0x80, URZ ;  /* 0x0000008006497890 */ /* 0x000fe4000fffe0ff */
[----:B-1----:R-:W-:Y:S02]  /*10d80*/  UIADD3.64 UR66, UPT, UPT, UR48, 0x900, URZ ;  /* 0x0000090030427897 */ /* 0x002fe4000fffe0ff */
[----:B------:R-:W-:Y:S02]  /*10d90*/  UIADD3 UR72, UPT, UPT, UR6, 0x80, URZ ;  /* 0x0000008006487890 */ /* 0x000fe4000fffe0ff */
[----:B------:R-:W-:Y:S02]  /*10da0*/  UIADD3.64 UR28, UPT, UPT, UR48, 0x980, URZ ;  /* 0x00000980301c7897 */ /* 0x000fe4000fffe0ff */
[----:B------:R-:W-:Y:S02]  /*10db0*/  UIADD3 UR71, UPT, UPT, UR6, 0x80, URZ ;  /* 0x0000008006477890 */ /* 0x000fe4000fffe0ff */
[----:B0-----:R-:W-:Y:S01]  /*10dc0*/  UIADD3.64 UR30, UPT, UPT, UR48, 0xa00, URZ ;  /* 0x00000a00301e7897 */ /* 0x001fe2000fffe0ff */
[----:B------:R-:W-:Y:S01]  /*10dd0*/  UMOV UR32, 0x0 ;  /* 0x0000000000207882 */ /* 0x000fe20000000000 */
[----:B------:R-:W-:Y:S01]  /*10de0*/  UMOV UR33, 0x10208010 ;  /* 0x1020801000217882 */ /* 0x000fe20000000000 */
[----:B------:R-:W-:-:S02]  /*10df0*/  UIADD3 UR70, UPT, UPT, UR6, 0x80, URZ ;  /* 0x0000008006467890 */ /* 0x000fc4000fffe0ff */
[----:B------:R0:W-:Y:S01]  /*10e00*/  UTCHMMA.2CTA gdesc[UR20], gdesc[UR62], tmem[UR6], tmem[UR32], idesc[UR33], UPT ;  /* 0x00ff203e140075ea */ /* 0x0001e2000ba00006 */
[----:B------:R-:W-:Y:S01]  /*10e10*/  UIADD3.64 UR18, UPT, UPT, UR48, 0xa80, URZ ;  /* 0x00000a8030127897 */ /* 0x000fe2000fffe0ff */
[----:B------:R-:W-:Y:S01]  /*10e20*/  UMOV UR34, 0x0 ;  /* 0x0000000000227882 */ /* 0x000fe20000000000 */
[----:B------:R-:W-:Y:S01]  /*10e30*/  UMOV UR35, 0x10208010 ;  /* 0x1020801000237882 */ /* 0x000fe20000000000 */
[----:B------:R-:W-:Y:S01]  /*10e40*/  UIADD3 UR11, UPT, UPT, UR6, 0x80, URZ ;  /* 0x00000080060b7890 */ /* 0x000fe2000fffe0ff */
[----:B------:R0:W-:Y:S01]  /*10e50*/  UTCHMMA.2CTA gdesc[UR22], gdesc[UR46], tmem[UR76], tmem[UR34], idesc[UR35], !UPT ;  /* 0x00ff222e160075ea */ /* 0x0001e2000fa0004c */
[----:B------:R-:W-:Y:S01]  /*10e60*/  UIADD3.64 UR48, UPT, UPT, UR48, 0xb00, URZ ;  /* 0x00000b0030307897 */ /* 0x000fe2000fffe0ff */
[----:B------:R-:W-:Y:S01]  /*10e70*/  UMOV UR36, 0x0 ;  /* 0x0000000000247882 */ /* 0x000fe20000000000 */
[----:B------:R-:W-:Y:S01]  /*10e80*/  UMOV UR37, 0x10208010 ;  /* 0x1020801000257882 */ /* 0x000fe20000000000 */
[----:B------:R-:W-:Y:S01]  /*10e90*/  UMOV UR38, 0x0 ;  /* 0x0000000000267882 */ /* 0x000fe20000000000 */
[----:B------:R-:W-:Y:S01]  /*10ea0*/  UMOV UR39, 0x10208010 ;  /* 0x1020801000277882 */ /* 0x000fe20000000000 */
[----:B------:R-:W-:Y:S01]  /*10eb0*/  UMOV UR40, 0x0 ;  /* 0x0000000000287882 */ /* 0x000fe20000000000 */
[----:B------:R-:W-:Y:S01]  /*10ec0*/  UMOV UR41, 0x10208010 ;  /* 0x1020801000297882 */ /* 0x000fe20000000000 */
[----:B------:R0:W-:Y:S01]  /*10ed0*/  UTCHMMA.2CTA gdesc[UR24], gdesc[UR52], tmem[UR75], tmem[UR36], idesc[UR37], UPT ;  /* 0x00ff2434180075ea */ /* 0x0001e2000ba0004b */
        /* <DEDUP_REMOVED lines=13> */
[----:B------:R0:W-:Y:S01]  /*10fb0*/  UTCHMMA.2CTA gdesc[UR18], gdesc[UR60], tmem[UR70], tmem[UR50], idesc[UR51], UPT ;  /* 0x00ff323c120075ea */ /* 0x0001e2000ba00046 */
[----:B------:R0:W-:Y:S01]  /*10fc0*/  UTCHMMA.2CTA gdesc[UR48], gdesc[UR62], tmem[UR11], tmem[UR54], idesc[UR55], UPT ;  /* 0x00ff363e300075ea */ /* 0x0001e2000ba0000b */
[----:B------:R0:W-:Y:S01]  /*10fd0*/  UTCBAR.2CTA.MULTICAST [UR8], URZ, UR77 ;  /* 0x000000ff080073e9 */ /* 0x0001e2000820084d */
[----:B------:R-:W-:Y:S01]  /*10fe0*/  NOP ;  /* 0x0000000000007918 */ /* 0x000fe20000000000 */
.L_x_12:
[----:B------:R1:W-:Y:S01]  /*10ff0*/  STL [R1+0x6b8], RZ ;  /* 0x0006b8ff01007387 */ /* 0x0003e20000100800 */
[----:B0-----:R-:W-:Y:S01]  /*11000*/  UMOV UR18, UR14 ;  /* 0x0000000e00127c82 */ /* 0x001fe20008000000 */
[----:B------:R-:W-:Y:S01]  /*11010*/  UMOV UR19, UR15 ;  /* 0x0000000f00137c82 */ /* 0x000fe20008000000 */
[----:B------:R-:W-:Y:S05]  /*11020*/  @!P3 BRA `(.L_x_13) ;  /* 0x0000017800a0b947 */ /* 0x000fea0003800000 */
[----:B------:R-:W-:Y:S01]  /*11030*/  SHF.R.S32.HI R3, RZ, 0x1f, R90 ;  /* 0x0000001fff037819 */ /* 0x000fe2000001145a */
[----:B------:R-:W-:Y:S01]  /*11040*/  ULOP3.LUT UR14, UR9, 0x4000000, URZ, 0xfc, !UPT ;  /* 0x04000000090e7892 */ /* 0x000fe2000f8efcff */
[----:B------:R-:W-:Y:S01]  /*11050*/  SHF.R.S32.HI R91, RZ, 0x1f, R92 ;  /* 0x0000001fff5b7819 */ /* 0x000fe2000001145c */
[----:B------:R-:W-:Y:S01]  /*11060*/  UIADD3.64 UR20, UPT, UPT, UR12, 0x80, URZ ;  /* 0x000000800c147897 */ /* 0x000fe2000fffe0ff */
[C---:B------:R-:W-:Y:S01]  /*11070*/  SHF.L.U64.HI R3, R90.reuse, 0x1, R3 ;  /* 0x000000015a037819 */ /* 0x040fe20000010203 */
[----:B------:R-:W-:Y:S01]  /*11080*/  IMAD.SHL.U32 R90, R90, 0x2, RZ ;  /* 0x000000025a5a7824 */ /* 0x000fe200078e00ff */
[C---:B------:R-:W-:Y:S01]  /*11090*/  SHF.L.U64.HI R91, R92.reuse, 0x1, R91 ;  /* 0x000000015c5b7819 */ /* 0x040fe2000001025b */
[----:B------:R-:W-:Y:S01]  /*110a0*/  IMAD.SHL.U32 R92, R92, 0x2, RZ ;  /* 0x000000025c5c7824 */ /* 0x000fe200078e00ff */
[----:B------:R-:W-:Y:S02]  /*110b0*/  UIADD3.64 UR22, UPT, UPT, UR18, 0x2, URZ ;  /* 0x0000000212167897 */ /* 0x000fe4000fffe0ff */
[----:B------:R-:W-:-:S02]  /*110c0*/  UIADD3.64 UR24, UPT, UPT, UR12, 0x100, URZ ;  /* 0x000001000c187897 */ /* 0x000fc4000fffe0ff */
[----:B------:R-:W-:Y:S02]  /*110d0*/  UIADD3.64 UR26, UPT, UPT, UR18, 0x4, URZ ;  /* 0x00000004121a7897 */ /* 0x000fe4000fffe0ff */
[----:B------:R-:W-:Y:S02]  /*110e0*/  UIADD3.64 UR28, UPT, UPT, UR12, 0x180, URZ ;  /* 0x000001800c1c7897 */ /* 0x000fe4000fffe0ff */
[----:B------:R-:W-:Y:S02]  /*110f0*/  UIADD3.64 UR30, UPT, UPT, UR18, 0x1fe, URZ ;  /* 0x000001fe121e7897 */ /* 0x000fe4000fffe0ff */
[----:B------:R-:W-:Y:S02]  /*11100*/  UIADD3.64 UR32, UPT, UPT, UR12, 0x200, URZ ;  /* 0x000002000c207897 */ /* 0x000fe4000fffe0ff */
        /* <DEDUP_REMOVED lines=12> */
[----:B------:R-:W-:Y:S01]  /*111d0*/  UIADD3.64 UR58, UPT, UPT, UR12, 0xb00, URZ ;  /* 0x00000b000c3a7897 */ /* 0x000fe2000fffe0ff */
[----:B------:R-:W-:Y:S01]  /*111e0*/  UMOV UR11, 0x1 ;  /* 0x00000001000b7882 */ /* 0x000fe20000000000 */
[----:B------:R-:W-:Y:S01]  /*111f0*/  UMOV UR9, URZ ;  /* 0x000000ff00097c82 */ /* 0x000fe20008000000 */
[----:B------:R-:W-:Y:S01]  /*11200*/  UMOV UR60, UR10 ;  /* 0x0000000a003c7c82 */ /* 0x000fe20008000000 */
[----:B------:R-:W-:-:S08]  /*11210*/  UMOV UR61, 0x40004040 ;  /* 0x40004040003d7882 */ /* 0x000fd00000000000 */
.L_x_16:
[----:B-----5:R0:W-:Y:S04]  /*11220*/  STL.64 [R1+0xfc8], R86 ;  /* 0x000fc85601007387 */ /* 0x0201e80000100a00 */
[----:B------:R-:W-:Y:S04]  /*11230*/  STL.64 [R1+0xfc0], R88 ;  /* 0x000fc05801007387 */ /* 0x000fe80000100a00 */
[----:B------:R2:W-:Y:S01]  /*11240*/  STL.64 [R1+0xfb0], R2 ;  /* 0x000fb00201007387 */ /* 0x0005e20000100a00 */
[----:B0-----:R-:W-:-:S05]  /*11250*/  IADD3 R86, P0, PT, R4, R92, RZ ;  /* 0x0000005c04567210 */ /* 0x001fca0007f1e0ff */
[----:B------:R0:W-:Y:S01]  /*11260*/  STL [R1+0xf58], R86 ;  /* 0x000f585601007387 */ /* 0x0001e20000100800 */
[-C--:B--2---:R-:W-:Y:S02]  /*11270*/  IADD3 R3, P3, PT, R6, R92.reuse, RZ ;  /* 0x0000005c06037210 */ /* 0x084fe40007f7e0ff */
[----:B------:R-:W-:-:S03]  /*11280*/  IADD3 R2, P4, PT, R16, R92, RZ ;  /* 0x0000005c10027210 */ /* 0x000fc60007f9e0ff */
[----:B------:R2:W-:Y:S01]  /*11290*/  STL [R1+0xf5c], R3 ;  /* 0x000f5c0301007387 */ /* 0x0005e20000100800 */
[----:B0-----:R-:W-:Y:S01]  /*112a0*/  IADD3 R86, P5, PT, R18, R92, RZ ;  /* 0x0000005c12567210 */ /* 0x001fe20007fbe0ff */
[--C-:B------:R-:W-:Y:S02]  /*112b0*/  IMAD.X R4, R17, 0x1, R91.reuse, P4 ;  /* 0x0000000111047824 */ /* 0x100fe400020e065b */
[----:B------:R0:W-:Y:S04]  /*112c0*/  STL [R1+0xf60], R2 ;  /* 0x000f600201007387 */ /* 0x0001e80000100800 */
[----:B------:R-:W-:Y:S01]  /*112d0*/  STL [R1+0xf64], R86 ;  /* 0x000f645601007387 */ /* 0x000fe20000100800 */
[--C-:B--2---:R-:W-:Y:S02]  /*112e0*/  IMAD.X R3, R5, 0x1, R91.reuse, P0 ;  /* 0x0000000105037824 */ /* 0x104fe400000e065b */
[----:B0-----:R-:W-:-:S03]  /*112f0*/  IMAD.X R2, R7, 0x1, R91, P3 ;  /* 0x0000000107027824 */ /* 0x001fc600018e065b */
[----:B------:R0:W-:Y:S04]  /*11300*/  STL [R1+0xf48], R3 ;  /* 0x000f480301007387 */ /* 0x0001e80000100800 */
[----:B------:R2:W-:Y:S04]  /*11310*/  STL [R1+0xf4c], R2 ;  /* 0x000f4c0201007387 */ /* 0x0005e80000100800 */
[----:B------:R3:W-:Y:S01]  /*11320*/  STL [R1+0xf50], R4 ;  /* 0x000f500401007387 */ /* 0x0007e20000100800 */
[----:B0-----:R-:W-:Y:S01]  /*11330*/  IMAD.X R3, R19, 0x1, R91, P5 ;  /* 0x0000000113037824 */ /* 0x001fe200028e065b */
[----:B--2---:R-:W-:-:S04]  /*11340*/  IADD3 R2, P0, PT, R28, R92, RZ ;  /* 0x0000005c1c027210 */ /* 0x004fc80007f1e0ff */
[----:B------:R0:W-:Y:S01]  /*11350*/  STL [R1+0xf54], R3 ;  /* 0x000f540301007387 */ /* 0x0001e20000100800 */
[----:B---3--:R-:W-:-:S03]  /*11360*/  IADD3 R4, P3, PT, R30, R92, RZ ;  /* 0x0000005c1e047210 */ /* 0x008fc60007f7e0ff */
[----:B------:R2:W-:Y:S01]  /*11370*/  STL [R1+0xf10], R2 ;  /* 0x000f100201007387 */ /* 0x0005e20000100800 */
[----:B------:R-:W-:-:S03]  /*11380*/  IMAD.X R28, R29, 0x1, R91, P0 ;  /* 0x000000011d1c7824 */ /* 0x000fc600000e065b */
[----:B------:R3:W-:Y:S01]  /*11390*/  STL [R1+0xf14], R4 ;  /* 0x000f140401007387 */ /* 0x0007e20000100800 */
[----:B------:R-:W-:Y:S01]  /*113a0*/  IMAD.X R30, R31, 0x1, R91, P3 ;  /* 0x000000011f1e7824 */ /* 0x000fe200018e065b */
[-C--:B0-----:R-:W-:Y:S02]  /*113b0*/  IADD3 R3, P4, PT, R40, R92.reuse, RZ ;  /* 0x0000005c28037210 */ /* 0x081fe40007f9e0ff */
[----:B--2---:R-:W-:-:S03]  /*113c0*/  IADD3 R2, P5, PT, R42, R92, RZ ;  /* 0x0000005c2a027210 */ /* 0x004fc60007fbe0ff */
[----:B------:R0:W-:Y:S01]  /*113d0*/  STL [R1+0xf18], R3 ;  /* 0x000f180301007387 */ /* 0x0001e20000100800 */
[--C-:B------:R-:W-:Y:S01]  /*113e0*/  IMAD.X R40, R41, 0x1, R91.reuse, P4 ;  /* 0x0000000129287824 */ /* 0x100fe200020e065b */
[----:B---3--:R-:W-:Y:S02]  /*113f0*/  IADD3 R4, P3, PT, R54, R92, RZ ;  /* 0x0000005c36047210 */ /* 0x008fe40007f7e0ff */
[----:B------:R-:W-:Y:S01]  /*11400*/  STL [R1+0xfb8], R28 ;  /* 0x000fb81c01007387 */ /* 0x000fe20000100800 */
[----:B------:R-:W-:-:S03]  /*11410*/  IMAD.X R42, R43, 0x1, R91, P5 ;  /* 0x000000012b2a7824 */ /* 0x000fc600028e065b */
[----:B------:R2:W-:Y:S01]  /*11420*/  STL [R1+0xf1c], R2 ;  /* 0x000f1c0201007387 */ /* 0x0005e20000100800 */
[--C-:B------:R-:W-:Y:S01]  /*11430*/  IMAD.X R54, R55, 0x1, R91.reuse, P3 ;  /* 0x0000000137367824 */ /* 0x100fe200018e065b */
[-C--:B0-----:R-:W-:Y:S02]  /*11440*/  IADD3 R3, P4, PT, R62, R92.reuse, RZ ;  /* 0x0000005c3e037210 */ /* 0x081fe40007f9e0ff */
[----:B------:R-:W-:Y:S03]  /*11450*/  STL [R1+0xfd0], R30 ;  /* 0x000fd01e01007387 */ /* 0x000fe60000100800 */
[----:B------:R-:W-:Y:S01]  /*11460*/  IMAD.X R62, R63, 0x1, R91, P4 ;  /* 0x000000013f3e7824 */ /* 0x000fe200020e065b */
[----:B------:R-:W-:Y:S01]  /*11470*/  STL [R1+0xfd4], R40 ;  /* 0x000fd42801007387 */ /* 0x000fe20000100800 */
[----:B--2---:R-:W-:-:S03]  /*11480*/  IADD3 R2, P0, PT, R52, R92, RZ ;  /* 0x0000005c34027210 */ /* 0x004fc60007f1e0ff */
[----:B------:R-:W-:Y:S02]  /*11490*/  STL [R1+0xfd8], R42 ;  /* 0x000fd82a01007387 */ /* 0x000fe40000100800 */
[----:B------:R-:W-:Y:S02]  /*114a0*/  IMAD.X R52, R53, 0x1, R91, P0 ;  /* 0x0000000135347824 */ /* 0x000fe400000e065b */
[----:B------:R0:W-:Y:S04]  /*114b0*/  STL [R1+0xf20], R2 ;  /* 0x000f200201007387 */ /* 0x0001e80000100800 */
[----:B------:R2:W-:Y:S04]  /*114c0*/  STL [R1+0xf24], R4 ;  /* 0x000f240401007387 */ /* 0x0005e80000100800 */
[----:B------:R3:W-:Y:S01]  /*114d0*/  STL [R1+0xf28], R3 ;  /* 0x000f280301007387 */ /* 0x0007e20000100800 */
[----:B0-----:R-:W-:-:S03]  /*114e0*/  IADD3 R2, P5, PT, R64, R92, RZ ;  /* 0x0000005c40027210 */ /* 0x001fc60007fbe0ff */
[----:B------:R-:W-:Y:S01]  /*114f0*/  STL [R1+0xfdc], R52 ;  /* 0x000fdc3401007387 */ /* 0x000fe20000100800 */
[-C--:B--2---:R-:W-:Y:S01]  /*11500*/  IADD3 R4, P3, PT, R72, R92.reuse, RZ ;  /* 0x0000005c48047210 */ /* 0x084fe20007f7e0ff */
[--C-:B------:R-:W-:Y:S02]  /*11510*/  IMAD.X R64, R65, 0x1, R91.reuse, P5 ;  /* 0x0000000141407824 */ /* 0x100fe400028e065b */
[----:B------:R0:W-:Y:S01]  /*11520*/  STL [R1+0xf2c], R2 ;  /* 0x000f2c0201007387 */ /* 0x0001e20000100800 */
[----:B---3--:R-:W-:Y:S01]  /*11530*/  IADD3 R3, P4, PT, R78, R92, RZ ;  /* 0x0000005c4e037210 */ /* 0x008fe20007f9e0ff */
[----:B------:R-:W-:Y:S02]  /*11540*/  IMAD.X R72, R73, 0x1, R91, P3 ;  /* 0x0000000149487824 */ /* 0x000fe400018e065b */
[----:B------:R-:W-:Y:S01]  /*11550*/  STL [R1+0xfe0], R54 ;  /* 0x000fe03601007387 */ /* 0x000fe20000100800 */
[----:B------:R-:W-:-:S03]  /*11560*/  IADD3.X R78, PT, PT, R79, R91, RZ, P4, !PT ;  /* 0x0000005b4f4e7210 */ /* 0x000fc600027fe4ff */
[----:B------:R-:W-:Y:S01]  /*11570*/  STL [R1+0xfe4], R62 ;  /* 0x000fe43e01007387 */ /* 0x000fe20000100800 */
[----:B0-----:R-:W-:-:S05]  /*11580*/  IADD3 R2, P0, PT, R70, R92, RZ ;  /* 0x0000005c46027210 */ /* 0x001fca0007f1e0ff */
[----:B------:R0:W-:Y:S01]  /*11590*/  STL [R1+0xf30], R2 ;  /* 0x000f300201007387 */ /* 0x0001e20000100800 */
[----:B------:R-:W-:-:S03]  /*115a0*/  IMAD.X R70, R71, 0x1, R91, P0 ;  /* 0x0000000147467824 */ /* 0x000fc600000e065b */
[----:B------:R2:W-:Y:S04]  /*115b0*/  STL [R1+0xf34], R4 ;  /* 0x000f340401007387 */ /* 0x0005e80000100800 */
[----:B------:R3:W-:Y:S01]  /*115c0*/  STL [R1+0xf38], R3 ;  /* 0x000f380301007387 */ /* 0x0007e20000100800 */
[-C--:B0-----:R-:W-:Y:S02]  /*115d0*/  IADD3 R2, P5, PT, R80, R92.reuse, RZ ;  /* 0x0000005c50027210 */ /* 0x081fe40007fbe0ff */
[----:B--2---:R-:W-:-:S03]  /*115e0*/  IADD3 R4, P0, PT, R8, R92, RZ ;  /* 0x0000005c08047210 */ /* 0x004fc60007f1e0ff */
[----:B------:R0:W-:Y:S01]  /*115f0*/  STL [R1+0xf3c], R2 ;  /* 0x000f3c0201007387 */ /* 0x0001e20000100800 */
[----:B------:R-:W-:Y:S01]  /*11600*/  IMAD.X R80, R81, 0x1, R91, P5 ;  /* 0x0000000151507824 */ /* 0x000fe200028e065b */
[-C--:B---3--:R-:W-:Y:S02]  /*11610*/  IADD3 R3, P3, PT, R10, R92.reuse, RZ ;  /* 0x0000005c0a037210 */ /* 0x088fe40007f7e0ff */
[----:B------:R2:W-:Y:S04]  /*11620*/  STL [R1+0xf70], R4 ;  /* 0x000f700401007387 */ /* 0x0005e80000100800 */
[----:B------:R3:W-:Y:S01]  /*11630*/  STL [R1+0xf74], R3 ;  /* 0x000f740301007387 */ /* 0x0007e20000100800 */
[-C--:B0-----:R-:W-:Y:S02]  /*11640*/  IADD3 R2, P4, PT, R20, R92.reuse, RZ ;  /* 0x0000005c14027210 */ /* 0x081fe40007f9e0ff */
[----:B--2---:R-:W-:-:S03]  /*11650*/  IADD3 R4, P5, PT, R22, R92, RZ ;  /* 0x0000005c16047210 */ /* 0x004fc60007fbe0ff */
[----:B------:R0:W-:Y:S01]  /*11660*/  STL [R1+0xf40], R2 ;  /* 0x000f400201007387 */ /* 0x0001e20000100800 */
[--C-:B------:R-:W-:Y:S02]  /*11670*/  IMAD.X R20, R21, 0x1, R91.reuse, P4 ;  /* 0x0000000115147824 */ /* 0x100fe400020e065b */
[--C-:B---3--:R-:W-:Y:S01]  /*11680*/  IMAD.X R3, R9, 0x1, R91.reuse, P0 ;  /* 0x0000000109037824 */ /* 0x108fe200000e065b */
[----:B------:R2:W-:Y:S01]  /*11690*/  STL [R1+0xf44], R4 ;  /* 0x000f440401007387 */ /* 0x0005e20000100800 */
[----:B------:R-:W-:-:S03]  /*116a0*/  IMAD.X R22, R23, 0x1, R91, P5 ;  /* 0x0000000117167824 */ /* 0x000fc600028e065b */
[----:B------:R3:W-:Y:S01]  /*116b0*/  STL [R1+0xf68], R3 ;  /* 0x000f680301007387 */ /* 0x0007e20000100800 */
[----:B0-----:R-:W-:Y:S01]  /*116c0*/  IMAD.X R2, R11, 0x1, R91, P3 ;  /* 0x000000010b027824 */ /* 0x001fe200018e065b */
[----:B--2---:R-:W-:-:S04]  /*116d0*/  IADD3 R4, P3, PT, R34, R92, RZ ;  /* 0x0000005c22047210 */ /* 0x004fc80007f7e0ff */
[----:B------:R0:W-:Y:S01]  /*116e0*/  STL [R1+0xf6c], R2 ;  /* 0x000f6c0201007387 */ /* 0x0001e20000100800 */
[----:B---3--:R-:W-:Y:S01]  /*116f0*/  IADD3 R3, P4, PT, R44, R92, RZ ;  /* 0x0000005c2c037210 */ /* 0x008fe20007f9e0ff */
[----:B------:R-:W-:-:S04]  /*11700*/  IMAD.X R34, R35, 0x1, R91, P3 ;  /* 0x0000000123227824 */ /* 0x000fc800018e065b */
[----:B------:R-:W-:Y:S01]  /*11710*/  IMAD.X R44, R45, 0x1, R91, P4 ;  /* 0x000000012d2c7824 */ /* 0x000fe200020e065b */
        /* <DEDUP_REMOVED lines=8> */
[--C-:B------:R-:W-:Y:S01]  /*117a0*/  IMAD.X R46, R47, 0x1, R91.reuse, P5 ;  /* 0x000000012f2e7824 */ /* 0x100fe200028e065b */
[----:B---3--:R-:W-:Y:S01]  /*117b0*/  IADD3 R3, P4, PT, R66, R92, RZ ;  /* 0x0000005c42037210 */ /* 0x008fe20007f9e0ff */
[----:B------:R-:W-:-:S04]  /*117c0*/  IMAD.X R58, R59, 0x1, R91, P3 ;  /* 0x000000013b3a7824 */ /* 0x000fc800018e065b */
[----:B------:R-:W-:Y:S01]  /*117d0*/  IMAD.X R66, R67, 0x1, R91, P4 ;  /* 0x0000000143427824 */ /* 0x000fe200020e065b */
[----:B0-----:R-:W-:-:S05]  /*117e0*/  IADD3 R2, P0, PT, R56, R92, RZ ;  /* 0x0000005c38027210 */ /* 0x001fca0007f1e0ff */
[----:B------:R0:W-:Y:S01]  /*117f0*/  STL [R1+0xdb8], R2 ;  /* 0x000db80201007387 */ /* 0x0001e20000100800 */
[----:B------:R-:W-:-:S03]  /*11800*/  IMAD.X R56, R57, 0x1, R91, P0 ;  /* 0x0000000139387824 */ /* 0x000fc600000e065b */
[----:B------:R-:W-:Y:S04]  /*11810*/  STL [R1+0xdbc], R4 ;  /* 0x000dbc0401007387 */ /* 0x000fe80000100800 */
[----:B------:R2:W-:Y:S01]  /*11820*/  STL [R1+0xdc0], R3 ;  /* 0x000dc00301007387 */ /* 0x0005e20000100800 */
[----:B0-----:R-:W-:-:S05]  /*11830*/  IADD3 R2, P5, PT, R68, R92, RZ ;  /* 0x0000005c44027210 */ /* 0x001fca0007fbe0ff */
[----:B------:R0:W-:Y:S01]  /*11840*/  STL [R1+0xdc4], R2 ;  /* 0x000dc40201007387 */ /* 0x0001e20000100800 */
[----:B------:R-:W-:Y:S01]  /*11850*/  IMAD.X R68, R69, 0x1, R91, P5 ;  /* 0x0000000145447824 */ /* 0x000fe200028e065b */
[-C--:B--2---:R-:W-:Y:S02]  /*11860*/  IADD3 R3, P0, PT, R74, R92.reuse, RZ ;  /* 0x0000005c4a037210 */ /* 0x084fe40007f1e0ff */
[----:B------:R-:W2:Y:S04]  /*11870*/  LDL.LU.64 R16, [R1] ;  /* 0x0000000001107983 */ /* 0x000ea80000300a00 */
[----:B------:R3:W-:Y:S01]  /*11880*/  STL [R1+0xdc8], R3 ;  /* 0x000dc80301007387 */ /* 0x0007e20000100800 */
[----:B0-----:R-:W-:-:S03]  /*11890*/  IADD3 R2, P3, PT, R76, R92, RZ ;  /* 0x0000005c4c027210 */ /* 0x001fc60007f7e0ff */
[----:B------:R-:W4:Y:S04]  /*118a0*/  LDL.LU.64 R6, [R1+0x8] ;  /* 0x0000080001067983 */ /* 0x000f280000300a00 */
[----:B------:R0:W-:Y:S04]  /*118b0*/  STL [R1+0xdcc], R2 ;  /* 0x000dcc0201007387 */ /* 0x0001e80000100800 */
[----:B------:R-:W4:Y:S01]  /*118c0*/  LDL.LU.64 R4, [R1+0x10] ;  /* 0x0000100001047983 */ /* 0x000f220000300a00 */
[-C--:B---3--:R-:W-:Y:S01]  /*118d0*/  IADD3 R3, P4, PT, R82, R92.reuse, RZ ;  /* 0x0000005c52037210 */ /* 0x088fe20007f9e0ff */
[----:B------:R-:W-:Y:S01]  /*118e0*/  IMAD.X R74, R75, 0x1, R91, P0 ;  /* 0x000000014b4a7824 */ /* 0x000fe200000e065b */
[----:B0-----:R-:W-:-:S03]  /*118f0*/  IADD3 R2, P5, PT, R84, R92, RZ ;  /* 0x0000005c54027210 */ /* 0x001fc60007fbe0ff */
[----:B------:R0:W-:Y:S01]  /*11900*/  STL [R1+0xdd0], R3 ;  /* 0x000dd00301007387 */ /* 0x0001e20000100800 */
[----:B------:R-:W-:-:S03]  /*11910*/  IMAD.X R76, R77, 0x1, R91, P3 ;  /* 0x000000014d4c7824 */ /* 0x000fc600018e065b */
[----:B------:R3:W-:Y:S01]  /*11920*/  STL [R1+0xdd4], R2 ;  /* 0x000dd40201007387 */ /* 0x0007e20000100800 */
[--C-:B------:R-:W-:Y:S01]  /*11930*/  IMAD.X R82, R83, 0x1, R91.reuse, P4 ;  /* 0x0000000153527824 */ /* 0x100fe200020e065b */
[-C--:B0-----:R-:W-:Y:S02]  /*11940*/  IADD3 R3, P0, PT, R12, R92.reuse, RZ ;  /* 0x0000005c0c037210 */ /* 0x081fe40007f1e0ff */
[----:B------:R-:W4:Y:S01]  /*11950*/  LDL.LU.64 R28, [R1+0x18] ;  /* 0x00001800011c7983 */ /* 0x000f220000300a00 */
[-C--:B---3--:R-:W-:Y:S01]  /*11960*/  IADD3 R2, P3, PT, R14, R92.reuse, RZ ;  /* 0x0000005c0e027210 */ /* 0x088fe20007f7e0ff */
[--C-:B------:R-:W-:Y:S02]  /*11970*/  IMAD.X R84, R85, 0x1, R91.reuse, P5 ;  /* 0x0000000155547824 */ /* 0x100fe400028e065b */
[----:B------:R-:W-:Y:S01]  /*11980*/  STL [R1+0xdd8], R3 ;  /* 0x000dd80301007387 */ /* 0x000fe20000100800 */
[-C--:B------:R-:W-:Y:S02]  /*11990*/  IADD3 R19, P4, PT, R24, R92.reuse, RZ ;  /* 0x0000005c18137210 */ /* 0x080fe40007f9e0ff */
[-C--:B------:R-:W-:Y:S01]  /*119a0*/  IADD3 R18, P5, PT, R26, R92.reuse, RZ ;  /* 0x0000005c1a127210 */ /* 0x080fe20007fbe0ff */
[----:B------:R-:W3:Y:S01]  /*119b0*/  LDL.LU.64 R10, [R1+0x20] ;  /* 0x00002000010a7983 */ /* 0x000ee20000300a00 */
[----:B------:R-:W-:Y:S01]  /*119c0*/  IMAD.X R12, R13, 0x1, R91, P0 ;  /* 0x000000010d0c7824 */ /* 0x000fe200000e065b */
[----:B------:R-:W-:-:S02]  /*119d0*/  IADD3 R13, P0, PT, R36, R92, RZ ;  /* 0x0000005c240d7210 */ /* 0x000fc40007f1e0ff */
[----:B------:R0:W-:Y:S01]  /*119e0*/  STL [R1+0xddc], R2 ;  /* 0x000ddc0201007387 */ /* 0x0001e20000100800 */
[----:B------:R-:W-:-:S03]  /*119f0*/  IMAD.X R14, R15, 0x1, R91, P3 ;  /* 0x000000010f0e7824 */ /* 0x000fc600018e065b */
[----:B------:R-:W3:Y:S01]  /*11a00*/  LDL.LU.64 R8, [R1+0x28] ;  /* 0x0000280001087983 */ /* 0x000ee20000300a00 */
[--C-:B------:R-:W-:Y:S01]  /*11a10*/  IMAD.X R24, R25, 0x1, R91.reuse, P4 ;  /* 0x0000000119187824 */ /* 0x100fe200020e065b */
[----:B------:R-:W-:Y:S02]  /*11a20*/  IADD3 R15, P4, PT, R48, R92, RZ ;  /* 0x0000005c300f7210 */ /* 0x000fe40007f9e0ff */
[----:B0-----:R-:W3:Y:S04]  /*11a30*/  LDL.LU.64 R2, [R1+0x30] ;  /* 0x0000300001027983 */ /* 0x001ee80000300a00 */
[----:B------:R-:W-:Y:S01]  /*11a40*/  STL [R1+0xde0], R19 ;  /* 0x000de01301007387 */ /* 0x000fe20000100800 */
[----:B------:R-:W-:-:S03]  /*11a50*/  IMAD.X R26, R27, 0x1, R91, P5 ;  /* 0x000000011b1a7824 */ /* 0x000fc600028e065b */
[----:B------:R0:W-:Y:S04]  /*11a60*/  STL [R1+0xde4], R18 ;  /* 0x000de41201007387 */ /* 0x0001e80000100800 */
[----:B------:R1:W-:Y:S01]  /*11a70*/  STL [R1+0xde8], R13 ;  /* 0x000de80d01007387 */ /* 0x0003e20000100800 */
[-C--:B0-----:R-:W-:Y:S01]  /*11a80*/  IADD3 R18, P3, PT, R38, R92.reuse, RZ ;  /* 0x0000005c26127210 */ /* 0x081fe20007f7e0ff */
[----:B------:R-:W-:Y:S01]  /*11a90*/  IMAD.X R36, R37, 0x1, R91, P0 ;  /* 0x0000000125247824 */ /* 0x000fe200000e065b */
[----:B-1----:R-:W-:-:S03]  /*11aa0*/  IADD3 R13, P5, PT, R50, R92, RZ ;  /* 0x0000005c320d7210 */ /* 0x002fc60007fbe0ff */
[----:B------:R-:W-:Y:S01]  /*11ab0*/  STL [R1+0xdec], R18 ;  /* 0x000dec1201007387 */ /* 0x000fe20000100800 */
[----:B------:R-:W-:-:S03]  /*11ac0*/  IMAD.X R38, R39, 0x1, R91, P3 ;  /* 0x0000000127267824 */ /* 0x000fc600018e065b */
[----:B------:R0:W-:Y:S01]  /*11ad0*/  STL [R1+0xdf0], R15 ;  /* 0x000df00f01007387 */ /* 0x0001e20000100800 */
[----:B------:R-:W-:-:S03]  /*11ae0*/  IMAD.X R48, R49, 0x1, R91, P4 ;  /* 0x0000000131307824 */ /* 0x000fc600020e065b */
[----:B------:R4:W-:Y:S01]  /*11af0*/  STL [R1+0xdf4], R13 ;  /* 0x000df40d01007387 */ /* 0x0009e20000100800 */
[----:B0-----:R-:W-:Y:S01]  /*11b00*/  IADD3 R15, P0, PT, R60, R92, RZ ;  /* 0x0000005c3c0f7210 */ /* 0x001fe20007f1e0ff */
[----:B------:R-:W-:-:S04]  /*11b10*/  IMAD.X R50, R51, 0x1, R91, P5 ;  /* 0x0000000133327824 */ /* 0x000fc800028e065b */
[----:B------:R0:W-:Y:S01]  /*11b20*/  STL [R1+0xdf8], R15 ;  /* 0x000df80f01007387 */ /* 0x0001e20000100800 */
[-C--:B--2---:R-:W-:Y:S02]  /*11b30*/  IADD3 R18, P3, PT, R16, R92.reuse, RZ ;  /* 0x0000005c10127210 */ /* 0x084fe40007f7e0ff */
[----:B----4-:R-:W-:-:S03]  /*11b40*/  IADD3 R13, P4, PT, R6, R92, RZ ;  /* 0x0000005c060d7210 */ /* 0x010fc60007f9e0ff */
[----:B------:R-:W-:Y:S04]  /*11b50*/  STL [R1+0xdfc], R18 ;  /* 0x000dfc1201007387 */ /* 0x000fe80000100800 */
[----:B------:R1:W-:Y:S01]  /*11b60*/  STL [R1+0xe00], R13 ;  /* 0x000e000d01007387 */ /* 0x0003e20000100800 */
[----:B0-----:R-:W-:Y:S01]  /*11b70*/  IADD3 R15, P5, PT, R4, R92, RZ ;  /* 0x0000005c040f7210 */ /* 0x001fe20007fbe0ff */
[--C-:B------:R-:W-:Y:S02]  /*11b80*/  IMAD.X R6, R7, 0x1, R91.reuse, P4 ;  /* 0x0000000107067824 */ /* 0x100fe400020e065b */
[--C-:B-1----:R-:W-:Y:S02]  /*11b90*/  IMAD.X R13, R17, 0x1, R91.reuse, P3 ;  /* 0x00000001110d7824 */ /* 0x102fe400018e065b */
[----:B------:R-:W-:Y:S01]  /*11ba0*/  STL [R1+0xe04], R15 ;  /* 0x000e040f01007387 */ /* 0x000fe20000100800 */
[----:B------:R-:W-:-:S03]  /*11bb0*/  IMAD.X R4, R5, 0x1, R91, P5 ;  /* 0x0000000105047824 */ /* 0x000fc600028e065b */
[----:B------:R-:W-:Y:S04]  /*11bc0*/  STL [R1], R13 ;  /* 0x0000000d01007387 */ /* 0x000fe80000100800 */
[----:B------:R-:W2:Y:S04]  /*11bd0*/  LDL.LU.64 R18, [R1+0x38] ;  /* 0x0000380001127983 */ /* 0x000ea80000300a00 */
[----:B------:R0:W-:Y:S04]  /*11be0*/  STL [R1+0x8], R6 ;  /* 0x0000080601007387 */ /* 0x0001e80000100800 */
[----:B------:R-:W4:Y:S04]  /*11bf0*/  LDL.LU.64 R16, [R1+0x40] ;  /* 0x0000400001107983 */ /* 0x000f280000300a00 */
[----:B------:R1:W-:Y:S04]  /*11c00*/  STL [R1+0x10], R4 ;  /* 0x0000100401007387 */ /* 0x0003e80000100800 */
[----:B0-----:R-:W4:Y:S04]  /*11c10*/  LDL.LU.64 R6, [R1+0x48] ;  /* 0x0000480001067983 */ /* 0x001f280000300a00 */
[----:B-1----:R-:W4:Y:S01]  /*11c20*/  LDL.LU.64 R4, [R1+0x50] ;  /* 0x0000500001047983 */ /* 0x002f220000300a00 */
[----:B------:R-:W-:Y:S01]  /*11c30*/  IMAD.X R60, R61, 0x1, R91, P0 ;  /* 0x000000013d3c7824 */ /* 0x000fe200000e065b */
[----:B------:R-:W-:-:S02]  /*11c40*/  IADD3 R15, P0, PT, R28, R92, RZ ;  /* 0x0000005c1c0f7210 */ /* 0x000fc40007f1e0ff */
[-C--:B---3--:R-:W-:Y:S02]  /*11c50*/  IADD3 R13, P3, PT, R10, R92.reuse, RZ ;  /* 0x0000005c0a0d7210 */ /* 0x088fe40007f7e0ff */
[-C--:B------:R-:W-:Y:S01]  /*11c60*/  IADD3 R21, P4, PT, R8, R92.reuse, RZ ;  /* 0x0000005c08157210 */ /* 0x080fe20007f9e0ff */
[----:B------:R0:W-:Y:S02]  /*11c70*/  STL [R1+0xe08], R15 ;  /* 0x000e080f01007387 */ /* 0x0001e40000100800 */
[--C-:B------:R-:W-:Y:S02]  /*11c80*/  IMAD.X R10, R11, 0x1, R91.reuse, P3 ;  /* 0x000000010b0a7824 */ /* 0x100fe400018e065b */
[----:B------:R1:W-:Y:S01]  /*11c90*/  STL [R1+0xe0c], R13 ;  /* 0x000e0c0d01007387 */ /* 0x0003e20000100800 */
[----:B------:R-:W-:Y:S01]  /*11ca0*/  IMAD.X R8, R9, 0x1, R91, P4 ;  /* 0x0000000109087824 */ /* 0x000fe200020e065b */
[----:B0-----:R-:W-:Y:S02]  /*11cb0*/  IADD3 R15, P5, PT, R2, R92, RZ ;  /* 0x0000005c020f7210 */ /* 0x001fe40007fbe0ff */
[----:B------:R-:W-:Y:S01]  /*11cc0*/  STL [R1+0xe10], R21 ;  /* 0x000e101501007387 */ /* 0x000fe20000100800 */
[----:B-1----:R-:W-:-:S03]  /*11cd0*/  IADD3.X R13, PT, PT, R29, R91, RZ, P0, !PT ;  /* 0x0000005b1d0d7210 */ /* 0x002fc600007fe4ff */
[----:B------:R-:W-:Y:S01]  /*11ce0*/  STL [R1+0xe14], R15 ;  /* 0x000e140f01007387 */ /* 0x000fe20000100800 */
[----:B------:R-:W-:-:S03]  /*11cf0*/  IMAD.X R2, R3, 0x1, R91, P5 ;  /* 0x0000000103027824 */ /* 0x000fc600028e065b */
[----:B------:R-:W-:Y:S04]  /*11d00*/  STL [R1+0x18], R13 ;  /* 0x0000180d01007387 */ /* 0x000fe80000100800 */
[----:B------:R0:W-:Y:S04]  /*11d10*/  STL [R1+0x20], R10 ;  /* 0x0000200a01007387 */ /* 0x0001e80000100800 */
[----:B------:R-:W3:Y:S04]  /*11d20*/  LDL.LU.64 R28, [R1+0x58] ;  /* 0x00005800011c7983 */ /* 0x000ee80000300a00 */
[----:B------:R1:W-:Y:S04]  /*11d30*/  STL [R1+0x28], R8 ;  /* 0x0000280801007387 */ /* 0x0003e80000100800 */
[----:B0-----:R-:W3:Y:S04]  /*11d40*/  LDL.LU.64 R10, [R1+0x60] ;  /* 0x00006000010a7983 */ /* 0x001ee80000300a00 */
[----:B------:R0:W-:Y:S04]  /*11d50*/  STL [R1+0x30], R2 ;  /* 0x0000300201007387 */ /* 0x0001e80000100800 */
[----:B-1----:R-:W3:Y:S04]  /*11d60*/  LDL.LU.64 R8, [R1+0x68] ;  /* 0x0000680001087983 */ /* 0x002ee80000300a00 */
[----:B0-----:R-:W3:Y:S01]  /*11d70*/  LDL.LU.64 R2, [R1+0x70] ;  /* 0x0000700001027983 */ /* 0x001ee20000300a00 */
[----:B--2---:R-:W-:-:S02]  /*11d80*/  IADD3 R21, P0, PT, R18, R92, RZ ;  /* 0x0000005c12157210 */ /* 0x004fc40007f1e0ff */
[----:B----4-:R-:W-:-:S03]  /*11d90*/  IADD3 R15, P3, PT, R16, R92, RZ ;  /* 0x0000005c100f7210 */ /* 0x010fc60007f7e0ff */
[----:B------:R0:W-:Y:S01]  /*11da0*/  STL [R1+0xe18], R21 ;  /* 0x000e181501007387 */ /* 0x0001e20000100800 */
[----:B------:R-:W-:-:S03]  /*11db0*/  IADD3 R13, P4, PT, R6, R92, RZ ;  /* 0x0000005c060d7210 */ /* 0x000fc60007f9e0ff */
[----:B------:R1:W-:Y:S04]  /*11dc0*/  STL [R1+0xe1c], R15 ;  /* 0x000e1c0f01007387 */ /* 0x0003e80000100800 */
[----:B------:R2:W-:Y:S01]  /*11dd0*/  STL [R1+0xe20], R13 ;  /* 0x000e200d01007387 */ /* 0x0005e20000100800 */
[----:B0-----:R-:W-:Y:S01]  /*11de0*/  IADD3 R21, P5, PT, R4, R92, RZ ;  /* 0x0000005c04157210 */ /* 0x001fe20007fbe0ff */
[--C-:B------:R-:W-:Y:S02]  /*11df0*/  IMAD.X R6, R7, 0x1, R91.reuse, P4 ;  /* 0x0000000107067824 */ /* 0x100fe400020e065b */
[--C-:B-1----:R-:W-:Y:S02]  /*11e00*/  IMAD.X R15, R19, 0x1, R91.reuse, P0 ;  /* 0x00000001130f7824 */ /* 0x102fe400000e065b */
[----:B------:R-:W-:Y:S01]  /*11e10*/  STL [R1+0xe24], R21 ;  /* 0x000e241501007387 */ /* 0x000fe20000100800 */
[----:B--2---:R-:W-:-:S03]  /*11e20*/  IMAD.X R13, R17, 0x1, R91, P3 ;  /* 0x00000001110d7824 */ /* 0x004fc600018e065b */
[----:B------:R-:W-:Y:S01]  /*11e30*/  STL [R1+0x38], R15 ;  /* 0x0000380f01007387 */ /* 0x000fe20000100800 */
[----:B------:R-:W-:-:S03]  /*11e40*/  IMAD.X R4, R5, 0x1, R91, P5 ;  /* 0x0000000105047824 */ /* 0x000fc600028e065b */
[----:B------:R-:W-:Y:S04]  /*11e50*/  STL [R1+0x40], R13 ;  /* 0x0000400d01007387 */ /* 0x000fe80000100800 */
[----:B------:R-:W2:Y:S04]  /*11e60*/  LDL.LU.64 R18, [R1+0x78] ;  /* 0x0000780001127983 */ /* 0x000ea80000300a00 */
[----:B------:R0:W-:Y:S04]  /*11e70*/  STL [R1+0x48], R6 ;  /* 0x0000480601007387 */ /* 0x0001e80000100800 */
[----:B------:R-:W4:Y:S04]  /*11e80*/  LDL.LU.64 R16, [R1+0x80] ;  /* 0x0000800001107983 */ /* 0x000f280000300a00 */
[----:B------:R1:W-:Y:S04]  /*11e90*/  STL [R1+0x50], R4 ;  /* 0x0000500401007387 */ /* 0x0003e80000100800 */
[----:B0-----:R-:W4:Y:S04]  /*11ea0*/  LDL.LU.64 R6, [R1+0x88] ;  /* 0x0000880001067983 */ /* 0x001f280000300a00 */
[----:B-1----:R-:W4:Y:S01]  /*11eb0*/  LDL.LU.64 R4, [R1+0x90] ;  /* 0x0000900001047983 */ /* 0x002f220000300a00 */
[----:B---3--:R-:W-:-:S02]  /*11ec0*/  IADD3 R15, P0, PT, R28, R92, RZ ;  /* 0x0000005c1c0f7210 */ /* 0x008fc40007f1e0ff */
[----:B------:R-:W-:-:S03]  /*11ed0*/  IADD3 R13, P3, PT, R10, R92, RZ ;  /* 0x0000005c0a0d7210 */ /* 0x000fc60007f7e0ff */
[----:B------:R0:W-:Y:S01]  /*11ee0*/  STL [R1+0xe28], R15 ;  /* 0x000e280f01007387 */ /* 0x0001e20000100800 */
[----:B------:R-:W-:-:S03]  /*11ef0*/  IADD3 R21, P4, PT, R8, R92, RZ ;  /* 0x0000005c08157210 */ /* 0x000fc60007f9e0ff */
[----:B------:R1:W-:Y:S01]  /*11f00*/  STL [R1+0xe2c], R13 ;  /* 0x000e2c0d01007387 */ /* 0x0003e20000100800 */
[--C-:B------:R-:W-:Y:S01]  /*11f10*/  IMAD.X R10, R11, 0x1, R91.reuse, P3 ;  /* 0x000000010b0a7824 */ /* 0x100fe200018e065b */
[----:B0-----:R-:W-:Y:S02]  /*11f20*/  IADD3 R15, P5, PT, R2, R92, RZ ;  /* 0x0000005c020f7210 */ /* 0x001fe40007fbe0ff */
[----:B------:R-:W-:Y:S01]  /*11f30*/  STL [R1+0xe30], R21 ;  /* 0x000e301501007387 */ /* 0x000fe20000100800 */
[--C-:B------:R-:W-:Y:S02]  /*11f40*/  IMAD.X R8, R9, 0x1, R91.reuse, P4 ;  /* 0x0000000109087824 */ /* 0x100fe400020e065b */
[--C-:B-1----:R-:W-:Y:S01]  /*11f50*/  IMAD.X R13, R29, 0x1, R91.reuse, P0 ;  /* 0x000000011d0d7824 */ /* 0x102fe200000e065b */
        /* <DEDUP_REMOVED lines=96> */
[----:B0-----:R-:W-:Y:S02]  /*12560*/  IADD3 R21, P5, PT, R4, R92, RZ ;  /* 0x0000005c04157210 */ /* 0x001fe40007fbe0ff */
[----:B------:R-:W-:Y:S01]  /*12570*/  IADD3.X R6, PT, PT, R7, R91, RZ, P4, !PT ;  /* 0x0000005b07067210 */ /* 0x000fe200027fe4ff */
        /* <DEDUP_REMOVED lines=159> */
[----:B------:R-:W-:Y:S01]  /*12f70*/  IMAD.X R6, R7, 0x1, R91, P4 ;  /* 0x0000000107067824 */ /* 0x000fe200020e065b */
[----:B-1----:R-:W-:-:S03]  /*12f80*/  IADD3.X R15, PT, PT, R19, R91, RZ, P0, !PT ;  /* 0x0000005b130f7210 */ /* 0x002fc600007fe4ff */
        /* <DEDUP_REMOVED lines=86> */
[----:B------:R-:W-:Y:S04]  /*134f0*/  STL [R1+0x288], R6 ;  /* 0x0002880601007387 */ /* 0x000fe80000100800 */
[----:B------:R-:W4:Y:S04]  /*13500*/  LDL.LU.64 R16, [R1+0x2c0] ;  /* 0x0002c00001107983 */ /* 0x000f280000300a00 */
[----:B------:R0:W-:Y:S04]  /*13510*/  STL [R1+0x290], R4 ;  /* 0x0002900401007387 */ /* 0x0001e80000100800 */
[----:B0-----:R-:W4:Y:S04]  /*13520*/  LDL.LU.64 R4, [R1+0x2c8] ;  /* 0x0002c80001047983 */ /* 0x001f280000300a00 */
[----:B------:R-:W4:Y:S01]  /*13530*/  LDL.LU.64 R6, [R1+0x2d0] ;  /* 0x0002d00001067983 */ /* 0x000f220000300a00 */
[----:B---3--:R-:W-:-:S02]  /*13540*/  IADD3 R15, P0, PT, R28, R92, RZ ;  /* 0x0000005c1c0f7210 */ /* 0x008fc40007f1e0ff */
[-C--:B------:R-:W-:Y:S02]  /*13550*/  IADD3 R13, P3, PT, R10, R92.reuse, RZ ;  /* 0x0000005c0a0d7210 */ /* 0x080fe40007f7e0ff */
[-C--:B------:R-:W-:Y:S01]  /*13560*/  IADD3 R21, P4, PT, R8, R92.reuse, RZ ;  /* 0x0000005c08157210 */ /* 0x080fe20007f9e0ff */
[----:B------:R0:W-:Y:S02]  /*13570*/  STL [R1+0xd18], R15 ;  /* 0x000d180f01007387 */ /* 0x0001e40000100800 */
[--C-:B------:R-:W-:Y:S02]  /*13580*/  IMAD.X R10, R11, 0x1, R91.reuse, P3 ;  /* 0x000000010b0a7824 */ /* 0x100fe400018e065b */
[----:B------:R1:W-:Y:S01]  /*13590*/  STL [R1+0xd1c], R13 ;  /* 0x000d1c0d01007387 */ /* 0x0003e20000100800 */
[--C-:B------:R-:W-:Y:S01]  /*135a0*/  IMAD.X R8, R9, 0x1, R91.reuse, P4 ;  /* 0x0000000109087824 */ /* 0x100fe200020e065b */
[----:B0-----:R-:W-:Y:S02]  /*135b0*/  IADD3 R15, P5, PT, R2, R92, RZ ;  /* 0x0000005c020f7210 */ /* 0x001fe40007fbe0ff */
[----:B------:R-:W-:Y:S01]  /*135c0*/  STL [R1+0xd20], R21 ;  /* 0x000d201501007387 */ /* 0x000fe20000100800 */
[----:B-1----:R-:W-:-:S03]  /*135d0*/  IMAD.X R13, R29, 0x1, R91, P0 ;  /* 0x000000011d0d7824 */ /* 0x002fc600000e065b */
[----:B------:R-:W-:Y:S01]  /*135e0*/  STL [R1+0xd24], R15 ;  /* 0x000d240f01007387 */ /* 0x000fe20000100800 */
[----:B------:R-:W-:-:S03]  /*135f0*/  IMAD.X R2, R3, 0x1, R91, P5 ;  /* 0x0000000103027824 */ /* 0x000fc600028e065b */
[----:B------:R-:W-:Y:S04]  /*13600*/  STL [R1+0x298], R13 ;  /* 0x0002980d01007387 */ /* 0x000fe80000100800 */
[----:B------:R-:W-:Y:S04]  /*13610*/  STL [R1+0x2a0], R10 ;  /* 0x0002a00a01007387 */ /* 0x000fe80000100800 */
[----:B------:R-:W3:Y:S04]  /*13620*/  LDL.LU.64 R28, [R1+0x2d8] ;  /* 0x0002d800011c7983 */ /* 0x000ee80000300a00 */
[----:B------:R0:W-:Y:S04]  /*13630*/  STL [R1+0x2a8], R8 ;  /* 0x0002a80801007387 */ /* 0x0001e80000100800 */
[----:B0-----:R-:W3:Y:S04]  /*13640*/  LDL.LU.64 R8, [R1+0x2e0] ;  /* 0x0002e00001087983 */ /* 0x001ee80000300a00 */
[----:B------:R0:W-:Y:S04]  /*13650*/  STL [R1+0x2b0], R2 ;  /* 0x0002b00201007387 */ /* 0x0001e80000100800 */
[----:B------:R-:W3:Y:S04]  /*13660*/  LDL.LU.64 R10, [R1+0x2e8] ;  /* 0x0002e800010a7983 */ /* 0x000ee80000300a00 */
[----:B0-----:R-:W3:Y:S01]  /*13670*/  LDL.LU.64 R2, [R1+0x2f0] ;  /* 0x0002f00001027983 */ /* 0x001ee20000300a00 */
[----:B--2---:R-:W-:-:S02]  /*13680*/  IADD3 R21, P0, PT, R18, R92, RZ ;  /* 0x0000005c12157210 */ /* 0x004fc40007f1e0ff */
[----:B----4-:R-:W-:-:S03]  /*13690*/  IADD3 R15, P3, PT, R16, R92, RZ ;  /* 0x0000005c100f7210 */ /* 0x010fc60007f7e0ff */
[----:B------:R-:W-:Y:S04]  /*136a0*/  STL [R1+0xf08], R21 ;  /* 0x000f081501007387 */ /* 0x000fe80000100800 */
[----:B------:R0:W-:Y:S01]  /*136b0*/  STL [R1+0xf0c], R15 ;  /* 0x000f0c0f01007387 */ /* 0x0001e20000100800 */
[-C--:B------:R-:W-:Y:S01]  /*136c0*/  IADD3 R13, P4, PT, R4, R92.reuse, RZ ;  /* 0x0000005c040d7210 */ /* 0x080fe20007f9e0ff */
[----:B0-----:R-:W-:Y:S01]  /*136d0*/  IMAD.X R15, R19, 0x1, R91, P0 ;  /* 0x00000001130f7824 */ /* 0x001fe200000e065b */
[----:B------:R-:W-:-:S03]  /*136e0*/  IADD3 R21, P5, PT, R6, R92, RZ ;  /* 0x0000005c06157210 */ /* 0x000fc60007fbe0ff */
[----:B------:R0:W-:Y:S04]  /*136f0*/  STL [R1+0x2c8], R13 ;  /* 0x0002c80d01007387 */ /* 0x0001e80000100800 */
[----:B------:R-:W-:Y:S01]  /*13700*/  STL [R1+0x2d0], R21 ;  /* 0x0002d01501007387 */ /* 0x000fe20000100800 */
[----:B0-----:R-:W-:-:S03]  /*13710*/  IMAD.X R13, R17, 0x1, R91, P3 ;  /* 0x00000001110d7824 */ /* 0x001fc600018e065b */
[----:B------:R-:W-:Y:S04]  /*13720*/  STL [R1+0xda0], R15 ;  /* 0x000da00f01007387 */ /* 0x000fe80000100800 */
[----:B------:R0:W-:Y:S04]  /*13730*/  STL [R1+0xda4], R13 ;  /* 0x000da40d01007387 */ /* 0x0001e80000100800 */
[----:B------:R-:W2:Y:S04]  /*13740*/  LDL.LU.64 R40, [R1+0x2f8] ;  /* 0x0002f80001287983 */ /* 0x000ea80000300a00 */
[----:B------:R-:W4:Y:S04]  /*13750*/  LDL.LU.64 R16, [R1+0x300] ;  /* 0x0003000001107983 */ /* 0x000f280000300a00 */
[----:B------:R-:W4:Y:S04]  /*13760*/  LDL.LU.64 R30, [R1+0x308] ;  /* 0x00030800011e7983 */ /* 0x000f280000300a00 */
[----:B------:R-:W4:Y:S01]  /*13770*/  LDL.LU.64 R18, [R1+0x310] ;  /* 0x0003100001127983 */ /* 0x000f220000300a00 */
[----:B---3--:R-:W-:Y:S01]  /*13780*/  IADD3 R4, P0, PT, R28, R92, RZ ;  /* 0x0000005c1c047210 */ /* 0x008fe20007f1e0ff */
[----:B------:R-:W-:-:S02]  /*13790*/  IMAD.X R6, R7, 0x1, R91, P5 ;  /* 0x0000000107067824 */ /* 0x000fc400028e065b */
[----:B------:R-:W-:Y:S02]  /*137a0*/  IMAD.X R5, R5, 0x1, R91, P4 ;  /* 0x0000000105057824 */ /* 0x000fe400020e065b */
[----:B------:R1:W-:Y:S01]  /*137b0*/  STL [R1+0x2d8], R4 ;  /* 0x0002d80401007387 */ /* 0x0003e20000100800 */
[-C--:B------:R-:W-:Y:S02]  /*137c0*/  IADD3 R7, P3, PT, R8, R92.reuse, RZ ;  /* 0x0000005c08077210 */ /* 0x080fe40007f7e0ff */
[----:B0-----:R-:W-:-:S03]  /*137d0*/  IADD3 R13, P4, PT, R10, R92, RZ ;  /* 0x0000005c0a0d7210 */ /* 0x001fc60007f9e0ff */
[----:B------:R0:W-:Y:S01]  /*137e0*/  STL [R1+0x2e0], R7 ;  /* 0x0002e00701007387 */ /* 0x0001e20000100800 */
[----:B-1----:R-:W-:-:S03]  /*137f0*/  IADD3 R4, P5, PT, R2, R92, RZ ;  /* 0x0000005c02047210 */ /* 0x002fc60007fbe0ff */
[----:B------:R-:W-:Y:S04]  /*13800*/  STL [R1+0x2e8], R13 ;  /* 0x0002e80d01007387 */ /* 0x000fe80000100800 */
[----:B------:R2:W-:Y:S01]  /*13810*/  STL [R1+0x2f0], R4 ;  /* 0x0002f00401007387 */ /* 0x0005e20000100800 */
[----:B0-----:R-:W-:-:S03]  /*13820*/  IMAD.X R7, R29, 0x1, R91, P0 ;  /* 0x000000011d077824 */ /* 0x001fc600000e065b */
[----:B------:R-:W3:Y:S01]  /*13830*/  LDL.LU.64 R52, [R1+0x318] ;  /* 0x0003180001347983 */ /* 0x000ee20000300a00 */
[----:B------:R-:W-:-:S03]  /*13840*/  IMAD.X R10, R3, 0x1, R91, P5 ;  /* 0x00000001030a7824 */ /* 0x000fc600028e065b */
[----:B------:R-:W3:Y:S04]  /*13850*/  LDL.LU.64 R42, [R1+0x320] ;  /* 0x00032000012a7983 */ /* 0x000ee80000300a00 */
[----:B------:R-:W3:Y:S04]  /*13860*/  LDL.LU.64 R28, [R1+0x328] ;  /* 0x00032800011c7983 */ /* 0x000ee80000300a00 */
[----:B------:R-:W3:Y:S01]  /*13870*/  LDL.LU.64 R2, [R1+0x330] ;  /* 0x0003300001027983 */ /* 0x000ee20000300a00 */
[----:B------:R-:W-:Y:S01]  /*13880*/  IMAD.X R8, R9, 0x1, R91, P3 ;  /* 0x0000000109087824 */ /* 0x000fe200018e065b */
[----:B------:R-:W-:-:S02]  /*13890*/  IADD3.X R9, PT, PT, R11, R91, RZ, P4, !PT ;  /* 0x0000005b0b097210 */ /* 0x000fc400027fe4ff */
[-C--:B--2---:R-:W-:Y:S02]  /*138a0*/  IADD3 R4, P0, PT, R40, R92.reuse, RZ ;  /* 0x0000005c28047210 */ /* 0x084fe40007f1e0ff */
[----:B----4-:R-:W-:-:S03]  /*138b0*/  IADD3 R11, P3, PT, R16, R92, RZ ;  /* 0x0000005c100b7210 */ /* 0x010fc60007f7e0ff */
[----:B------:R0:W-:Y:S01]  /*138c0*/  STL [R1+0x2f8], R4 ;  /* 0x0002f80401007387 */ /* 0x0001e20000100800 */
[----:B------:R-:W-:-:S03]  /*138d0*/  IADD3 R13, P4, PT, R30, R92, RZ ;  /* 0x0000005c1e0d7210 */ /* 0x000fc60007f9e0ff */
[----:B------:R1:W-:Y:S01]  /*138e0*/  STL [R1+0x300], R11 ;  /* 0x0003000b01007387 */ /* 0x0003e20000100800 */
[----:B0-----:R-:W-:-:S03]  /*138f0*/  IADD3 R4, P5, PT, R18, R92, RZ ;  /* 0x0000005c12047210 */ /* 0x001fc60007fbe0ff */
[----:B------:R-:W-:Y:S04]  /*13900*/  STL [R1+0x308], R13 ;  /* 0x0003080d01007387 */ /* 0x000fe80000100800 */
[----:B------:R3:W-:Y:S01]  /*13910*/  STL [R1+0x310], R4 ;  /* 0x0003100401007387 */ /* 0x0007e20000100800 */
[----:B-1----:R-:W-:-:S03]  /*13920*/  IMAD.X R11, R41, 0x1, R91, P0 ;  /* 0x00000001290b7824 */ /* 0x002fc600000e065b */
[----:B------:R-:W2:Y:S01]  /*13930*/  LDL.LU.64 R62, [R1+0x338] ;  /* 0x00033800013e7983 */ /* 0x000ea20000300a00 */
[----:B------:R-:W-:-:S03]  /*13940*/  IMAD.X R16, R17, 0x1, R91, P3 ;  /* 0x0000000111107824 */ /* 0x000fc600018e065b */
[----:B------:R-:W4:Y:S01]  /*13950*/  LDL.LU.64 R54, [R1+0x340] ;  /* 0x0003400001367983 */ /* 0x000f220000300a00 */
[----:B------:R-:W-:-:S03]  /*13960*/  IMAD.X R17, R31, 0x1, R91, P4 ;  /* 0x000000011f117824 */ /* 0x000fc600020e065b */
[----:B------:R-:W4:Y:S04]  /*13970*/  LDL.LU.64 R40, [R1+0x348] ;  /* 0x0003480001287983 */ /* 0x000f280000300a00 */
[----:B------:R-:W4:Y:S01]  /*13980*/  LDL.LU.64 R30, [R1+0x350] ;  /* 0x00035000011e7983 */ /* 0x000f220000300a00 */
[----:B------:R-:W-:Y:S01]  /*13990*/  IMAD.X R18, R19, 0x1, R91, P5 ;  /* 0x0000000113127824 */ /* 0x000fe200028e065b */
[-C--:B---3--:R-:W-:Y:S02]  /*139a0*/  IADD3 R4, P0, PT, R52, R92.reuse, RZ ;  /* 0x0000005c34047210 */ /* 0x088fe40007f1e0ff */
[----:B------:R-:W-:-:S03]  /*139b0*/  IADD3 R15, P3, PT, R42, R92, RZ ;  /* 0x0000005c2a0f7210 */ /* 0x000fc60007f7e0ff */
[----:B------:R0:W-:Y:S01]  /*139c0*/  STL [R1+0x318], R4 ;  /* 0x0003180401007387 */ /* 0x0001e20000100800 */
[----:B------:R-:W-:-:S03]  /*139d0*/  IADD3 R13, P4, PT, R28, R92, RZ ;  /* 0x0000005c1c0d7210 */ /* 0x000fc60007f9e0ff */
[----:B------:R-:W-:Y:S01]  /*139e0*/  STL [R1+0x320], R15 ;  /* 0x0003200f01007387 */ /* 0x000fe20000100800 */
[----:B0-----:R-:W-:-:S03]  /*139f0*/  IADD3 R4, P5, PT, R2, R92, RZ ;  /* 0x0000005c02047210 */ /* 0x001fc60007fbe0ff */
[----:B------:R0:W-:Y:S04]  /*13a00*/  STL [R1+0x328], R13 ;  /* 0x0003280d01007387 */ /* 0x0001e80000100800 */
[----:B------:R1:W-:Y:S01]  /*13a10*/  STL [R1+0x330], R4 ;  /* 0x0003300401007387 */ /* 0x0003e20000100800 */
[--C-:B------:R-:W-:Y:S02]  /*13a20*/  IMAD.X R2, R3, 0x1, R91.reuse, P5 ;  /* 0x0000000103027824 */ /* 0x100fe400028e065b */
[--C-:B0-----:R-:W-:Y:S02]  /*13a30*/  IMAD.X R13, R43, 0x1, R91.reuse, P3 ;  /* 0x000000012b0d7824 */ /* 0x101fe400018e065b */
[----:B-1----:R-:W-:-:S03]  /*13a40*/  IMAD.X R4, R29, 0x1, R91, P4 ;  /* 0x000000011d047824 */ /* 0x002fc600020e065b */
[----:B------:R-:W-:Y:S01]  /*13a50*/  STL [R1+0x1c0], R13 ;  /* 0x0001c00d01007387 */ /* 0x000fe20000100800 */
[----:B------:R-:W-:-:S03]  /*13a60*/  IMAD.X R19, R53, 0x1, R91, P0 ;  /* 0x0000000135137824 */ /* 0x000fc600000e065b */
[----:B------:R-:W3:Y:S04]  /*13a70*/  LDL.LU.64 R52, [R1+0x358] ;  /* 0x0003580001347983 */ /* 0x000ee80000300a00 */
[----:B------:R-:W-:Y:S04]  /*13a80*/  STL [R1+0x1c4], R4 ;  /* 0x0001c40401007387 */ /* 0x000fe80000100800 */
[----:B------:R-:W3:Y:S04]  /*13a90*/  LDL.LU.64 R42, [R1+0x360] ;  /* 0x00036000012a7983 */ /* 0x000ee80000300a00 */
[----:B------:R0:W-:Y:S04]  /*13aa0*/  STL [R1+0x1c8], R2 ;  /* 0x0001c80201007387 */ /* 0x0001e80000100800 */
[----:B------:R-:W3:Y:S04]  /*13ab0*/  LDL.LU.64 R28, [R1+0x368] ;  /* 0x00036800011c7983 */ /* 0x000ee80000300a00 */
[----:B0-----:R-:W3:Y:S01]  /*13ac0*/  LDL.LU.64 R2, [R1+0x370] ;  /* 0x0003700001027983 */ /* 0x001ee20000300a00 */
[----:B--2---:R-:W-:-:S02]  /*13ad0*/  IADD3 R13, P0, PT, R62, R92, RZ ;  /* 0x0000005c3e0d7210 */ /* 0x004fc40007f1e0ff */
[----:B----4-:R-:W-:-:S03]  /*13ae0*/  IADD3 R4, P3, PT, R54, R92, RZ ;  /* 0x0000005c36047210 */ /* 0x010fc60007f7e0ff */
[----:B------:R0:W-:Y:S01]  /*13af0*/  STL [R1+0x338], R13 ;  /* 0x0003380d01007387 */ /* 0x0001e20000100800 */
[----:B------:R-:W-:-:S03]  /*13b00*/  IADD3 R15, P4, PT, R40, R92, RZ ;  /* 0x0000005c280f7210 */ /* 0x000fc60007f9e0ff */
[----:B------:R1:W-:Y:S01]  /*13b10*/  STL [R1+0x340], R4 ;  /* 0x0003400401007387 */ /* 0x0003e20000100800 */
[----:B0-----:R-:W-:-:S03]  /*13b20*/  IADD3 R13, P5, PT, R30, R92, RZ ;  /* 0x0000005c1e0d7210 */ /* 0x001fc60007fbe0ff */
[----:B------:R0:W-:Y:S01]  /*13b30*/  STL [R1+0x348], R15 ;  /* 0x0003480f01007387 */ /* 0x0001e20000100800 */
[----:B-1----:R-:W-:-:S03]  /*13b40*/  IMAD.X R4, R63, 0x1, R91, P0 ;  /* 0x000000013f047824 */ /* 0x002fc600000e065b */
[----:B------:R1:W-:Y:S01]  /*13b50*/  STL [R1+0x350], R13 ;  /* 0x0003500d01007387 */ /* 0x0003e20000100800 */
[----:B0-----:R-:W-:-:S03]  /*13b60*/  IMAD.X R15, R55, 0x1, R91, P3 ;  /* 0x00000001370f7824 */ /* 0x001fc600018e065b */
[----:B------:R0:W-:Y:S01]  /*13b70*/  STL [R1+0x1cc], R4 ;  /* 0x0001cc0401007387 */ /* 0x0001e20000100800 */
[----:B-1----:R-:W-:-:S03]  /*13b80*/  IMAD.X R13, R41, 0x1, R91, P4 ;  /* 0x00000001290d7824 */ /* 0x002fc600020e065b */
[----:B------:R-:W-:Y:S04]  /*13b90*/  STL [R1+0x1d0], R15 ;  /* 0x0001d00f01007387 */ /* 0x000fe80000100800 */
[----:B------:R-:W2:Y:S01]  /*13ba0*/  LDL.LU.64 R62, [R1+0x378] ;  /* 0x00037800013e7983 */ /* 0x000ea20000300a00 */
[----:B0-----:R-:W-:-:S03]  /*13bb0*/  IMAD.X R4, R31, 0x1, R91, P5 ;  /* 0x000000011f047824 */ /* 0x001fc600028e065b */
[----:B------:R-:W-:Y:S04]  /*13bc0*/  STL [R1+0x1d4], R13 ;  /* 0x0001d40d01007387 */ /* 0x000fe80000100800 */
[----:B------:R-:W4:Y:S04]  /*13bd0*/  LDL.LU.64 R54, [R1+0x380] ;  /* 0x0003800001367983 */ /* 0x000f280000300a00 */
[----:B------:R3:W-:Y:S04]  /*13be0*/  STL [R1+0x1d8], R4 ;  /* 0x0001d80401007387 */ /* 0x0007e80000100800 */
[----:B------:R-:W4:Y:S04]  /*13bf0*/  LDL.LU.64 R40, [R1+0x388] ;  /* 0x0003880001287983 */ /* 0x000f280000300a00 */
[----:B------:R-:W4:Y:S01]  /*13c00*/  LDL.LU.64 R30, [R1+0x390] ;  /* 0x00039000011e7983 */ /* 0x000f220000300a00 */
[----:B---3--:R-:W-:-:S05]  /*13c10*/  IADD3 R4, P0, PT, R52, R92, RZ ;  /* 0x0000005c34047210 */ /* 0x008fca0007f1e0ff */
[----:B------:R0:W-:Y:S01]  /*13c20*/  STL [R1+0x358], R4 ;  /* 0x0003580401007387 */ /* 0x0001e20000100800 */
[-C--:B------:R-:W-:Y:S02]  /*13c30*/  IADD3 R15, P3, PT, R42, R92.reuse, RZ ;  /* 0x0000005c2a0f7210 */ /* 0x080fe40007f7e0ff */
[----:B------:R-:W-:-:S03]  /*13c40*/  IADD3 R13, P4, PT, R28, R92, RZ ;  /* 0x0000005c1c0d7210 */ /* 0x000fc60007f9e0ff */
[----:B------:R1:W-:Y:S01]  /*13c50*/  STL [R1+0x360], R15 ;  /* 0x0003600f01007387 */ /* 0x0003e20000100800 */
[----:B0-----:R-:W-:-:S03]  /*13c60*/  IADD3 R4, P5, PT, R2, R92, RZ ;  /* 0x0000005c02047210 */ /* 0x001fc60007fbe0ff */
[----:B------:R0:W-:Y:S01]  /*13c70*/  STL [R1+0x368], R13 ;  /* 0x0003680d01007387 */ /* 0x0001e20000100800 */
[----:B-1----:R-:W-:-:S03]  /*13c80*/  IMAD.X R15, R53, 0x1, R91, P0 ;  /* 0x00000001350f7824 */ /* 0x002fc600000e065b */
[----:B------:R1:W-:Y:S01]  /*13c90*/  STL [R1+0x370], R4 ;  /* 0x0003700401007387 */ /* 0x0003e20000100800 */
[--C-:B------:R-:W-:Y:S02]  /*13ca0*/  IMAD.X R2, R3, 0x1, R91.reuse, P5 ;  /* 0x0000000103027824 */ /* 0x100fe400028e065b */
[--C-:B0-----:R-:W-:Y:S01]  /*13cb0*/  IMAD.X R13, R43, 0x1, R91.reuse, P3 ;  /* 0x000000012b0d7824 */ /* 0x101fe200018e065b */
[----:B------:R-:W-:Y:S01]  /*13cc0*/  STL [R1+0x1dc], R15 ;  /* 0x0001dc0f01007387 */ /* 0x000fe20000100800 */
[----:B-1----:R-:W-:-:S03]  /*13cd0*/  IMAD.X R4, R29, 0x1, R91, P4 ;  /* 0x000000011d047824 */ /* 0x002fc600020e065b */
[----:B------:R-:W-:Y:S04]  /*13ce0*/  STL [R1+0x1e0], R13 ;  /* 0x0001e00d01007387 */ /* 0x000fe80000100800 */
[----:B------:R-:W3:Y:S04]  /*13cf0*/  LDL.LU.64 R52, [R1+0x398] ;  /* 0x0003980001347983 */ /* 0x000ee80000300a00 */
[----:B------:R-:W-:Y:S04]  /*13d00*/  STL [R1+0x1e4], R4 ;  /* 0x0001e40401007387 */ /* 0x000fe80000100800 */
[----:B------:R-:W3:Y:S04]  /*13d10*/  LDL.LU.64 R42, [R1+0x3a0] ;  /* 0x0003a000012a7983 */ /* 0x000ee80000300a00 */
[----:B------:R0:W-:Y:S04]  /*13d20*/  STL [R1+0x1e8], R2 ;  /* 0x0001e80201007387 */ /* 0x0001e80000100800 */
[----:B------:R-:W3:Y:S04]  /*13d30*/  LDL.LU.64 R28, [R1+0x3a8] ;  /* 0x0003a800011c7983 */ /* 0x000ee80000300a00 */
[----:B0-----:R-:W3:Y:S01]  /*13d40*/  LDL.LU.64 R2, [R1+0x3b0] ;  /* 0x0003b00001027983 */ /* 0x001ee20000300a00 */
[----:B--2---:R-:W-:-:S05]  /*13d50*/  IADD3 R13, P0, PT, R62, R92, RZ ;  /* 0x0000005c3e0d7210 */ /* 0x004fca0007f1e0ff */
[----:B------:R0:W-:Y:S01]  /*13d60*/  STL [R1+0x378], R13 ;  /* 0x0003780d01007387 */ /* 0x0001e20000100800 */
[----:B----4-:R-:W-:-:S05]  /*13d70*/  IADD3 R4, P3, PT, R54, R92, RZ ;  /* 0x0000005c36047210 */ /* 0x010fca0007f7e0ff */
[----:B------:R1:W-:Y:S01]  /*13d80*/  STL [R1+0x380], R4 ;  /* 0x0003800401007387 */ /* 0x0003e20000100800 */
[-C--:B------:R-:W-:Y:S02]  /*13d90*/  IADD3 R15, P4, PT, R40, R92.reuse, RZ ;  /* 0x0000005c280f7210 */ /* 0x080fe40007f9e0ff */
        /* <DEDUP_REMOVED lines=62> */
[----:B-1----:R-:W-:-:S03]  /*14180*/  IADD3.X R15, PT, PT, R53, R91, RZ, P0, !PT ;  /* 0x0000005b350f7210 */ /* 0x002fc600007fe4ff */
        /* <DEDUP_REMOVED lines=143> */
[----:B-1----:R-:W-:-:S03]  /*14a80*/  IADD3.X R13, PT, PT, R41, R91, RZ, P4, !PT ;  /* 0x0000005b290d7210 */ /* 0x002fc600027fe4ff */
        /* <DEDUP_REMOVED lines=155> */
[----:B-1----:R-:W-:-:S03]  /*15440*/  IADD3.X R4, PT, PT, R63, R91, RZ, P0, !PT ;  /* 0x0000005b3f047210 */ /* 0x002fc600007fe4ff */
        /* <DEDUP_REMOVED lines=47> */
[----:B------:R3:W-:Y:S04]  /*15740*/  STL [R1+0x608], R13 ;  /* 0x0006080d01007387 */ /* 0x0007e80000100800 */
[----:B------:R-:W4:Y:S04]  /*15750*/  LDL.LU.64 R30, [R1+0x640] ;  /* 0x00064000011e7983 */ /* 0x000f280000300a00 */
[----:B------:R0:W-:Y:S04]  /*15760*/  STL [R1+0x610], R4 ;  /* 0x0006100401007387 */ /* 0x0001e80000100800 */
[----:B------:R-:W4:Y:S04]  /*15770*/  LDL.LU.64 R62, [R1+0x648] ;  /* 0x00064800013e7983 */ /* 0x000f280000300a00 */
[----:B------:R-:W4:Y:S01]  /*15780*/  LDL.LU.64 R54, [R1+0x650] ;  /* 0x0006500001367983 */ /* 0x000f220000300a00 */
[----:B---3--:R-:W-:-:S05]  /*15790*/  IADD3 R13, P0, PT, R52, R92, RZ ;  /* 0x0000005c340d7210 */ /* 0x008fca0007f1e0ff */
[----:B------:R1:W-:Y:S01]  /*157a0*/  STL [R1+0xcbc], R13 ;  /* 0x000cbc0d01007387 */ /* 0x0003e20000100800 */
[----:B0-----:R-:W-:-:S05]  /*157b0*/  IADD3 R4, P3, PT, R42, R92, RZ ;  /* 0x0000005c2a047210 */ /* 0x001fca0007f7e0ff */
[----:B------:R0:W-:Y:S01]  /*157c0*/  STL [R1+0xcc0], R4 ;  /* 0x000cc00401007387 */ /* 0x0001e20000100800 */
[-C--:B------:R-:W-:Y:S02]  /*157d0*/  IADD3 R15, P4, PT, R28, R92.reuse, RZ ;  /* 0x0000005c1c0f7210 */ /* 0x080fe40007f9e0ff */
[----:B-1----:R-:W-:Y:S01]  /*157e0*/  IADD3 R13, P5, PT, R2, R92, RZ ;  /* 0x0000005c020d7210 */ /* 0x002fe20007fbe0ff */
[--C-:B0-----:R-:W-:Y:S02]  /*157f0*/  IMAD.X R4, R53, 0x1, R91.reuse, P0 ;  /* 0x0000000135047824 */ /* 0x101fe400000e065b */
[----:B------:R0:W-:Y:S04]  /*15800*/  STL [R1+0xcc4], R15 ;  /* 0x000cc40f01007387 */ /* 0x0001e80000100800 */
[----:B------:R1:W-:Y:S01]  /*15810*/  STL [R1+0xcc8], R13 ;  /* 0x000cc80d01007387 */ /* 0x0003e20000100800 */
[----:B0-----:R-:W-:-:S03]  /*15820*/  IMAD.X R15, R43, 0x1, R91, P3 ;  /* 0x000000012b0f7824 */ /* 0x001fc600018e065b */
[----:B------:R0:W-:Y:S01]  /*15830*/  STL [R1+0x618], R4 ;  /* 0x0006180401007387 */ /* 0x0001e20000100800 */
[----:B-1----:R-:W-:-:S03]  /*15840*/  IMAD.X R13, R29, 0x1, R91, P4 ;  /* 0x000000011d0d7824 */ /* 0x002fc600020e065b */
[----:B------:R2:W-:Y:S04]  /*15850*/  STL [R1+0x620], R15 ;  /* 0x0006200f01007387 */ /* 0x0005e80000100800 */
[----:B------:R-:W3:Y:S01]  /*15860*/  LDL.LU.64 R28, [R1+0x658] ;  /* 0x00065800011c7983 */ /* 0x000ee20000300a00 */
[----:B0-----:R-:W-:-:S03]  /*15870*/  IMAD.X R4, R3, 0x1, R91, P5 ;  /* 0x0000000103047824 */ /* 0x001fc600028e065b */
[----:B------:R4:W-:Y:S04]  /*15880*/  STL [R1+0x628], R13 ;  /* 0x0006280d01007387 */ /* 0x0009e80000100800 */
[----:B------:R-:W3:Y:S04]  /*15890*/  LDL.LU.64 R2, [R1+0x660] ;  /* 0x0006600001027983 */ /* 0x000ee80000300a00 */
[----:B------:R0:W-:Y:S04]  /*158a0*/  STL [R1+0x630], R4 ;  /* 0x0006300401007387 */ /* 0x0001e80000100800 */
[----:B------:R-:W3:Y:S04]  /*158b0*/  LDL.LU.64 R52, [R1+0x668] ;  /* 0x0006680001347983 */ /* 0x000ee80000300a00 */
[----:B------:R-:W3:Y:S01]  /*158c0*/  LDL.LU.64 R42, [R1+0x670] ;  /* 0x00067000012a7983 */ /* 0x000ee20000300a00 */
[----:B--2---:R-:W-:-:S05]  /*158d0*/  IADD3 R15, P0, PT, R40, R92, RZ ;  /* 0x0000005c280f7210 */ /* 0x004fca0007f1e0ff */
[----:B------:R1:W-:Y:S01]  /*158e0*/  STL [R1+0xccc], R15 ;  /* 0x000ccc0f01007387 */ /* 0x0003e20000100800 */
[----:B----4-:R-:W-:-:S05]  /*158f0*/  IADD3 R13, P3, PT, R30, R92, RZ ;  /* 0x0000005c1e0d7210 */ /* 0x010fca0007f7e0ff */
[----:B------:R2:W-:Y:S01]  /*15900*/  STL [R1+0xcd0], R13 ;  /* 0x000cd00d01007387 */ /* 0x0005e20000100800 */
[-C--:B0-----:R-:W-:Y:S02]  /*15910*/  IADD3 R4, P4, PT, R62, R92.reuse, RZ ;  /* 0x0000005c3e047210 */ /* 0x081fe40007f9e0ff */
[----:B-1----:R-:W-:-:S03]  /*15920*/  IADD3 R15, P5, PT, R54, R92, RZ ;  /* 0x0000005c360f7210 */ /* 0x002fc60007fbe0ff */
[----:B------:R0:W-:Y:S01]  /*15930*/  STL [R1+0xcd4], R4 ;  /* 0x000cd40401007387 */ /* 0x0001e20000100800 */
[----:B--2---:R-:W-:-:S03]  /*15940*/  IMAD.X R13, R41, 0x1, R91, P0 ;  /* 0x00000001290d7824 */ /* 0x004fc600000e065b */
        /* <DEDUP_REMOVED lines=8> */
[----:B0-----:R-:W-:-:S02]  /*159d0*/  IMAD.X R13, R63, 0x1, R91, P4 ;  /* 0x000000013f0d7824 */ /* 0x001fc400020e065b */
[----:B-1----:R-:W-:Y:S01]  /*159e0*/  IMAD.X R4, R55, 0x1, R91, P5 ;  /* 0x0000000137047824 */ /* 0x002fe200028e065b */
[----:B------:R0:W5:Y:S04]  /*159f0*/  LDL.LU R62, [R1+0xfe4] ;  /* 0x000fe400013e7983 */ /* 0x0001680000300800 */
[----:B------:R0:W5:Y:S04]  /*15a00*/  LDL.LU R54, [R1+0xfe0] ;  /* 0x000fe00001367983 */ /* 0x0001680000300800 */
[----:B------:R1:W-:Y:S04]  /*15a10*/  STL [R1+0x648], R13 ;  /* 0x0006480d01007387 */ /* 0x0003e80000100800 */
[----:B------:R0:W-:Y:S01]  /*15a20*/  STL [R1+0x650], R4 ;  /* 0x0006500401007387 */ /* 0x0001e20000100800 */
[----:B---3--:R-:W-:-:S05]  /*15a30*/  IADD3 R15, P0, PT, R28, R92, RZ ;  /* 0x0000005c1c0f7210 */ /* 0x008fca0007f1e0ff */
[----:B------:R3:W-:Y:S01]  /*15a40*/  STL [R1+0xcdc], R15 ;  /* 0x000cdc0f01007387 */ /* 0x0007e20000100800 */
[----:B-1----:R-:W-:-:S05]  /*15a50*/  IADD3 R13, P3, PT, R2, R92, RZ ;  /* 0x0000005c020d7210 */ /* 0x002fca0007f7e0ff */
[----:B------:R1:W-:Y:S01]  /*15a60*/  STL [R1+0xce0], R13 ;  /* 0x000ce00d01007387 */ /* 0x0003e20000100800 */
[-C--:B0-----:R-:W-:Y:S02]  /*15a70*/  IADD3 R4, P4, PT, R52, R92.reuse, RZ ;  /* 0x0000005c34047210 */ /* 0x081fe40007f9e0ff */
[----:B---3--:R-:W-:-:S03]  /*15a80*/  IADD3 R15, P5, PT, R42, R92, RZ ;  /* 0x0000005c2a0f7210 */ /* 0x008fc60007fbe0ff */
[----:B------:R0:W-:Y:S01]  /*15a90*/  STL [R1+0xce4], R4 ;  /* 0x000ce40401007387 */ /* 0x0001e20000100800 */
[----:B-1----:R-:W-:-:S03]  /*15aa0*/  IMAD.X R13, R29, 0x1, R91, P0 ;  /* 0x000000011d0d7824 */ /* 0x002fc600000e065b */
[----:B------:R1:W-:Y:S04]  /*15ab0*/  STL [R1+0xce8], R15 ;  /* 0x000ce80f01007387 */ /* 0x0003e80000100800 */
[----:B------:R-:W3:Y:S01]  /*15ac0*/  LDL.LU.64 R28, [R1+0x698] ;  /* 0x00069800011c7983 */ /* 0x000ee20000300a00 */
[----:B0-----:R-:W-:-:S03]  /*15ad0*/  IMAD.X R4, R3, 0x1, R91, P3 ;  /* 0x0000000103047824 */ /* 0x001fc600018e065b */
[----:B------:R-:W-:Y:S04]  /*15ae0*/  STL [R1+0x658], R13 ;  /* 0x0006580d01007387 */ /* 0x000fe80000100800 */
[----:B------:R-:W3:Y:S04]  /*15af0*/  LDL.LU.64 R2, [R1+0x6a0] ;  /* 0x0006a00001027983 */ /* 0x000ee80000300a00 */
[----:B------:R0:W-:Y:S01]  /*15b00*/  STL [R1+0x660], R4 ;  /* 0x0006600401007387 */ /* 0x0001e20000100800 */
[----:B-1----:R-:W-:-:S03]  /*15b10*/  IMAD.X R15, R43, 0x1, R91, P5 ;  /* 0x000000012b0f7824 */ /* 0x002fc600028e065b */
[----:B------:R1:W5:Y:S04]  /*15b20*/  LDL.LU R52, [R1+0xfdc] ;  /* 0x000fdc0001347983 */ /* 0x0003680000300800 */
[----:B------:R1:W5:Y:S01]  /*15b30*/  LDL.LU R42, [R1+0xfd8] ;  /* 0x000fd800012a7983 */ /* 0x0003620000300800 */
[----:B0-----:R-:W-:-:S05]  /*15b40*/  IMAD.X R4, R53, 0x1, R91, P4 ;  /* 0x0000000135047824 */ /* 0x001fca00020e065b */
[----:B------:R2:W-:Y:S04]  /*15b50*/  STL [R1+0x668], R4 ;  /* 0x0006680401007387 */ /* 0x0005e80000100800 */
[----:B------:R0:W-:Y:S01]  /*15b60*/  STL [R1+0x670], R15 ;  /* 0x0006700f01007387 */ /* 0x0001e20000100800 */
[----:B--2---:R-:W-:-:S05]  /*15b70*/  IADD3 R4, P0, PT, R40, R92, RZ ;  /* 0x0000005c28047210 */ /* 0x004fca0007f1e0ff */
[----:B------:R2:W-:Y:S01]  /*15b80*/  STL [R1+0xcec], R4 ;  /* 0x000cec0401007387 */ /* 0x0005e20000100800 */
[----:B----4-:R-:W-:-:S05]  /*15b90*/  IADD3 R13, P3, PT, R30, R92, RZ ;  /* 0x0000005c1e0d7210 */ /* 0x010fca0007f7e0ff */
[----:B------:R4:W-:Y:S01]  /*15ba0*/  STL [R1+0xcf0], R13 ;  /* 0x000cf00d01007387 */ /* 0x0009e20000100800 */
[-C--:B0-----:R-:W-:Y:S02]  /*15bb0*/  IADD3 R15, P4, PT, R86, R92.reuse, RZ ;  /* 0x0000005c560f7210 */ /* 0x081fe40007f9e0ff */
[----:B--2---:R-:W-:-:S03]  /*15bc0*/  IADD3 R4, P5, PT, R88, R92, RZ ;  /* 0x0000005c58047210 */ /* 0x004fc60007fbe0ff */
[----:B------:R0:W-:Y:S01]  /*15bd0*/  STL [R1+0xcf4], R15 ;  /* 0x000cf40f01007387 */ /* 0x0001e20000100800 */
[----:B----4-:R-:W-:-:S03]  /*15be0*/  IMAD.X R13, R41, 0x1, R91, P0 ;  /* 0x00000001290d7824 */ /* 0x010fc600000e065b */
[----:B------:R1:W5:Y:S04]  /*15bf0*/  LDL.LU R40, [R1+0xfd4] ;  /* 0x000fd40001287983 */ /* 0x0003680000300800 */
[----:B------:R2:W-:Y:S04]  /*15c00*/  STL [R1+0xcf8], R4 ;  /* 0x000cf80401007387 */ /* 0x0005e80000100800 */
[----:B0-----:R-:W4:Y:S04]  /*15c10*/  LDL.LU R15, [R1+0x9e8] ;  /* 0x0009e800010f7983 */ /* 0x001f280000300800 */
[----:B------:R0:W-:Y:S01]  /*15c20*/  STL [R1+0x678], R13 ;  /* 0x0006780d01007387 */ /* 0x0001e20000100800 */
[----:B--2---:R-:W-:-:S03]  /*15c30*/  IMAD.X R4, R31, 0x1, R91, P3 ;  /* 0x000000011f047824 */ /* 0x004fc600018e065b */
[----:B------:R1:W5:Y:S04]  /*15c40*/  LDL.LU R30, [R1+0xfd0] ;  /* 0x000fd000011e7983 */ /* 0x0003680000300800 */
[----:B------:R-:W2:Y:S04]  /*15c50*/  LDL.LU R23, [R1+0xbd0] ;  /* 0x000bd00001177983 */ /* 0x000ea80000300800 */
[----:B------:R-:W2:Y:S01]  /*15c60*/  LDL.LU R21, [R1+0xbcc] ;  /* 0x000bcc0001157983 */ /* 0x000ea20000300800 */
[----:B------:R-:W-:-:S03]  /*15c70*/  IMAD.X R25, R89, 0x1, R91, P5 ;  /* 0x0000000159197824 */ /* 0x000fc600028e065b */
[----:B------:R1:W-:Y:S04]  /*15c80*/  STL [R1+0x680], R4 ;  /* 0x0006800401007387 */ /* 0x0003e80000100800 */
[----:B0-----:R-:W2:Y:S01]  /*15c90*/  LDL.LU R13, [R1+0xbc8] ;  /* 0x000bc800010d7983 */ /* 0x001ea20000300800 */
[----:B-1----:R-:W-:-:S03]  /*15ca0*/  IMAD.X R4, R87, 0x1, R91, P4 ;  /* 0x0000000157047824 */ /* 0x002fc600020e065b */
[----:B------:R-:W2:Y:S04]  /*15cb0*/  LDL.LU.64 R86, [R1+0xfc8] ;  /* 0x000fc80001567983 */ /* 0x000ea80000300a00 */
[----:B------:R-:W4:Y:S04]  /*15cc0*/  LDL.LU.64 R88, [R1+0xfc0] ;  /* 0x000fc00001587983 */ /* 0x000f280000300a00 */
[----:B------:R3:W-:Y:S04]  /*15cd0*/  STL [R1+0x688], R4 ;  /* 0x0006880401007387 */ /* 0x0007e80000100800 */
[----:B------:R2:W-:Y:S01]  /*15ce0*/  STL [R1+0x690], R25 ;  /* 0x0006901901007387 */ /* 0x0005e20000100800 */
[----:B---3--:R-:W-:-:S05]  /*15cf0*/  IADD3 R4, P0, PT, R28, R92, RZ ;  /* 0x0000005c1c047210 */ /* 0x008fca0007f1e0ff */
[----:B------:R4:W-:Y:S01]  /*15d00*/  STL [R1+0x698], R4 ;  /* 0x0006980401007387 */ /* 0x0009e20000100800 */
[----:B------:R-:W-:-:S05]  /*15d10*/  IADD3 R27, P3, PT, R2, R92, RZ ;  /* 0x0000005c021b7210 */ /* 0x000fca0007f7e0ff */
[----:B------:R-:W-:Y:S01]  /*15d20*/  STL [R1+0x6a0], R27 ;  /* 0x0006a01b01007387 */ /* 0x000fe20000100800 */
[-C--:B--2---:R-:W-:Y:S02]  /*15d30*/  IADD3 R25, P4, PT, R86, R92.reuse, RZ ;  /* 0x0000005c56197210 */ /* 0x084fe40007f9e0ff */
[----:B----4-:R-:W-:-:S03]  /*15d40*/  IADD3 R4, P5, PT, R88, R92, RZ ;  /* 0x0000005c58047210 */ /* 0x010fc60007fbe0ff */
[----:B------:R-:W-:Y:S01]  /*15d50*/  STL [R1+0xcfc], R25 ;  /* 0x000cfc1901007387 */ /* 0x000fe20000100800 */
[--C-:B------:R-:W-:Y:S01]  /*15d60*/  IMAD.X R86, R29, 0x1, R91.reuse, P0 ;  /* 0x000000011d567824 */ /* 0x100fe200000e065b */
[-C--:B------:R-:W-:Y:S01]  /*15d70*/  IADD3 R15, P0, PT, R15, R90.reuse, RZ ;  /* 0x0000005a0f0f7210 */ /* 0x080fe20007f1e0ff */
[----:B------:R-:W-:Y:S01]  /*15d80*/  IMAD.X R88, R3, 0x1, R91, P3 ;  /* 0x0000000103587824 */ /* 0x000fe200018e065b */
[----:B------:R0:W5:Y:S04]  /*15d90*/  LDL.LU R28, [R1+0xfb8] ;  /* 0x000fb800011c7983 */ /* 0x0001680000300800 */
[----:B------:R1:W-:Y:S01]  /*15da0*/  STL [R1+0xd00], R4 ;  /* 0x000d000401007387 */ /* 0x0003e20000100800 */
[----:B------:R-:W-:-:S03]  /*15db0*/  IADD3 R23, P3, PT, R23, R90, RZ ;  /* 0x0000005a17177210 */ /* 0x000fc60007f7e0ff */
[----:B------:R-:W2:Y:S01]  /*15dc0*/  LDL.LU.64 R2, [R1+0xfb0] ;  /* 0x000fb00001027983 */ /* 0x000ea20000300a00 */
[----:B------:R-:W-:-:S03]  /*15dd0*/  IADD3.X R87, PT, PT, R87, R91, RZ, P4, !PT ;  /* 0x0000005b57577210 */ /* 0x000fc600027fe4ff */
[----:B-1----:R-:W3:Y:S01]  /*15de0*/  LDL.LU R4, [R1+0xbc4] ;  /* 0x000bc40001047983 */ /* 0x002ee20000300800 */
[-C--:B------:R-:W-:Y:S01]  /*15df0*/  IADD3 R21, P4, PT, R21, R90.reuse, RZ ;  /* 0x0000005a15157210 */ /* 0x080fe20007f9e0ff */
[----:B------:R-:W-:Y:S02]  /*15e00*/  IMAD.X R89, R89, 0x1, R91, P5 ;  /* 0x0000000159597824 */ /* 0x000fe400028e065b */
[----:B------:R1:W-:Y:S01]  /*15e10*/  STL [R1+0x9e8], R15 ;  /* 0x0009e80f01007387 */ /* 0x0003e20000100800 */
[----:B------:R-:W-:-:S03]  /*15e20*/  IADD3 R13, P5, PT, R13, R90, RZ ;  /* 0x0000005a0d0d7210 */ /* 0x000fc60007fbe0ff */
[----:B-1----:R-:W2:Y:S04]  /*15e30*/  LDL.LU R15, [R1+0x9d4] ;  /* 0x0009d400010f7983 */ /* 0x002ea80000300800 */
[----:B------:R-:W4:Y:S04]  /*15e40*/  LDL.LU R71, [R1+0xbc0] ;  /* 0x000bc00001477983 */ /* 0x000f280000300800 */
[----:B------:R-:W-:Y:S04]  /*15e50*/  STL [R1+0xbd0], R23 ;  /* 0x000bd01701007387 */ /* 0x000fe80000100800 */
[----:B------:R-:W4:Y:S04]  /*15e60*/  LDL.LU R69, [R1+0x9e4] ;  /* 0x0009e40001457983 */ /* 0x000f280000300800 */
[----:B------:R-:W-:Y:S04]  /*15e70*/  STL [R1+0xbcc], R21 ;  /* 0x000bcc1501007387 */ /* 0x000fe80000100800 */
[----:B------:R-:W4:Y:S04]  /*15e80*/  LDL.LU R67, [R1+0xbb8] ;  /* 0x000bb80001437983 */ /* 0x000f280000300800 */
[----:B------:R1:W-:Y:S04]  /*15e90*/  STL [R1+0xbc8], R13 ;  /* 0x000bc80d01007387 */ /* 0x0003e80000100800 */
        /* <DEDUP_REMOVED lines=19> */
[----:B-1----:R-:W4:Y:S04]  /*15fd0*/  LDL.LU R13, [R1+0xb68] ;  /* 0x000b6800010d7983 */ /* 0x002f280000300800 */
[----:B------:R-:W4:Y:S04]  /*15fe0*/  LDL.LU R27, [R1+0xb84] ;  /* 0x000b8400011b7983 */ /* 0x000f280000300800 */
[----:B------:R-:W4:Y:S01]  /*15ff0*/  LDL.LU R25, [R1+0xb60] ;  /* 0x000b600001197983 */ /* 0x000f220000300800 */
[----:B---3--:R-:W-:-:S05]  /*16000*/  IADD3 R4, P6, PT, R4, R90, RZ ;  /* 0x0000005a04047210 */ /* 0x008fca0007fde0ff */
[----:B------:R1:W-:Y:S04]  /*16010*/  STL [R1+0xbc4], R4 ;  /* 0x000bc40401007387 */ /* 0x0003e80000100800 */
[----:B-1----:R-:W3:Y:S01]  /*16020*/  LDL.LU R4, [R1+0xb7c] ;  /* 0x000b7c0001047983 */ /* 0x002ee20000300800 */
[--C-:B--2---:R-:W-:Y:S01]  /*16030*/  IMAD.X R15, R15, 0x1, R3.reuse, P0 ;  /* 0x000000010f0f7824 */ /* 0x104fe200000e0603 */
[----:B----4-:R-:W-:Y:S02]  /*16040*/  IADD3 R71, P0, PT, R71, R90, RZ ;  /* 0x0000005a47477210 */ /* 0x010fe40007f1e0ff */
[----:B------:R-:W2:Y:S04]  /*16050*/  LDL.LU R23, [R1+0xb58] ;  /* 0x000b580001177983 */ /* 0x000ea80000300800 */
[----:B------:R-:W4:Y:S01]  /*16060*/  LDL.LU R21, [R1+0xb74] ;  /* 0x000b740001157983 */ /* 0x000f220000300800 */
[----:B------:R-:W-:-:S03]  /*16070*/  IMAD.X R69, R69, 0x1, R3, P3 ;  /* 0x0000000145457824 */ /* 0x000fc600018e0603 */
[----:B------:R1:W-:Y:S01]  /*16080*/  STL [R1+0x9d4], R15 ;  /* 0x0009d40f01007387 */ /* 0x0003e20000100800 */
[----:B------:R-:W-:-:S03]  /*16090*/  IADD3 R67, P3, PT, R67, R90, RZ ;  /* 0x0000005a43437210 */ /* 0x000fc60007f7e0ff */
[----:B-1----:R-:W4:Y:S01]  /*160a0*/  LDL.LU R15, [R1+0xb50] ;  /* 0x000b5000010f7983 */ /* 0x002f220000300800 */
[----:B------:R-:W-:-:S03]  /*160b0*/  IMAD.X R65, R65, 0x1, R3, P4 ;  /* 0x0000000141417824 */ /* 0x000fc600020e0603 */
[----:B------:R-:W-:Y:S01]  /*160c0*/  STL [R1+0xbc0], R71 ;  /* 0x000bc04701007387 */ /* 0x000fe20000100800 */
[----:B------:R-:W-:-:S03]  /*160d0*/  IADD3 R63, P4, PT, R63, R90, RZ ;  /* 0x0000005a3f3f7210 */ /* 0x000fc60007f9e0ff */
[----:B------:R-:W-:Y:S01]  /*160e0*/  STL [R1+0x9e4], R69 ;  /* 0x0009e44501007387 */ /* 0x000fe20000100800 */
        /* <DEDUP_REMOVED lines=35> */
[----:B------:R-:W-:Y:S04]  /*16320*/  STL [R1+0xb94], R33 ;  /* 0x000b942101007387 */ /* 0x000fe80000100800 */
[----:B------:R1:W-:Y:S04]  /*16330*/  STL [R1+0xb68], R13 ;  /* 0x000b680d01007387 */ /* 0x0003e80000100800 */
[----:B------:R-:W-:Y:S04]  /*16340*/  STL [R1+0xb70], R31 ;  /* 0x000b701f01007387 */ /* 0x000fe80000100800 */
[----:B-1----:R-:W4:Y:S01]  /*16350*/  LDL.LU R13, [R1+0xb6c] ;  /* 0x000b6c00010d7983 */ /* 0x002f220000300800 */
[----:B------:R-:W-:Y:S01]  /*16360*/  IMAD.X R27, R27, 0x1, R3, P4 ;  /* 0x000000011b1b7824 */ /* 0x000fe200020e0603 */
[----:B------:R-:W-:-:S02]  /*16370*/  IADD3 R25, P4, PT, R25, R90, RZ ;  /* 0x0000005a19197210 */ /* 0x000fc40007f9e0ff */
[----:B------:R-:W-:Y:S01]  /*16380*/  STL [R1+0xb8c], R29 ;  /* 0x000b8c1d01007387 */ /* 0x000fe20000100800 */
[----:B---3--:R-:W-:Y:S01]  /*16390*/  IMAD.X R4, R4, 0x1, R3, P5 ;  /* 0x0000000104047824 */ /* 0x008fe200028e0603 */
[----:B--2---:R-:W-:-:S04]  /*163a0*/  IADD3 R23, P5, PT, R23, R90, RZ ;  /* 0x0000005a17177210 */ /* 0x004fc80007fbe0ff */
[----:B------:R1:W-:Y:S01]  /*163b0*/  STL [R1+0xb7c], R4 ;  /* 0x000b7c0401007387 */ /* 0x0003e20000100800 */
[----:B----4-:R-:W-:-:S03]  /*163c0*/  IMAD.X R21, R21, 0x1, R3, P6 ;  /* 0x0000000115157824 */ /* 0x010fc600030e0603 */
[----:B------:R-:W-:Y:S04]  /*163d0*/  STL [R1+0xb84], R27 ;  /* 0x000b841b01007387 */ /* 0x000fe80000100800 */
[----:B-1----:R-:W2:Y:S04]  /*163e0*/  LDL.LU R4, [R1+0xb48] ;  /* 0x000b480001047983 */ /* 0x002ea80000300800 */
[----:B------:R-:W-:Y:S01]  /*163f0*/  STL [R1+0xb60], R25 ;  /* 0x000b601901007387 */ /* 0x000fe20000100800 */
[----:B------:R-:W-:-:S03]  /*16400*/  IADD3 R15, P6, PT, R15, R90, RZ ;  /* 0x0000005a0f0f7210 */ /* 0x000fc60007fde0ff */
[----:B------:R-:W3:Y:S04]  /*16410*/  LDL.LU R71, [R1+0xb64] ;  /* 0x000b640001477983 */ /* 0x000ee80000300800 */
        /* <DEDUP_REMOVED lines=23> */
[----:B------:R-:W-:-:S03]  /*16590*/  IMAD.X R13, R13, 0x1, R3, P0 ;  /* 0x000000010d0d7824 */ /* 0x000fc600000e0603 */
[----:B------:R-:W4:Y:S04]  /*165a0*/  LDL.LU R29, [R1+0xaf0] ;  /* 0x000af000011d7983 */ /* 0x000f280000300800 */
[----:B-1----:R-:W4:Y:S04]  /*165b0*/  LDL.LU R15, [R1+0xb0c] ;  /* 0x000b0c00010f7983 */ /* 0x002f280000300800 */
[----:B------:R-:W4:Y:S04]  /*165c0*/  LDL.LU R27, [R1+0xae8] ;  /* 0x000ae800011b7983 */ /* 0x000f280000300800 */
[----:B------:R-:W4:Y:S04]  /*165d0*/  LDL.LU R25, [R1+0xb04] ;  /* 0x000b040001197983 */ /* 0x000f280000300800 */
[----:B------:R1:W-:Y:S04]  /*165e0*/  STL [R1+0xb6c], R13 ;  /* 0x000b6c0d01007387 */ /* 0x0003e80000100800 */
[----:B-1----:R-:W4:Y:S04]  /*165f0*/  LDL.LU R13, [R1+0xae0] ;  /* 0x000ae000010d7983 */ /* 0x002f280000300800 */
[----:B------:R-:W4:Y:S04]  /*16600*/  LDL.LU R23, [R1+0xafc] ;  /* 0x000afc0001177983 */ /* 0x000f280000300800 */
[----:B------:R-:W4:Y:S01]  /*16610*/  LDL.LU R21, [R1+0xad8] ;  /* 0x000ad80001157983 */ /* 0x000f220000300800 */
[----:B--2---:R-:W-:-:S05]  /*16620*/  IADD3 R4, P0, PT, R4, R90, RZ ;  /* 0x0000005a04047210 */ /* 0x004fca0007f1e0ff */
[----:B------:R1:W-:Y:S01]  /*16630*/  STL [R1+0xb48], R4 ;  /* 0x000b480401007387 */ /* 0x0003e20000100800 */
[----:B---3--:R-:W-:-:S03]  /*16640*/  IMAD.X R71, R71, 0x1, R3, P3 ;  /* 0x0000000147477824 */ /* 0x008fc600018e0603 */
[----:B-1----:R-:W2:Y:S01]  /*16650*/  LDL.LU R4, [R1+0xaf4] ;  /* 0x000af40001047983 */ /* 0x002ea20000300800 */
[----:B----4-:R-:W-:-:S03]  /*16660*/  IADD3 R69, P3, PT, R69, R90, RZ ;  /* 0x0000005a45457210 */ /* 0x010fc60007f7e0ff */
        /* <DEDUP_REMOVED lines=39> */
[-C--:B------:R-:W-:Y:S01]  /*168e0*/  IADD3 R29, P3, PT, R29, R90.reuse, RZ ;  /* 0x0000005a1d1d7210 */ /* 0x080fe20007f7e0ff */
[----:B------:R-:W-:Y:S01]  /*168f0*/  IMAD.X R15, R15, 0x1, R3, P4 ;  /* 0x000000010f0f7824 */ /* 0x000fe200020e0603 */
[----:B------:R-:W-:-:S04]  /*16900*/  IADD3 R27, P4, PT, R27, R90, RZ ;  /* 0x0000005a1b1b7210 */ /* 0x000fc80007f9e0ff */
[----:B------:R1:W-:Y:S01]  /*16910*/  STL [R1+0xb0c], R15 ;  /* 0x000b0c0f01007387 */ /* 0x0003e20000100800 */
[----:B------:R-:W-:-:S03]  /*16920*/  IADD3.X R25, PT, PT, R25, R3, RZ, P5, !PT ;  /* 0x0000000319197210 */ /* 0x000fc60002ffe4ff */
[----:B------:R-:W-:Y:S04]  /*16930*/  STL [R1+0xb14], R31 ;  /* 0x000b141f01007387 */ /* 0x000fe80000100800 */
[----:B-1----:R-:W3:Y:S01]  /*16940*/  LDL.LU R15, [R1+0xad0] ;  /* 0x000ad000010f7983 */ /* 0x002ee20000300800 */
[----:B------:R-:W-:-:S03]  /*16950*/  IADD3 R13, P5, PT, R13, R90, RZ ;  /* 0x0000005a0d0d7210 */ /* 0x000fc60007fbe0ff */
[----:B------:R-:W-:Y:S04]  /*16960*/  STL [R1+0xaf0], R29 ;  /* 0x000af01d01007387 */ /* 0x000fe80000100800 */
[----:B------:R1:W-:Y:S04]  /*16970*/  STL [R1+0xae0], R13 ;  /* 0x000ae00d01007387 */ /* 0x0003e80000100800 */
[----:B------:R-:W-:Y:S04]  /*16980*/  STL [R1+0xae8], R27 ;  /* 0x000ae81b01007387 */ /* 0x000fe80000100800 */
[----:B-1----:R-:W4:Y:S01]  /*16990*/  LDL.LU R13, [R1+0xaec] ;  /* 0x000aec00010d7983 */ /* 0x002f220000300800 */
[----:B------:R-:W-:Y:S01]  /*169a0*/  IMAD.X R23, R23, 0x1, R3, P6 ;  /* 0x0000000117177824 */ /* 0x000fe200030e0603 */
[----:B------:R-:W-:-:S02]  /*169b0*/  IADD3 R21, P6, PT, R21, R90, RZ ;  /* 0x0000005a15157210 */ /* 0x000fc40007fde0ff */
[----:B------:R-:W-:Y:S04]  /*169c0*/  STL [R1+0xb04], R25 ;  /* 0x000b041901007387 */ /* 0x000fe80000100800 */
[----:B------:R-:W4:Y:S04]  /*169d0*/  LDL.LU R71, [R1+0xac8] ;  /* 0x000ac80001477983 */ /* 0x000f280000300800 */
[----:B------:R-:W-:Y:S04]  /*169e0*/  STL [R1+0xafc], R23 ;  /* 0x000afc1701007387 */ /* 0x000fe80000100800 */
[----:B------:R-:W4:Y:S04]  /*169f0*/  LDL.LU R69, [R1+0xae4] ;  /* 0x000ae40001457983 */ /* 0x000f280000300800 */
[----:B------:R-:W-:Y:S04]  /*16a00*/  STL [R1+0xad8], R21 ;  /* 0x000ad81501007387 */ /* 0x000fe80000100800 */
[----:B------:R-:W4:Y:S01]  /*16a10*/  LDL.LU R67, [R1+0xac0] ;  /* 0x000ac00001437983 */ /* 0x000f220000300800 */
[----:B--2---:R-:W-:-:S05]  /*16a20*/  IMAD.X R4, R4, 0x1, R3, P0 ;  /* 0x0000000104047824 */ /* 0x004fca00000e0603 */
[----:B------:R1:W-:Y:S04]  /*16a30*/  STL [R1+0xaf4], R4 ;  /* 0x000af40401007387 */ /* 0x0003e80000100800 */
[----:B------:R-:W2:Y:S04]  /*16a40*/  LDL.LU R65, [R1+0xadc] ;  /* 0x000adc0001417983 */ /* 0x000ea80000300800 */
        /* <DEDUP_REMOVED lines=18> */
[----:B-1----:R-:W2:Y:S04]  /*16b70*/  LDL.LU R4, [R1+0xa70] ;  /* 0x000a700001047983 */ /* 0x002ea80000300800 */
[----:B------:R-:W2:Y:S04]  /*16b80*/  LDL.LU R27, [R1+0xa8c] ;  /* 0x000a8c00011b7983 */ /* 0x000ea80000300800 */
[----:B------:R-:W2:Y:S04]  /*16b90*/  LDL.LU R25, [R1+0xa68] ;  /* 0x000a680001197983 */ /* 0x000ea80000300800 */
[----:B------:R-:W2:Y:S01]  /*16ba0*/  LDL.LU R23, [R1+0xa84] ;  /* 0x000a840001177983 */ /* 0x000ea20000300800 */
[----:B---3--:R-:W-:-:S05]  /*16bb0*/  IADD3 R15, P0, PT, R15, R90, RZ ;  /* 0x0000005a0f0f7210 */ /* 0x008fca0007f1e0ff */
[----:B------:R1:W-:Y:S04]  /*16bc0*/  STL [R1+0xad0], R15 ;  /* 0x000ad00f01007387 */ /* 0x0003e80000100800 */
[----:B------:R-:W3:Y:S04]  /*16bd0*/  LDL.LU R21, [R1+0xa7c] ;  /* 0x000a7c0001157983 */ /* 0x000ee80000300800 */
[----:B-1----:R-:W3:Y:S01]  /*16be0*/  LDL.LU R15, [R1+0xa60] ;  /* 0x000a6000010f7983 */ /* 0x002ee20000300800 */
[----:B----4-:R-:W-:-:S05]  /*16bf0*/  IMAD.X R13, R13, 0x1, R3, P3 ;  /* 0x000000010d0d7824 */ /* 0x010fca00018e0603 */
[----:B------:R1:W-:Y:S04]  /*16c00*/  STL [R1+0xaec], R13 ;  /* 0x000aec0d01007387 */ /* 0x0003e80000100800 */
[----:B-1----:R-:W4:Y:S01]  /*16c10*/  LDL.LU R13, [R1+0xa74] ;  /* 0x000a7400010d7983 */ /* 0x002f220000300800 */
[----:B------:R-:W-:Y:S01]  /*16c20*/  IADD3 R71, P3, PT, R71, R90, RZ ;  /* 0x0000005a47477210 */ /* 0x000fe20007f7e0ff */
[----:B------:R-:W-:-:S04]  /*16c30*/  IMAD.X R69, R69, 0x1, R3, P4 ;  /* 0x0000000145457824 */ /* 0x000fc800020e0603 */
[----:B------:R1:W-:Y:S01]  /*16c40*/  STL [R1+0xac8], R71 ;  /* 0x000ac84701007387 */ /* 0x0003e20000100800 */
[----:B------:R-:W-:-:S03]  /*16c50*/  IADD3 R67, P4, PT, R67, R90, RZ ;  /* 0x0000005a43437210 */ /* 0x000fc60007f9e0ff */
[----:B------:R0:W-:Y:S04]  /*16c60*/  STL [R1+0xae4], R69 ;  /* 0x000ae44501007387 */ /* 0x0001e80000100800 */
[----:B------:R0:W-:Y:S01]  /*16c70*/  STL [R1+0xac0], R67 ;  /* 0x000ac04301007387 */ /* 0x0001e20000100800 */
[----:B--2---:R-:W-:Y:S01]  /*16c80*/  IMAD.X R65, R65, 0x1, R3, P5 ;  /* 0x0000000141417824 */ /* 0x004fe200028e0603 */
[----:B------:R-:W-:-:S04]  /*16c90*/  IADD3 R63, P5, PT, R63, R90, RZ ;  /* 0x0000005a3f3f7210 */ /* 0x000fc80007fbe0ff */
[----:B------:R2:W-:Y:S01]  /*16ca0*/  STL [R1+0xadc], R65 ;  /* 0x000adc4101007387 */ /* 0x0005e20000100800 */
[----:B------:R-:W-:-:S03]  /*16cb0*/  IMAD.X R61, R61, 0x1, R3, P6 ;  /* 0x000000013d3d7824 */ /* 0x000fc600030e0603 */
[----:B------:R0:W-:Y:S01]  /*16cc0*/  STL [R1+0xab8], R63 ;  /* 0x000ab83f01007387 */ /* 0x0001e20000100800 */
[----:B------:R-:W-:-:S03]  /*16cd0*/  IADD3 R59, P6, PT, R59, R90, RZ ;  /* 0x0000005a3b3b7210 */ /* 0x000fc60007fde0ff */
        /* <DEDUP_REMOVED lines=27> */
[-C--:B------:R-:W-:Y:S01]  /*16e90*/  IADD3 R31, P3, PT, R31, R90.reuse, RZ ;  /* 0x0000005a1f1f7210 */ /* 0x080fe20007f7e0ff */
[--C-:B------:R-:W-:Y:S01]  /*16ea0*/  IMAD.X R29, R29, 0x1, R3.reuse, P4 ;  /* 0x000000011d1d7824 */ /* 0x100fe200020e0603 */
[----:B------:R-:W-:Y:S01]  /*16eb0*/  IADD3 R4, P4, PT, R4, R90, RZ ;  /* 0x0000005a04047210 */ /* 0x000fe20007f9e0ff */
[----:B------:R0:W-:Y:S01]  /*16ec0*/  STL [R1+0xa9c], R33 ;  /* 0x000a9c2101007387 */ /* 0x0001e20000100800 */
[----:B------:R-:W-:-:S03]  /*16ed0*/  IMAD.X R27, R27, 0x1, R3, P5 ;  /* 0x000000011b1b7824 */ /* 0x000fc600028e0603 */
[----:B------:R-:W-:Y:S01]  /*16ee0*/  STL [R1+0xa70], R4 ;  /* 0x000a700401007387 */ /* 0x000fe20000100800 */
[----:B------:R-:W-:-:S03]  /*16ef0*/  IADD3 R25, P5, PT, R25, R90, RZ ;  /* 0x0000005a19197210 */ /* 0x000fc60007fbe0ff */
[----:B------:R0:W-:Y:S01]  /*16f00*/  STL [R1+0xa78], R31 ;  /* 0x000a781f01007387 */ /* 0x0001e20000100800 */
[----:B------:R-:W-:-:S03]  /*16f10*/  IMAD.X R23, R23, 0x1, R3, P6 ;  /* 0x0000000117177824 */ /* 0x000fc600030e0603 */
[----:B------:R0:W-:Y:S04]  /*16f20*/  STL [R1+0xa94], R29 ;  /* 0x000a941d01007387 */ /* 0x0001e80000100800 */
[----:B------:R0:W-:Y:S04]  /*16f30*/  STL [R1+0xa8c], R27 ;  /* 0x000a8c1b01007387 */ /* 0x0001e80000100800 */
[----:B------:R0:W-:Y:S04]  /*16f40*/  STL [R1+0xa68], R25 ;  /* 0x000a681901007387 */ /* 0x0001e80000100800 */
[----:B------:R0:W-:Y:S04]  /*16f50*/  STL [R1+0xa84], R23 ;  /* 0x000a841701007387 */ /* 0x0001e80000100800 */
[----:B------:R-:W2:Y:S01]  /*16f60*/  LDL.LU R77, [R1+0xa58] ;  /* 0x000a5800014d7983 */ /* 0x000ea20000300800 */
[----:B---3--:R-:W-:Y:S01]  /*16f70*/  IMAD.X R21, R21, 0x1, R3, P0 ;  /* 0x0000000115157824 */ /* 0x008fe200000e0603 */
[----:B------:R-:W-:-:S04]  /*16f80*/  IADD3 R15, P0, PT, R15, R90, RZ ;  /* 0x0000005a0f0f7210 */ /* 0x000fc80007f1e0ff */
[----:B------:R3:W-:Y:S04]  /*16f90*/  STL [R1+0xa7c], R21 ;  /* 0x000a7c1501007387 */ /* 0x0007e80000100800 */
[----:B------:R-:W2:Y:S04]  /*16fa0*/  LDL.LU R75, [R1+0xa6c] ;  /* 0x000a6c00014b7983 */ /* 0x000ea80000300800 */
[----:B------:R0:W-:Y:S04]  /*16fb0*/  STL [R1+0xa60], R15 ;  /* 0x000a600f01007387 */ /* 0x0001e80000100800 */
[----:B------:R-:W2:Y:S01]  /*16fc0*/  LDL.LU R73, [R1+0xa50] ;  /* 0x000a500001497983 */ /* 0x000ea20000300800 */
[----:B----4-:R-:W-:-:S05]  /*16fd0*/  IMAD.X R13, R13, 0x1, R3, P3 ;  /* 0x000000010d0d7824 */ /* 0x010fca00018e0603 */
[----:B------:R4:W-:Y:S04]  /*16fe0*/  STL [R1+0xa74], R13 ;  /* 0x000a740d01007387 */ /* 0x0009e80000100800 */
[----:B-1----:R-:W2:Y:S04]  /*16ff0*/  LDL.LU R71, [R1+0xa64] ;  /* 0x000a640001477983 */ /* 0x002ea80000300800 */
[----:B0-----:R-:W2:Y:S04]  /*17000*/  LDL.LU R69, [R1+0xa48] ;  /* 0x000a480001457983 */ /* 0x001ea80000300800 */
[----:B------:R-:W2:Y:S04]  /*17010*/  LDL.LU R67, [R1+0xa5c] ;  /* 0x000a5c0001437983 */ /* 0x000ea80000300800 */
[----:B--2---:R-:W2:Y:S04]  /*17020*/  LDL.LU R65, [R1+0xa40] ;  /* 0x000a400001417983 */ /* 0x004ea80000300800 */
        /* <DEDUP_REMOVED lines=21> */
[----:B---3--:R-:W3:Y:S04]  /*17180*/  LDL.LU R21, [R1+0x9fc] ;  /* 0x0009fc0001157983 */ /* 0x008ee80000300800 */
[----:B------:R-:W3:Y:S04]  /*17190*/  LDL.LU R15, [R1+0x9f4] ;  /* 0x0009f400010f7983 */ /* 0x000ee80000300800 */
[----:B----4-:R-:W4:Y:S01]  /*171a0*/  LDL.LU R13, [R1+0x9ec] ;  /* 0x0009ec00010d7983 */ /* 0x010f220000300800 */
[----:B------:R-:W-:-:S06]  /*171b0*/  USHF.L.U32 UR4, UR4, 0x1f, URZ ;  /* 0x0000001f04047899 */ /* 0x000fcc00080006ff */
[----:B------:R-:W-:-:S04]  /*171c0*/  IMAD.U32 R4, RZ, RZ, UR4 ;  /* 0x00000004ff047e24 */ /* 0x000fc8000f8e00ff */
[----:B------:R-:W0:Y:S01]  /*171d0*/  SYNCS.PHASECHK.TRANS64.TRYWAIT P6, [UR8], R4 ;  /* 0x00000004ff0075a7 */ /* 0x000e2200080c1108 */
[----:B------:R-:W-:-:S05]  /*171e0*/  IADD3 R77, P3, PT, R77, R90, RZ ;  /* 0x0000005a4d4d7210 */ /* 0x000fca0007f7e0ff */
[----:B------:R1:W-:Y:S01]  /*171f0*/  STL [R1+0xa58], R77 ;  /* 0x000a584d01007387 */ /* 0x0003e20000100800 */
[----:B------:R-:W-:Y:S01]  /*17200*/  IMAD.X R75, R75, 0x1, R3, P4 ;  /* 0x000000014b4b7824 */ /* 0x000fe200020e0603 */
[----:B------:R-:W-:-:S04]  /*17210*/  IADD3 R73, P4, PT, R73, R90, RZ ;  /* 0x0000005a49497210 */ /* 0x000fc80007f9e0ff */
[----:B------:R1:W-:Y:S04]  /*17220*/  STL [R1+0xa6c], R75 ;  /* 0x000a6c4b01007387 */ /* 0x0003e80000100800 */
[----:B------:R1:W-:Y:S01]  /*17230*/  STL [R1+0xa50], R73 ;  /* 0x000a504901007387 */ /* 0x0003e20000100800 */
[----:B------:R-:W-:Y:S01]  /*17240*/  IMAD.X R71, R71, 0x1, R3, P5 ;  /* 0x0000000147477824 */ /* 0x000fe200028e0603 */
[----:B------:R-:W-:-:S04]  /*17250*/  IADD3 R69, P5, PT, R69, R90, RZ ;  /* 0x0000005a45457210 */ /* 0x000fc80007fbe0ff */
[----:B------:R1:W-:Y:S01]  /*17260*/  STL [R1+0xa64], R71 ;  /* 0x000a644701007387 */ /* 0x0003e20000100800 */
[----:B------:R-:W-:-:S03]  /*17270*/  IMAD.X R67, R67, 0x1, R3, P0 ;  /* 0x0000000143437824 */ /* 0x000fc600000e0603 */
[----:B------:R1:W-:Y:S01]  /*17280*/  STL [R1+0xa48], R69 ;  /* 0x000a484501007387 */ /* 0x0003e20000100800 */
[----:B--2---:R-:W-:-:S03]  /*17290*/  IADD3 R65, P0, PT, R65, R90, RZ ;  /* 0x0000005a41417210 */ /* 0x004fc60007f1e0ff */
        /* <DEDUP_REMOVED lines=20> */
[----:B------:R-:W-:Y:S02]  /*173e0*/  IMAD.X R43, R43, 0x1, R3, P4 ;  /* 0x000000012b2b7824 */ /* 0x000fe400020e0603 */
[----:B------:R1:W-:Y:S01]  /*173f0*/  STL [R1+0xa34], R47 ;  /* 0x000a342f01007387 */ /* 0x0003e20000100800 */
[----:B------:R-:W-:-:S03]  /*17400*/  IADD3 R41, P4, PT, R41, R90, RZ ;  /* 0x0000005a29297210 */ /* 0x000fc60007f9e0ff */
[----:B------:R1:W-:Y:S01]  /*17410*/  STL [R1+0xa18], R45 ;  /* 0x000a182d01007387 */ /* 0x0003e20000100800 */
[----:B------:R-:W-:-:S03]  /*17420*/  IMAD.X R39, R39, 0x1, R3, P5 ;  /* 0x0000000127277824 */ /* 0x000fc600028e0603 */
[----:B------:R1:W-:Y:S01]  /*17430*/  STL [R1+0xa2c], R43 ;  /* 0x000a2c2b01007387 */ /* 0x0003e20000100800 */
[----:B------:R-:W-:-:S03]  /*17440*/  IADD3 R37, P5, PT, R37, R90, RZ ;  /* 0x0000005a25257210 */ /* 0x000fc60007fbe0ff */
[----:B------:R1:W-:Y:S01]  /*17450*/  STL [R1+0xa10], R41 ;  /* 0x000a102901007387 */ /* 0x0003e20000100800 */
[----:B------:R-:W-:-:S03]  /*17460*/  IADD3.X R35, PT, PT, R35, R3, RZ, P0, !PT ;  /* 0x0000000323237210 */ /* 0x000fc600007fe4ff */
        /* <DEDUP_REMOVED lines=10> */
[----:B------:R1:W-:Y:S01]  /*17510*/  STL [R1+0xa14], R31 ;  /* 0x000a141f01007387 */ /* 0x0003e20000100800 */
[----:B---3--:R-:W-:-:S03]  /*17520*/  IMAD.X R21, R21, 0x1, R3, P0 ;  /* 0x0000000115157824 */ /* 0x008fc600000e0603 */
[----:B------:R1:W-:Y:S01]  /*17530*/  STL [R1+0x9f8], R29 ;  /* 0x0009f81d01007387 */ /* 0x0003e20000100800 */
[----:B------:R-:W-:-:S03]  /*17540*/  IMAD.X R15, R15, 0x1, R3, P3 ;  /* 0x000000010f0f7824 */ /* 0x000fc600018e0603 */
[----:B------:R1:W-:Y:S01]  /*17550*/  STL [R1+0xa0c], R27 ;  /* 0x000a0c1b01007387 */ /* 0x0003e20000100800 */
[----:B----4-:R-:W-:-:S03]  /*17560*/  IMAD.X R13, R13, 0x1, R3, P4 ;  /* 0x000000010d0d7824 */ /* 0x010fc600020e0603 */
[----:B------:R1:W-:Y:S04]  /*17570*/  STL [R1+0x9f0], R25 ;  /* 0x0009f01901007387 */ /* 0x0003e80000100800 */
[----:B------:R1:W-:Y:S04]  /*17580*/  STL [R1+0xa04], R23 ;  /* 0x000a041701007387 */ /* 0x0003e80000100800 */
[----:B------:R1:W-:Y:S04]  /*17590*/  STL [R1+0x9ec], R13 ;  /* 0x0009ec0d01007387 */ /* 0x0003e80000100800 */
[----:B------:R1:W-:Y:S04]  /*175a0*/  STL [R1+0x9fc], R21 ;  /* 0x0009fc1501007387 */ /* 0x0003e80000100800 */
[----:B------:R1:W-:Y:S01]  /*175b0*/  STL [R1+0x9f4], R15 ;  /* 0x0009f40f01007387 */ /* 0x0003e20000100800 */
[----:B0-----:R-:W-:Y:S05]  /*175c0*/  @!P6 BRA `(.L_x_14) ;  /* 0x0000019c0058e947 */ /* 0x001fea0003800000 */
.L_x_24:
[----:B------:R-:W-:Y:S04]  /*175d0*/  STL [R1+0x1a58], R4 ;  /* 0x001a580401007387 */ /* 0x000fe80000100800 */
        /* <DEDUP_REMOVED lines=68> */
[----:B------:R0:W-:Y:S04]  /*17a20*/  STL [R1+0x1b6c], R4 ;  /* 0x001b6c0401007387 */ /* 0x0001e80000100800 */
        /* <DEDUP_REMOVED lines=34> */
[----:B-----5:R-:W-:Y:S04]  /*17c50*/  STL [R1+0x19cc], R28 ;  /* 0x0019cc1c01007387 */ /* 0x020fe80000100800 */
        /* <DEDUP_REMOVED lines=49> */
[----:B-1----:R-:W2:Y:S01]  /*17f70*/  LDL.LU R21, [R1+0x6b8] ;  /* 0x0006b80001157983 */ /* 0x002ea20000300800 */
[----:B0-----:R-:W-:-:S03]  /*17f80*/  PRMT R4, RZ, 0x7610, R4 ;  /* 0x00007610ff047816 */ /* 0x001fc60000000004 */
        /* <DEDUP_REMOVED lines=22> */
[----:B------:R0:W-:Y:S04]  /*180f0*/  STL.S16 [R1+0x9c8], R4 ;  /* 0x0009c80401007387 */ /* 0x0001e80000100600 */
[----:B0-----:R-:W3:Y:S01]  /*18100*/  LDL.LU R4, [R1+0x1b6c] ;  /* 0x001b6c0001047983 */ /* 0x001ee20000300800 */
[----:B--2---:R-:W-:Y:S01]  /*18110*/  VIADD R21, R21, 0x1 ;  /* 0x0000000115157836 */ /* 0x004fe20000000000 */
[----:B---3--:R-:W-:-:S05]  /*18120*/  PRMT R4, RZ, 0x7610, R4 ;  /* 0x00007610ff047816 */ /* 0x008fca0000000004 */
[----:B------:R0:W-:Y:S04]  /*18130*/  STL.S16 [R1+0x9c4], R4 ;  /* 0x0009c40401007387 */ /* 0x0001e80000100600 */
[----:B0-----:R-:W2:Y:S04]  /*18140*/  LDL.LU R4, [R1+0x1b68] ;  /* 0x001b680001047983 */ /* 0x001ea80000300800 */
[----:B------:R-:W-:Y:S01]  /*18150*/  STL [R1+0x6b8], R21 ;  /* 0x0006b81501007387 */ /* 0x000fe20000100800 */
[----:B--2---:R-:W-:-:S05]  /*18160*/  PRMT R4, RZ, 0x7610, R4 ;  /* 0x00007610ff047816 */ /* 0x004fca0000000004 */
[----:B------:R0:W-:Y:S04]  /*18170*/  STL.S16 [R1+0x9c0], R4 ;  /* 0x0009c00401007387 */ /* 0x0001e80000100600 */
[----:B0-----:R-:W2:Y:S02]  /*18180*/  LDL.LU R4, [R1+0x1b64] ;  /* 0x001b640001047983 */ /* 0x001ea40000300800 */
        /* <DEDUP_REMOVED lines=119> */
[----:B0-----:R-:W2:Y:S01]  /*18900*/  LDL.LU R4, [R1+0x1ac4] ;  /* 0x001ac40001047983 */ /* 0x001ea20000300800 */
[----:B------:R-:W-:Y:S02]  /*18910*/  PRMT R90, RZ, 0x7610, R90 ;  /* 0x00007610ff5a7816 */ /* 0x000fe4000000005a */
[----:B------:R-:W-:-:S05]  /*18920*/  PRMT R91, RZ, 0x7610, R91 ;  /* 0x00007610ff5b7816 */ /* 0x000fca000000005b */
[----:B------:R-:W-:Y:S01]  /*18930*/  STL.64 [R1+0x17a0], R90 ;  /* 0x0017a05a01007387 */ /* 0x000fe20000100a00 */
        /* <DEDUP_REMOVED lines=82> */
[----:B------:R-:W-:Y:S02]  /*18e60*/  PRMT R83, RZ, 0x7610, R83 ;  /* 0x00007610ff537816 */ /* 0x000fe40000000053 */
[----:B------:R-:W-:Y:S02]  /*18e70*/  PRMT R81, RZ, 0x7610, R81 ;  /* 0x00007610ff517816 */ /* 0x000fe40000000051 */
[----:B------:R-:W-:-:S02]  /*18e80*/  PRMT R79, RZ, 0x7610, R79 ;  /* 0x00007610ff4f7816 */ /* 0x000fc4000000004f */
        /* <DEDUP_REMOVED lines=33> */
[----:B--2---:R-:W-:-:S05]  /*190a0*/  PRMT R4, RZ, 0x7610, R4 ;  /* 0x00007610ff047816 */ /* 0x004fca0000000004 */
[----:B------:R0:W-:Y:S04]  /*190b0*/  STL.S16 [R1+0x8c8], R4 ;  /* 0x0008c80401007387 */ /* 0x0001e80000100600 */
[----:B0-----:R-:W2:Y:S04]  /*190c0*/  LDL.LU R4, [R1+0x1a58] ;  /* 0x001a580001047983 */ /* 0x001ea80000300800 */
[----:B------:R0:W-:Y:S04]  /*190d0*/  STL.S16 [R1+0x8c4], R85 ;  /* 0x0008c45501007387 */ /* 0x0001e80000100600 */
[----:B0-----:R-:W3:Y:S04]  /*190e0*/  LDL.LU R85, [R1+0x1a54] ;  /* 0x001a540001557983 */ /* 0x001ee80000300800 */
[----:B------:R0:W-:Y:S04]  /*190f0*/  STL.S16 [R1+0xc94], R83 ;  /* 0x000c945301007387 */ /* 0x0001e80000100600 */
[----:B0-----:R-:W4:Y:S04]  /*19100*/  LDL.LU R83, [R1+0x1a50] ;  /* 0x001a500001537983 */ /* 0x001f280000300800 */
[----:B------:R0:W-:Y:S04]  /*19110*/  STL.S16 [R1+0xc90], R81 ;  /* 0x000c905101007387 */ /* 0x0001e80000100600 */
[----:B0-----:R-:W2:Y:S04]  /*19120*/  LDL.LU R81, [R1+0x1a4c] ;  /* 0x001a4c0001517983 */ /* 0x001ea80000300800 */
        /* <DEDUP_REMOVED lines=54> */
[----:B------:R0:W-:Y:S01]  /*19490*/  STL.S16 [R1+0x86c], R29 ;  /* 0x00086c1d01007387 */ /* 0x0001e20000100600 */
[----:B------:R-:W-:-:S03]  /*194a0*/  PRMT R42, RZ, 0x7610, R42 ;  /* 0x00007610ff2a7816 */ /* 0x000fc6000000002a */
        /* <DEDUP_REMOVED lines=78> */
[----:B0-----:R-:W3:Y:S04]  /*19990*/  LDL.LU R74, [R1+0x1974] ;  /* 0x00197400014a7983 */ /* 0x001ee80000300800 */
        /* <DEDUP_REMOVED lines=11> */
[----:B0-----:R-:W4:Y:S04]  /*19a50*/  LDL.LU R12, [R1+0x1964] ;  /* 0x00196400010c7983 */ /* 0x001f280000300800 */
        /* <DEDUP_REMOVED lines=52> */
[----:B--2---:R-:W-:-:S03]  /*19da0*/  PRMT R4, RZ, 0x7610, R4 ;  /* 0x00007610ff047816 */ /* 0x004fc60000000004 */
[----:B0-----:R-:W2:Y:S04]  /*19db0*/  LDL.LU R18, [R1+0x191c] ;  /* 0x00191c0001127983 */ /* 0x001ea80000300800 */
[----:B------:R0:W-:Y:S01]  /*19dc0*/  STL.S16 [R1+0x7c0], R19 ;  /* 0x0007c01301007387 */ /* 0x0001e20000100600 */
[----:B------:R-:W-:Y:S02]  /*19dd0*/  PRMT R93, RZ, 0x7610, R93 ;  /* 0x00007610ff5d7816 */ /* 0x000fe4000000005d */
[----:B------:R-:W-:Y:S01]  /*19de0*/  PRMT R92, RZ, 0x7610, R92 ;  /* 0x00007610ff5c7816 */ /* 0x000fe2000000005c */
[----:B0-----:R-:W2:Y:S04]  /*19df0*/  LDL.LU R19, [R1+0x1918] ;  /* 0x0019180001137983 */ /* 0x001ea80000300800 */
[----:B------:R0:W-:Y:S01]  /*19e00*/  STL.S16 [R1+0x7bc], R86 ;  /* 0x0007bc5601007387 */ /* 0x0001e20000100600 */
[----:B------:R-:W-:-:S02]  /*19e10*/  PRMT R91, RZ, 0x7610, R91 ;  /* 0x00007610ff5b7816 */ /* 0x000fc4000000005b */
[----:B------:R-:W-:Y:S01]  /*19e20*/  PRMT R90, RZ, 0x7610, R90 ;  /* 0x00007610ff5a7816 */ /* 0x000fe2000000005a */
[----:B0-----:R-:W2:Y:S04]  /*19e30*/  LDL.LU R86, [R1+0x1914] ;  /* 0x0019140001567983 */ /* 0x001ea80000300800 */
[----:B------:R0:W-:Y:S01]  /*19e40*/  STL.S16 [R1+0x7b8], R88 ;  /* 0x0007b85801007387 */ /* 0x0001e20000100600 */
[----:B------:R-:W-:Y:S02]  /*19e50*/  PRMT R2, RZ, 0x7610, R2 ;  /* 0x00007610ff027816 */ /* 0x000fe40000000002 */
[----:B---3--:R-:W-:Y:S01]  /*19e60*/  PRMT R85, RZ, 0x7610, R85 ;  /* 0x00007610ff557816 */ /* 0x008fe20000000055 */
[----:B0-----:R-:W3:Y:S04]  /*19e70*/  LDL.LU R88, [R1+0x1910] ;  /* 0x0019100001587983 */ /* 0x001ee80000300800 */
[----:B------:R-:W-:Y:S04]  /*19e80*/  STL [R1+0x13c0], R0 ;  /* 0x0013c00001007387 */ /* 0x000fe80000100800 */
[----:B------:R0:W-:Y:S01]  /*19e90*/  STL.S16 [R1+0x7b0], R87 ;  /* 0x0007b05701007387 */ /* 0x0001e20000100600 */
[----:B----4-:R-:W-:-:S02]  /*19ea0*/  PRMT R83, RZ, 0x7610, R83 ;  /* 0x00007610ff537816 */ /* 0x010fc40000000053 */
[----:B------:R-:W-:Y:S01]  /*19eb0*/  PRMT R81, RZ, 0x7610, R81 ;  /* 0x00007610ff517816 */ /* 0x000fe20000000051 */
[----:B0-----:R-:W4:Y:S04]  /*19ec0*/  LDL.LU R87, [R1+0x190c] ;  /* 0x00190c0001577983 */ /* 0x001f280000300800 */
[----:B------:R0:W-:Y:S01]  /*19ed0*/  STL.S16 [R1+0x7ac], R89 ;  /* 0x0007ac5901007387 */ /* 0x0001e20000100600 */
[----:B------:R-:W-:Y:S02]  /*19ee0*/  PRMT R79, RZ, 0x7610, R79 ;  /* 0x00007610ff4f7816 */ /* 0x000fe4000000004f */
[----:B------:R-:W-:Y:S01]  /*19ef0*/  PRMT R77, RZ, 0x7610, R77 ;  /* 0x00007610ff4d7816 */ /* 0x000fe2000000004d */
[----:B0-----:R-:W2:Y:S04]  /*19f00*/  LDL.LU R89, [R1+0x1908] ;  /* 0x0019080001597983 */ /* 0x001ea80000300800 */
[----:B------:R0:W-:Y:S04]  /*19f10*/  STL.S16 [R1+0x7a0], R4 ;  /* 0x0007a00401007387 */ /* 0x0001e80000100600 */
[----:B------:R-:W-:Y:S04]  /*19f20*/  STL.S16 [R1+0x79c], R93 ;  /* 0x00079c5d01007387 */ /* 0x000fe80000100600 */
[----:B------:R-:W-:Y:S01]  /*19f30*/  STL.S16 [R1+0x798], R92 ;  /* 0x0007985c01007387 */ /* 0x000fe20000100600 */
[----:B------:R-:W-:Y:S01]  /*19f40*/  PRMT R75, RZ, 0x7610, R75 ;  /* 0x00007610ff4b7816 */ /* 0x000fe2000000004b */
[----:B0-----:R-:W0:Y:S02]  /*19f50*/  LDC R4, c[0x0][0x3a0] ;  /* 0x0000e800ff047b82 */ /* 0x001e240000000800 */
[----:B------:R-:W-:Y:S01]  /*19f60*/  STL.S16 [R1+0x794], R91 ;  /* 0x0007945b01007387 */ /* 0x000fe20000100600 */
[----:B------:R-:W-:-:S03]  /*19f70*/  PRMT R73, RZ, 0x7610, R73 ;  /* 0x00007610ff497816 */ /* 0x000fc60000000049 */
[----:B------:R-:W-:Y:S01]  /*19f80*/  STL.S16 [R1+0x790], R90 ;  /* 0x0007905a01007387 */ /* 0x000fe20000100600 */
[----:B------:R-:W-:-:S03]  /*19f90*/  PRMT R71, RZ, 0x7610, R71 ;  /* 0x00007610ff477816 */ /* 0x000fc60000000047 */
[----:B------:R-:W-:Y:S01]  /*19fa0*/  STL [R1+0x13c4], R2 ;  /* 0x0013c40201007387 */ /* 0x000fe20000100800 */
[----:B------:R-:W-:-:S03]  /*19fb0*/  PRMT R69, RZ, 0x7610, R69 ;  /* 0x00007610ff457816 */ /* 0x000fc60000000045 */
[----:B------:R-:W-:Y:S01]  /*19fc0*/  STL.S16 [R1+0x78c], R85 ;  /* 0x00078c5501007387 */ /* 0x000fe20000100600 */
        /* <DEDUP_REMOVED lines=21> */
[----:B------:R-:W-:Y:S04]  /*1a120*/  STL.S16 [R1+0x754], R63 ;  /* 0x0007543f01007387 */ /* 0x000fe80000100600 */
[----:B------:R-:W-:Y:S01]  /*1a130*/  STL.S16 [R1+0x750], R61 ;  /* 0x0007503d01007387 */ /* 0x000fe20000100600 */
[----:B------:R-:W-:-:S03]  /*1a140*/  PRMT R47, RZ, 0x7610, R47 ;  /* 0x00007610ff2f7816 */ /* 0x000fc6000000002f */
[----:B------:R-:W-:Y:S01]  /*1a150*/  STL.S16 [R1+0x74c], R59 ;  /* 0x00074c3b01007387 */ /* 0x000fe20000100600 */
[----:B------:R-:W-:-:S03]  /*1a160*/  PRMT R31, RZ, 0x7610, R31 ;  /* 0x00007610ff1f7816 */ /* 0x000fc6000000001f */
[----:B------:R-:W-:Y:S04]  /*1a170*/  STL.S16 [R1+0x740], R57 ;  /* 0x0007403901007387 */ /* 0x000fe80000100600 */
[----:B------:R-:W-:Y:S04]  /*1a180*/  STL.S16 [R1+0x73c], R55 ;  /* 0x00073c3701007387 */ /* 0x000fe80000100600 */
[----:B------:R-:W-:Y:S04]  /*1a190*/  STL.S16 [R1+0x738], R53 ;  /* 0x0007383501007387 */ /* 0x000fe80000100600 */
[----:B------:R-:W-:Y:S04]  /*1a1a0*/  STL.S16 [R1+0x734], R51 ;  /* 0x0007343301007387 */ /* 0x000fe80000100600 */
[----:B------:R-:W-:Y:S04]  /*1a1b0*/  STL.S16 [R1+0x730], R49 ;  /* 0x0007303101007387 */ /* 0x000fe80000100600 */
[----:B------:R1:W-:Y:S01]  /*1a1c0*/  STL.S16 [R1+0x72c], R13 ;  /* 0x00072c0d01007387 */ /* 0x0003e20000100600 */
[----:B------:R-:W-:-:S02]  /*1a1d0*/  PRMT R45, RZ, 0x7610, R45 ;  /* 0x00007610ff2d7816 */ /* 0x000fc4000000002d */
[----:B------:R-:W-:Y:S01]  /*1a1e0*/  PRMT R39, RZ, 0x7610, R39 ;  /* 0x00007610ff277816 */ /* 0x000fe20000000027 */
[----:B-1----:R-:W2:Y:S04]  /*1a1f0*/  LDL.LU R13, [R1+0xf10] ;  /* 0x000f1000010d7983 */ /* 0x002ea80000300800 */
[----:B------:R-:W-:Y:S04]  /*1a200*/  STL.S16 [R1+0x728], R47 ;  /* 0x0007282f01007387 */ /* 0x000fe80000100600 */
[----:B------:R1:W-:Y:S04]  /*1a210*/  STL.S16 [R1+0x724], R31 ;  /* 0x0007241f01007387 */ /* 0x0003e80000100600 */
[----:B-1----:R-:W3:Y:S04]  /*1a220*/  LDL.LU R31, [R1+0xf14] ;  /* 0x000f1400011f7983 */ /* 0x002ee80000300800 */
[----:B------:R-:W-:Y:S04]  /*1a230*/  STL.S16 [R1+0x710], R45 ;  /* 0x0007102d01007387 */ /* 0x000fe80000100600 */
[----:B------:R1:W-:Y:S04]  /*1a240*/  STL.S16 [R1+0x70c], R39 ;  /* 0x00070c2701007387 */ /* 0x0003e80000100600 */
[----:B-1----:R-:W4:Y:S01]  /*1a250*/  LDL.LU R39, [R1+0xf18] ;  /* 0x000f180001277983 */ /* 0x002f220000300800 */
[----:B------:R-:W-:-:S02]  /*1a260*/  PRMT R37, RZ, 0x7610, R37 ;  /* 0x00007610ff257816 */ /* 0x000fc40000000025 */
[----:B------:R-:W-:Y:S02]  /*1a270*/  PRMT R43, RZ, 0x7610, R43 ;  /* 0x00007610ff2b7816 */ /* 0x000fe4000000002b */
[----:B------:R-:W-:Y:S01]  /*1a280*/  PRMT R41, RZ, 0x7610, R41 ;  /* 0x00007610ff297816 */ /* 0x000fe20000000029 */
[----:B------:R1:W-:Y:S01]  /*1a290*/  STL.S16 [R1+0x708], R37 ;  /* 0x0007082501007387 */ /* 0x0003e20000100600 */
[----:B------:R-:W-:-:S03]  /*1a2a0*/  PRMT R35, RZ, 0x7610, R35 ;  /* 0x00007610ff237816 */ /* 0x000fc60000000023 */
[----:B-1----:R-:W4:Y:S04]  /*1a2b0*/  LDL.LU R37, [R1+0xf1c] ;  /* 0x000f1c0001257983 */ /* 0x002f280000300800 */
[----:B------:R-:W-:Y:S04]  /*1a2c0*/  STL.S16 [R1+0x704], R43 ;  /* 0x0007042b01007387 */ /* 0x000fe80000100600 */
[----:B------:R-:W-:Y:S04]  /*1a2d0*/  STL.S16 [R1+0x700], R41 ;  /* 0x0007002901007387 */ /* 0x000fe80000100600 */
[----:B------:R1:W-:Y:S01]  /*1a2e0*/  STL.S16 [R1+0x6fc], R35 ;  /* 0x0006fc2301007387 */ /* 0x0003e20000100600 */
[----:B------:R-:W-:-:S03]  /*1a2f0*/  PRMT R33, RZ, 0x7610, R33 ;  /* 0x00007610ff217816 */ /* 0x000fc60000000021 */
[----:B-1----:R-:W4:Y:S01]  /*1a300*/  LDL.LU R35, [R1+0xf20] ;  /* 0x000f200001237983 */ /* 0x002f220000300800 */
[----:B------:R-:W-:Y:S02]  /*1a310*/  PRMT R25, RZ, 0x7610, R25 ;  /* 0x00007610ff197816 */ /* 0x000fe40000000019 */
[----:B------:R-:W-:Y:S01]  /*1a320*/  PRMT R29, RZ, 0x7610, R29 ;  /* 0x00007610ff1d7816 */ /* 0x000fe2000000001d */
[----:B------:R-:W-:Y:S01]  /*1a330*/  STL.S16 [R1+0x6f8], R33 ;  /* 0x0006f82101007387 */ /* 0x000fe20000100600 */
[----:B------:R-:W-:-:S03]  /*1a340*/  PRMT R15, RZ, 0x7610, R15 ;  /* 0x00007610ff0f7816 */ /* 0x000fc6000000000f */
[----:B------:R1:W-:Y:S01]  /*1a350*/  STL.S16 [R1+0x6f4], R25 ;  /* 0x0006f41901007387 */ /* 0x0003e20000100600 */
[----:B------:R-:W-:-:S03]  /*1a360*/  PRMT R27, RZ, 0x7610, R27 ;  /* 0x00007610ff1b7816 */ /* 0x000fc6000000001b */
[----:B-1----:R-:W4:Y:S04]  /*1a370*/  LDL.LU R25, [R1+0xf24] ;  /* 0x000f240001197983 */ /* 0x002f280000300800 */
[----:B------:R-:W-:Y:S04]  /*1a380*/  STL.S16 [R1+0x6e0], R29 ;  /* 0x0006e01d01007387 */ /* 0x000fe80000100600 */
[----:B------:R1:W-:Y:S01]  /*1a390*/  STL.S16 [R1+0x6dc], R15 ;  /* 0x0006dc0f01007387 */ /* 0x0003e20000100600 */
[----:B------:R-:W-:-:S03]  /*1a3a0*/  PRMT R23, RZ, 0x7610, R23 ;  /* 0x00007610ff177816 */ /* 0x000fc60000000017 */
[----:B-1----:R-:W4:Y:S01]  /*1a3b0*/  LDL.LU R15, [R1+0xf28] ;  /* 0x000f2800010f7983 */ /* 0x002f220000300800 */
[----:B------:R-:W-:-:S03]  /*1a3c0*/  PRMT R2, RZ, 0x7610, R2 ;  /* 0x00007610ff027816 */ /* 0x000fc60000000002 */
[----:B------:R1:W-:Y:S01]  /*1a3d0*/  STL.S16 [R1+0x6d8], R27 ;  /* 0x0006d81b01007387 */ /* 0x0003e20000100600 */
[----:B------:R-:W-:-:S03]  /*1a3e0*/  PRMT R3, RZ, 0x7610, R3 ;  /* 0x00007610ff037816 */ /* 0x000fc60000000003 */
[----:B------:R-:W4:Y:S01]  /*1a3f0*/  LDL.LU R33, [R1+0xf2c] ;  /* 0x000f2c0001217983 */ /* 0x000f220000300800 */
[----:B------:R-:W-:-:S03]  /*1a400*/  PRMT R0, RZ, 0x7610, R0 ;  /* 0x00007610ff007816 */ /* 0x000fc60000000000 */
[----:B------:R-:W-:Y:S04]  /*1a410*/  STL.S16 [R1+0x6d4], R23 ;  /* 0x0006d41701007387 */ /* 0x000fe80000100600 */
[----:B-1----:R-:W4:Y:S04]  /*1a420*/  LDL.LU R27, [R1+0xf30] ;  /* 0x000f3000011b7983 */ /* 0x002f280000300800 */
[----:B------:R1:W-:Y:S04]  /*1a430*/  STL [R1+0x14b8], R2 ;  /* 0x0014b80201007387 */ /* 0x0003e80000100800 */
[----:B------:R-:W-:Y:S04]  /*1a440*/  STL [R1+0x1828], R3 ;  /* 0x0018280301007387 */ /* 0x000fe80000100800 */
[----:B------:R0:W-:Y:S01]  /*1a450*/  STL [R1+0x14c8], R0 ;  /* 0x0014c80001007387 */ /* 0x0001e20000100800 */
[----:B-1----:R-:W-:-:S03]  /*1a460*/  PRMT R2, RZ, 0x7610, R2 ;  /* 0x00007610ff027816 */ /* 0x002fc60000000002 */
[----:B------:R-:W4:Y:S01]  /*1a470*/  LDL.LU R23, [R1+0xf34] ;  /* 0x000f340001177983 */ /* 0x000f220000300800 */
[----:B0-----:R-:W-:Y:S01]  /*1a480*/  IMAD R4, R21, -0x80, R4 ;  /* 0xffffff8015047824 */ /* 0x001fe200078e0204 */
[----:B------:R-:W-:Y:S02]  /*1a490*/  PRMT R0, RZ, 0x7610, R0 ;  /* 0x00007610ff007816 */ /* 0x000fe40000000000 */
[----:B------:R0:W-:Y:S04]  /*1a4a0*/  STL.S16 [R1+0x6c8], R2 ;  /* 0x0006c80201007387 */ /* 0x0001e80000100600 */
[----:B------:R1:W-:Y:S04]  /*1a4b0*/  STL.S16 [R1+0x6c4], R0 ;  /* 0x0006c40001007387 */ /* 0x0003e80000100600 */
[----:B------:R-:W4:Y:S01]  /*1a4c0*/  LDL.LU R21, [R1+0xf38] ;  /* 0x000f380001157983 */ /* 0x000f220000300800 */
[----:B------:R-:W-:-:S02]  /*1a4d0*/  IMAD.MOV.U32 R29, RZ, RZ, R28 ;  /* 0x000000ffff1d7224 */ /* 0x000fc400078e001c */
[----:B------:R-:W-:Y:S02]  /*1a4e0*/  IMAD.MOV.U32 R41, RZ, RZ, R40 ;  /* 0x000000ffff297224 */ /* 0x000fe400078e0028 */
[----:B--2---:R-:W-:Y:S02]  /*1a4f0*/  IMAD.MOV.U32 R28, RZ, RZ, R13 ;  /* 0x000000ffff1c7224 */ /* 0x004fe400078e000d */
[----:B------:R-:W2:Y:S04]  /*1a500*/  LDL.LU R13, [R1+0xf3c] ;  /* 0x000f3c00010d7983 */ /* 0x000ea80000300800 */
[----:B------:R-:W-:Y:S01]  /*1a510*/  STL.64 [R1+0x1320], R28 ;  /* 0x0013201c01007387 */ /* 0x000fe20000100a00 */
[----:B---3--:R-:W-:-:S04]  /*1a520*/  LOP3.LUT R31, R31, R30, RZ, 0x3c, !PT ;  /* 0x0000001e1f1f7212 */ /* 0x008fc800078e3cff */
[----:B------:R-:W-:-:S04]  /*1a530*/  LOP3.LUT R30, R31, R30, RZ, 0x3c, !PT ;  /* 0x0000001e1f1e7212 */ /* 0x000fc800078e3cff */
[----:B------:R-:W-:-:S05]  /*1a540*/  LOP3.LUT R31, R31, R30, RZ, 0x3c, !PT ;  /* 0x0000001e1f1f7212 */ /* 0x000fca00078e3cff */
[----:B------:R3:W-:Y:S04]  /*1a550*/  STL.64 [R1+0x1328], R30 ;  /* 0x0013281e01007387 */ /* 0x0007e80000100a00 */
[----:B------:R-:W2:Y:S01]  /*1a560*/  LDL.LU R3, [R1+0xf40] ;  /* 0x000f400001037983 */ /* 0x000ea20000300800 */
[----:B----4-:R-:W-:-:S05]  /*1a570*/  IMAD.MOV.U32 R40, RZ, RZ, R39 ;  /* 0x000000ffff287224 */ /* 0x010fca00078e0027 */
[----:B------:R-:W-:Y:S04]  /*1a580*/  STL.64 [R1+0x1348], R40 ;  /* 0x0013482801007387 */ /* 0x000fe80000100a00 */
[----:B0-----:R-:W4:Y:S01]  /*1a590*/  LDL.LU R2, [R1+0xf44] ;  /* 0x000f440001027983 */ /* 0x001f220000300800 */
[----:B------:R-:W-:Y:S02]  /*1a5a0*/  IMAD.MOV.U32 R43, RZ, RZ, R42 ;  /* 0x000000ffff2b7224 */ /* 0x000fe400078e002a */
[----:B------:R-:W-:Y:S01]  /*1a5b0*/  IMAD.MOV.U32 R53, RZ, RZ, R52 ;  /* 0x000000ffff357224 */ /* 0x000fe200078e0034 */
[----:B-1----:R-:W4:Y:S01]  /*1a5c0*/  LDL.LU R0, [R1+0xda8] ;  /* 0x000da80001007983 */ /* 0x002f220000300800 */
[----:B------:R-:W-:-:S05]  /*1a5d0*/  IMAD.MOV.U32 R42, RZ, RZ, R37 ;  /* 0x000000ffff2a7224 */ /* 0x000fca00078e0025 */
[----:B------:R-:W-:Y:S01]  /*1a5e0*/  STL.64 [R1+0x1350], R42 ;  /* 0x0013502a01007387 */ /* 0x000fe20000100a00 */
[----:B------:R-:W-:Y:S02]  /*1a5f0*/  IMAD.MOV.U32 R55, RZ, RZ, R54 ;  /* 0x000000ffff377224 */ /* 0x000fe400078e0036 */
[----:B------:R-:W-:-:S05]  /*1a600*/  IMAD.MOV.U32 R52, RZ, RZ, R35 ;  /* 0x000000ffff347224 */ /* 0x000fca00078e0023 */
[----:B------:R-:W-:Y:S04]  /*1a610*/  STL.64 [R1+0x1378], R52 ;  /* 0x0013783401007387 */ /* 0x000fe80000100a00 */
[----:B------:R-:W4:Y:S01]  /*1a620*/  LDL.LU R35, [R1+0xdac] ;  /* 0x000dac0001237983 */ /* 0x000f220000300800 */
[----:B------:R-:W-:Y:S02]  /*1a630*/  IMAD.MOV.U32 R63, RZ, RZ, R62 ;  /* 0x000000ffff3f7224 */ /* 0x000fe400078e003e */
[----:B------:R-:W-:Y:S02]  /*1a640*/  IMAD.MOV.U32 R54, RZ, RZ, R25 ;  /* 0x000000ffff367224 */ /* 0x000fe400078e0019 */
[----:B------:R-:W4:Y:S04]  /*1a650*/  LDL.LU R25, [R1+0xdb0] ;  /* 0x000db00001197983 */ /* 0x000f280000300800 */
[----:B------:R-:W-:Y:S01]  /*1a660*/  STL.64 [R1+0x1380], R54 ;  /* 0x0013803601007387 */ /* 0x000fe20000100a00 */
[----:B------:R-:W-:-:S02]  /*1a670*/  IMAD.MOV.U32 R65, RZ, RZ, R64 ;  /* 0x000000ffff417224 */ /* 0x000fc400078e0040 */
[----:B------:R-:W-:Y:S02]  /*1a680*/  IMAD.MOV.U32 R62, RZ, RZ, R15 ;  /* 0x000000ffff3e7224 */ /* 0x000fe400078e000f */
[----:B------:R-:W4:Y:S01]  /*1a690*/  LDL.LU R15, [R1+0xdb4] ;  /* 0x000db400010f7983 */ /* 0x000f220000300800 */
[----:B------:R-:W-:-:S03]  /*1a6a0*/  IMAD.MOV.U32 R64, RZ, RZ, R33 ;  /* 0x000000ffff407224 */ /* 0x000fc600078e0021 */
[----:B------:R-:W-:Y:S04]  /*1a6b0*/  STL.64 [R1+0x13c8], R62 ;  /* 0x0013c83e01007387 */ /* 0x000fe80000100a00 */
[----:B---3--:R-:W3:Y:S04]  /*1a6c0*/  LDL.LU R31, [R1+0xdb8] ;  /* 0x000db800011f7983 */ /* 0x008ee80000300800 */
[----:B------:R-:W-:Y:S01]  /*1a6d0*/  STL.64 [R1+0x13d0], R64 ;  /* 0x0013d04001007387 */ /* 0x000fe20000100a00 */
[----:B------:R-:W-:-:S03]  /*1a6e0*/  IMAD.MOV.U32 R71, RZ, RZ, R70 ;  /* 0x000000ffff477224 */ /* 0x000fc600078e0046 */
[----:B------:R-:W3:Y:S01]  /*1a6f0*/  LDL.LU R30, [R1+0xdbc] ;  /* 0x000dbc00011e7983 */ /* 0x000ee20000300800 */
[----:B------:R-:W-:-:S03]  /*1a700*/  IMAD.MOV.U32 R70, RZ, RZ, R27 ;  /* 0x000000ffff467224 */ /* 0x000fc600078e001b */
[----:B------:R-:W3:Y:S01]  /*1a710*/  LDL.LU R27, [R1+0xdc0] ;  /* 0x000dc000011b7983 */ /* 0x000ee20000300800 */
[----:B------:R-:W-:Y:S02]  /*1a720*/  IMAD.MOV.U32 R73, RZ, RZ, R72 ;  /* 0x000000ffff497224 */ /* 0x000fe400078e0048 */
[----:B------:R-:W-:Y:S02]  /*1a730*/  IMAD.MOV.U32 R79, RZ, RZ, R78 ;  /* 0x000000ffff4f7224 */ /* 0x000fe400078e004e */
[----:B------:R-:W-:Y:S01]  /*1a740*/  IMAD.MOV.U32 R72, RZ, RZ, R23 ;  /* 0x000000ffff487224 */ /* 0x000fe200078e0017 */
[----:B------:R-:W-:Y:S01]  /*1a750*/  STL.64 [R1+0x1420], R70 ;  /* 0x0014204601007387 */ /* 0x000fe20000100a00 */
[----:B------:R-:W-:-:S03]  /*1a760*/  IMAD.MOV.U32 R81, RZ, RZ, R80 ;  /* 0x000000ffff517224 */ /* 0x000fc600078e0050 */
[----:B------:R-:W-:Y:S04]  /*1a770*/  STL.64 [R1+0x1428], R72 ;  /* 0x0014284801007387 */ /* 0x000fe80000100a00 */
[----:B------:R-:W3:Y:S01]  /*1a780*/  LDL.LU R29, [R1+0xdc4] ;  /* 0x000dc400011d7983 */ /* 0x000ee20000300800 */
[----:B------:R-:W-:-:S05]  /*1a790*/  IMAD.MOV.U32 R78, RZ, RZ, R21 ;  /* 0x000000ffff4e7224 */ /* 0x000fca00078e0015 */
[----:B------:R-:W-:Y:S04]  /*1a7a0*/  STL.64 [R1+0x1460], R78 ;  /* 0x0014604e01007387 */ /* 0x000fe80000100a00 */
[----:B------:R-:W3:Y:S01]  /*1a7b0*/  LDL.LU R28, [R1+0xdc8] ;  /* 0x000dc800011c7983 */ /* 0x000ee20000300800 */
[----:B------:R-:W-:Y:S01]  /*1a7c0*/  MOV R21, R20 ;  /* 0x0000001400157202 */ /* 0x000fe20000000f00 */
[----:B------:R-:W-:Y:S02]  /*1a7d0*/  IMAD.MOV.U32 R23, RZ, RZ, R22 ;  /* 0x000000ffff177224 */ /* 0x000fe400078e0016 */
[----:B--2---:R-:W-:Y:S02]  /*1a7e0*/  IMAD.MOV.U32 R80, RZ, RZ, R13 ;  /* 0x000000ffff507224 */ /* 0x004fe400078e000d */
[----:B------:R-:W2:Y:S04]  /*1a7f0*/  LDL.LU R13, [R1+0xdcc] ;  /* 0x000dcc00010d7983 */ /* 0x000ea80000300800 */
[----:B------:R-:W-:Y:S01]  /*1a800*/  STL.64 [R1+0x1468], R80 ;  /* 0x0014685001007387 */ /* 0x000fe20000100a00 */
[----:B------:R-:W-:-:S03]  /*1a810*/  IMAD.MOV.U32 R20, RZ, RZ, R3 ;  /* 0x000000ffff147224 */ /* 0x000fc600078e0003 */
[----:B------:R-:W2:Y:S04]  /*1a820*/  LDL.LU R3, [R1+0xdd0] ;  /* 0x000dd00001037983 */ /* 0x000ea80000300800 */
[----:B------:R-:W-:Y:S01]  /*1a830*/  STL.64 [R1+0x1208], R20 ;  /* 0x0012081401007387 */ /* 0x000fe20000100a00 */
[----:B----4-:R-:W-:-:S05]  /*1a840*/  IMAD.MOV.U32 R22, RZ, RZ, R2 ;  /* 0x000000ffff167224 */ /* 0x010fca00078e0002 */
[----:B------:R-:W-:Y:S04]  /*1a850*/  STL.64 [R1+0x1210], R22 ;  /* 0x0012101601007387 */ /* 0x000fe80000100a00 */
[----:B------:R-:W4:Y:S01]  /*1a860*/  LDL.LU R2, [R1+0xdd4] ;  /* 0x000dd40001027983 */ /* 0x000f220000300800 */
[----:B------:R-:W-:Y:S02]  /*1a870*/  IMAD.MOV.U32 R33, RZ, RZ, R32 ;  /* 0x000000ffff217224 */ /* 0x000fe400078e0020 */
[----:B------:R-:W-:Y:S02]  /*1a880*/  IMAD.MOV.U32 R32, RZ, RZ, R0 ;  /* 0x000000ffff207224 */ /* 0x000fe400078e0000 */
[----:B------:R-:W-:Y:S01]  /*1a890*/  IMAD.MOV.U32 R45, RZ, RZ, R44 ;  /* 0x000000ffff2d7224 */ /* 0x000fe200078e002c */
[----:B------:R-:W4:Y:S01]  /*1a8a0*/  LDL.LU R0, [R1+0xdd8] ;  /* 0x000dd80001007983 */ /* 0x000f220000300800 */
[----:B------:R-:W-:-:S03]  /*1a8b0*/  IMAD.MOV.U32 R47, RZ, RZ, R46 ;  /* 0x000000ffff2f7224 */ /* 0x000fc600078e002e */
[----:B------:R0:W-:Y:S01]  /*1a8c0*/  STL.64 [R1+0x1330], R32 ;  /* 0x0013302001007387 */ /* 0x0001e20000100a00 */
[----:B------:R-:W-:-:S04]  /*1a8d0*/  LOP3.LUT R35, R35, R34, RZ, 0x3c, !PT ;  /* 0x0000002223237212 */ /* 0x000fc800078e3cff */
[----:B------:R-:W-:-:S04]  /*1a8e0*/  LOP3.LUT R34, R35, R34, RZ, 0x3c, !PT ;  /* 0x0000002223227212 */ /* 0x000fc800078e3cff */
[----:B------:R-:W-:Y:S01]  /*1a8f0*/  LOP3.LUT R35, R35, R34, RZ, 0x3c, !PT ;  /* 0x0000002223237212 */ /* 0x000fe200078e3cff */
[----:B------:R-:W-:-:S04]  /*1a900*/  IMAD.MOV.U32 R44, RZ, RZ, R25 ;  /* 0x000000ffff2c7224 */ /* 0x000fc800078e0019 */
[----:B------:R-:W-:Y:S04]  /*1a910*/  STL.64 [R1+0x1338], R34 ;  /* 0x0013382201007387 */ /* 0x000fe80000100a00 */
[----:B------:R-:W-:Y:S01]  /*1a920*/  STL.64 [R1+0x1358], R44 ;  /* 0x0013582c01007387 */ /* 0x000fe20000100a00 */
[----:B------:R-:W-:Y:S02]  /*1a930*/  IMAD.MOV.U32 R57, RZ, RZ, R56 ;  /* 0x000000ffff397224 */ /* 0x000fe400078e0038 */
[----:B------:R-:W-:Y:S02]  /*1a940*/  IMAD.MOV.U32 R46, RZ, RZ, R15 ;  /* 0x000000ffff2e7224 */ /* 0x000fe400078e000f */
[----:B------:R-:W4:Y:S01]  /*1a950*/  LDL.LU R15, [R1+0xddc] ;  /* 0x000ddc00010f7983 */ /* 0x000f220000300800 */
[----:B------:R-:W-:-:S03]  /*1a960*/  IMAD.MOV.U32 R59, RZ, RZ, R58 ;  /* 0x000000ffff3b7224 */ /* 0x000fc600078e003a */
[----:B------:R-:W4:Y:S01]  /*1a970*/  LDL.LU R25, [R1+0xde0] ;  /* 0x000de00001197983 */ /* 0x000f220000300800 */
[----:B---3--:R-:W-:-:S03]  /*1a980*/  IMAD.MOV.U32 R56, RZ, RZ, R31 ;  /* 0x000000ffff387224 */ /* 0x008fc600078e001f */
[----:B------:R-:W-:Y:S01]  /*1a990*/  STL.64 [R1+0x1360], R46 ;  /* 0x0013602e01007387 */ /* 0x000fe20000100a00 */
[----:B------:R-:W-:Y:S02]  /*1a9a0*/  IMAD.MOV.U32 R67, RZ, RZ, R66 ;  /* 0x000000ffff437224 */ /* 0x000fe400078e0042 */
[----:B------:R-:W-:Y:S01]  /*1a9b0*/  IMAD.MOV.U32 R58, RZ, RZ, R30 ;  /* 0x000000ffff3a7224 */ /* 0x000fe200078e001e */
[----:B------:R-:W-:Y:S01]  /*1a9c0*/  STL.64 [R1+0x1388], R56 ;  /* 0x0013883801007387 */ /* 0x000fe20000100a00 */
[----:B------:R-:W-:-:S03]  /*1a9d0*/  IMAD.MOV.U32 R66, RZ, RZ, R27 ;  /* 0x000000ffff427224 */ /* 0x000fc600078e001b */
[----:B------:R-:W-:Y:S04]  /*1a9e0*/  STL.64 [R1+0x1390], R58 ;  /* 0x0013903a01007387 */ /* 0x000fe80000100a00 */
[----:B------:R-:W3:Y:S01]  /*1a9f0*/  LDL.LU R27, [R1+0xde4] ;  /* 0x000de400011b7983 */ /* 0x000ee20000300800 */
[----:B------:R-:W-:Y:S02]  /*1aa00*/  IMAD.MOV.U32 R69, RZ, RZ, R68 ;  /* 0x000000ffff457224 */ /* 0x000fe400078e0044 */
[----:B------:R-:W-:Y:S01]  /*1aa10*/  IMAD.MOV.U32 R75, RZ, RZ, R74 ;  /* 0x000000ffff4b7224 */ /* 0x000fe200078e004a */
[----:B0-----:R-:W3:Y:S01]  /*1aa20*/  LDL.LU R33, [R1+0xde8] ;  /* 0x000de80001217983 */ /* 0x001ee20000300800 */
[----:B------:R-:W-:-:S03]  /*1aa30*/  IMAD.MOV.U32 R77, RZ, RZ, R76 ;  /* 0x000000ffff4d7224 */ /* 0x000fc600078e004c */
[----:B------:R-:W-:Y:S01]  /*1aa40*/  STL.64 [R1+0x13d8], R66 ;  /* 0x0013d84201007387 */ /* 0x000fe20000100a00 */
[----:B------:R-:W-:-:S03]  /*1aa50*/  IMAD.MOV.U32 R68, RZ, RZ, R29 ;  /* 0x000000ffff447224 */ /* 0x000fc600078e001d */
[----:B------:R-:W3:Y:S04]  /*1aa60*/  LDL.LU R23, [R1+0xdec] ;  /* 0x000dec0001177983 */ /* 0x000ee80000300800 */
[----:B------:R-:W-:Y:S01]  /*1aa70*/  STL.64 [R1+0x13e0], R68 ;  /* 0x0013e04401007387 */ /* 0x000fe20000100a00 */
[----:B------:R-:W-:-:S05]  /*1aa80*/  IMAD.MOV.U32 R74, RZ, RZ, R28 ;  /* 0x000000ffff4a7224 */ /* 0x000fca00078e001c */
[----:B------:R-:W-:Y:S04]  /*1aa90*/  STL.64 [R1+0x1430], R74 ;  /* 0x0014304a01007387 */ /* 0x000fe80000100a00 */
[----:B------:R-:W3:Y:S01]  /*1aaa0*/  LDL.LU R22, [R1+0xdf0] ;  /* 0x000df00001167983 */ /* 0x000ee20000300800 */
[----:B------:R-:W-:Y:S02]  /*1aab0*/  IMAD.MOV.U32 R83, RZ, RZ, R82 ;  /* 0x000000ffff537224 */ /* 0x000fe400078e0052 */
[----:B------:R-:W-:Y:S02]  /*1aac0*/  IMAD.MOV.U32 R85, RZ, RZ, R84 ;  /* 0x000000ffff557224 */ /* 0x000fe400078e0054 */
[----:B--2---:R-:W-:-:S05]  /*1aad0*/  IMAD.MOV.U32 R76, RZ, RZ, R13 ;  /* 0x000000ffff4c7224 */ /* 0x004fca00078e000d */
[----:B------:R-:W-:Y:S04]  /*1aae0*/  STL.64 [R1+0x1438], R76 ;  /* 0x0014384c01007387 */ /* 0x000fe80000100a00 */
[----:B------:R-:W2:Y:S04]  /*1aaf0*/  LDL.LU R21, [R1+0xdf4] ;  /* 0x000df40001157983 */ /* 0x000ea80000300800 */
[----:B------:R-:W2:Y:S01]  /*1ab00*/  LDL.LU R20, [R1+0xdf8] ;  /* 0x000df80001147983 */ /* 0x000ea20000300800 */
[----:B------:R-:W-:-:S05]  /*1ab10*/  IMAD.MOV.U32 R82, RZ, RZ, R3 ;  /* 0x000000ffff527224 */ /* 0x000fca00078e0003 */
[----:B------:R-:W-:Y:S01]  /*1ab20*/  STL.64 [R1+0x1470], R82 ;  /* 0x0014705201007387 */ /* 0x000fe20000100a00 */
[----:B----4-:R-:W-:-:S05]  /*1ab30*/  IMAD.MOV.U32 R84, RZ, RZ, R2 ;  /* 0x000000ffff547224 */ /* 0x010fca00078e0002 */
[----:B------:R-:W-:Y:S04]  /*1ab40*/  STL.64 [R1+0x1478], R84 ;  /* 0x0014785401007387 */ /* 0x000fe80000100a00 */
[----:B------:R-:W4:Y:S04]  /*1ab50*/  LDL.LU R32, [R1] ;  /* 0x0000000001207983 */ /* 0x000f280000300800 */
[----:B------:R-:W4:Y:S04]  /*1ab60*/  LDL.LU R3, [R1+0xdfc] ;  /* 0x000dfc0001037983 */ /* 0x000f280000300800 */
[----:B------:R-:W4:Y:S01]  /*1ab70*/  LDL.LU R2, [R1+0x8] ;  /* 0x0000080001027983 */ /* 0x000f220000300800 */
[----:B------:R-:W-:-:S02]  /*1ab80*/  IMAD.MOV.U32 R13, RZ, RZ, R12 ;  /* 0x000000ffff0d7224 */ /* 0x000fc400078e000c */
[----:B------:R-:W-:Y:S02]  /*1ab90*/  IMAD.MOV.U32 R12, RZ, RZ, R0 ;  /* 0x000000ffff0c7224 */ /* 0x000fe400078e0000 */
[----:B------:R-:W4:Y:S04]  /*1aba0*/  LDL.LU R0, [R1+0xe00] ;  /* 0x000e000001007983 */ /* 0x000f280000300800 */
[----:B------:R-:W-:Y:S01]  /*1abb0*/  STL.64 [R1+0x1218], R12 ;  /* 0x0012180c01007387 */ /* 0x000fe20000100a00 */
[----:B------:R-:W-:Y:S01]  /*1abc0*/  IMAD.MOV.U32 R37, RZ, RZ, R36 ;  /* 0x000000ffff257224 */ /* 0x000fe200078e0024 */
[----:B------:R-:W-:Y:S02]  /*1abd0*/  MOV R39, R38 ;  /* 0x0000002600277202 */ /* 0x000fe40000000f00 */
[----:B------:R-:W-:-:S04]  /*1abe0*/  LOP3.LUT R15, R15, R14, RZ, 0x3c, !PT ;  /* 0x0000000e0f0f7212 */ /* 0x000fc800078e3cff */
[----:B------:R-:W-:-:S04]  /*1abf0*/  LOP3.LUT R14, R15, R14, RZ, 0x3c, !PT ;  /* 0x0000000e0f0e7212 */ /* 0x000fc800078e3cff */
[----:B------:R-:W-:Y:S02]  /*1ac00*/  LOP3.LUT R15, R15, R14, RZ, 0x3c, !PT ;  /* 0x0000000e0f0f7212 */ /* 0x000fe400078e3cff */
[----:B------:R-:W-:-:S03]  /*1ac10*/  LOP3.LUT R25, R25, R24, RZ, 0x3c, !PT ;  /* 0x0000001819197212 */ /* 0x000fc600078e3cff */
[----:B------:R-:W-:Y:S04]  /*1ac20*/  STL.64 [R1+0x1220], R14 ;  /* 0x0012200e01007387 */ /* 0x000fe80000100a00 */
[----:B------:R-:W4:Y:S04]  /*1ac30*/  LDL.LU R31, [R1+0x10] ;  /* 0x00001000011f7983 */ /* 0x000f280000300800 */
[----:B------:R-:W4:Y:S01]  /*1ac40*/  LDL.LU R30, [R1+0xe04] ;  /* 0x000e0400011e7983 */ /* 0x000f220000300800 */
[----:B------:R-:W-:-:S03]  /*1ac50*/  LOP3.LUT R24, R25, R24, RZ, 0x3c, !PT ;  /* 0x0000001819187212 */ /* 0x000fc600078e3cff */
[----:B------:R-:W4:Y:S01]  /*1ac60*/  LDL.LU R29, [R1+0x18] ;  /* 0x00001800011d7983 */ /* 0x000f220000300800 */
[----:B---3--:R-:W-:-:S03]  /*1ac70*/  LOP3.LUT R27, R27, R26, RZ, 0x3c, !PT ;  /* 0x0000001a1b1b7212 */ /* 0x008fc600078e3cff */
[----:B------:R-:W3:Y:S01]  /*1ac80*/  LDL.LU R28, [R1+0xe08] ;  /* 0x000e0800011c7983 */ /* 0x000ee20000300800 */
[----:B------:R-:W-:Y:S02]  /*1ac90*/  LOP3.LUT R26, R27, R26, RZ, 0x3c, !PT ;  /* 0x0000001a1b1a7212 */ /* 0x000fe400078e3cff */
[----:B------:R-:W-:Y:S01]  /*1aca0*/  LOP3.LUT R25, R25, R24, RZ, 0x3c, !PT ;  /* 0x0000001819197212 */ /* 0x000fe200078e3cff */
[----:B------:R-:W-:Y:S01]  /*1acb0*/  IMAD.MOV.U32 R36, RZ, RZ, R33 ;  /* 0x000000ffff247224 */ /* 0x000fe200078e0021 */
[----:B------:R-:W-:-:S03]  /*1acc0*/  LOP3.LUT R27, R27, R26, RZ, 0x3c, !PT ;  /* 0x0000001a1b1b7212 */ /* 0x000fc600078e3cff */
[----:B------:R-:W-:Y:S01]  /*1acd0*/  STL.64 [R1+0x1228], R24 ;  /* 0x0012281801007387 */ /* 0x000fe20000100a00 */
[----:B------:R-:W-:-:S03]  /*1ace0*/  IMAD.MOV.U32 R38, RZ, RZ, R23 ;  /* 0x000000ffff267224 */ /* 0x000fc600078e0017 */
[----:B------:R0:W-:Y:S01]  /*1acf0*/  STL.64 [R1+0x1230], R26 ;  /* 0x0012301a01007387 */ /* 0x0001e20000100a00 */
[----:B------:R-:W-:-:S03]  /*1ad00*/  IMAD.MOV.U32 R49, RZ, RZ, R48 ;  /* 0x000000ffff317224 */ /* 0x000fc600078e0030 */
[----:B------:R1:W-:Y:S01]  /*1ad10*/  STL.64 [R1+0x1340], R36 ;  /* 0x0013402401007387 */ /* 0x0003e20000100a00 */
[----:B------:R-:W-:-:S03]  /*1ad20*/  IMAD.MOV.U32 R51, RZ, RZ, R50 ;  /* 0x000000ffff337224 */ /* 0x000fc600078e0032 */
[----:B0-----:R-:W3:Y:S04]  /*1ad30*/  LDL.LU R26, [R1+0x20] ;  /* 0x00002000011a7983 */ /* 0x001ee80000300800 */
[----:B------:R-:W3:Y:S04]  /*1ad40*/  LDL.LU R25, [R1+0xe0c] ;  /* 0x000e0c0001197983 */ /* 0x000ee80000300800 */
[----:B------:R-:W3:Y:S01]  /*1ad50*/  LDL.LU R24, [R1+0x28] ;  /* 0x0000280001187983 */ /* 0x000ee20000300800 */
[----:B------:R-:W-:-:S03]  /*1ad60*/  IMAD.MOV.U32 R48, RZ, RZ, R22 ;  /* 0x000000ffff307224 */ /* 0x000fc600078e0016 */
[----:B------:R-:W3:Y:S04]  /*1ad70*/  LDL.LU R23, [R1+0xe10] ;  /* 0x000e100001177983 */ /* 0x000ee80000300800 */
[----:B------:R-:W-:Y:S04]  /*1ad80*/  STL.64 [R1+0x1368], R38 ;  /* 0x0013682601007387 */ /* 0x000fe80000100a00 */
[----:B------:R-:W-:Y:S01]  /*1ad90*/  STL.64 [R1+0x1370], R48 ;  /* 0x0013703001007387 */ /* 0x000fe20000100a00 */
[----:B------:R-:W-:Y:S02]  /*1ada0*/  IMAD.MOV.U32 R61, RZ, RZ, R60 ;  /* 0x000000ffff3d7224 */ /* 0x000fe400078e003c */
[----:B--2---:R-:W-:-:S05]  /*1adb0*/  IMAD.MOV.U32 R50, RZ, RZ, R21 ;  /* 0x000000ffff327224 */ /* 0x004fca00078e0015 */
[----:B------:R-:W-:Y:S04]  /*1adc0*/  STL.64 [R1+0x1398], R50 ;  /* 0x0013983201007387 */ /* 0x000fe80000100a00 */
[----:B------:R-:W2:Y:S01]  /*1add0*/  LDL.LU R22, [R1+0x30] ;  /* 0x0000300001167983 */ /* 0x000ea20000300800 */
[----:B------:R-:W-:-:S03]  /*1ade0*/  IMAD.MOV.U32 R60, RZ, RZ, R20 ;  /* 0x000000ffff3c7224 */ /* 0x000fc600078e0014 */
[----:B------:R-:W2:Y:S04]  /*1adf0*/  LDL.LU R21, [R1+0xe14] ;  /* 0x000e140001157983 */ /* 0x000ea80000300800 */
[----:B------:R-:W2:Y:S04]  /*1ae00*/  LDL.LU R20, [R1+0x38] ;  /* 0x0000380001147983 */ /* 0x000ea80000300800 */
[----:B------:R-:W2:Y:S04]  /*1ae10*/  LDL.LU R15, [R1+0xe18] ;  /* 0x000e1800010f7983 */ /* 0x000ea80000300800 */
[----:B------:R-:W-:Y:S04]  /*1ae20*/  STL.64 [R1+0x13a8], R60 ;  /* 0x0013a83c01007387 */ /* 0x000fe80000100a00 */
[----:B------:R-:W2:Y:S04]  /*1ae30*/  LDL.LU R14, [R1+0x40] ;  /* 0x00004000010e7983 */ /* 0x000ea80000300800 */
[----:B------:R-:W2:Y:S04]  /*1ae40*/  LDL.LU R13, [R1+0xe1c] ;  /* 0x000e1c00010d7983 */ /* 0x000ea80000300800 */
[----:B------:R-:W2:Y:S01]  /*1ae50*/  LDL.LU R12, [R1+0x48] ;  /* 0x00004800010c7983 */ /* 0x000ea20000300800 */
[----:B----4-:R-:W-:-:S03]  /*1ae60*/  IMAD.MOV.U32 R54, RZ, RZ, R3 ;  /* 0x000000ffff367224 */ /* 0x010fc600078e0003 */
[----:B------:R-:W4:Y:S01]  /*1ae70*/  LDL.LU R3, [R1+0xe20] ;  /* 0x000e200001037983 */ /* 0x000f220000300800 */
[----:B------:R-:W-:-:S03]  /*1ae80*/  IMAD.MOV.U32 R63, RZ, RZ, R2 ;  /* 0x000000ffff3f7224 */ /* 0x000fc600078e0002 */
[----:B------:R-:W4:Y:S01]  /*1ae90*/  LDL.LU R2, [R1+0x50] ;  /* 0x0000500001027983 */ /* 0x000f220000300800 */
[----:B------:R-:W-:Y:S02]  /*1aea0*/  IMAD.MOV.U32 R55, RZ, RZ, R32 ;  /* 0x000000ffff377224 */ /* 0x000fe400078e0020 */
[----:B------:R-:W-:Y:S02]  /*1aeb0*/  IMAD.MOV.U32 R62, RZ, RZ, R0 ;  /* 0x000000ffff3e7224 */ /* 0x000fe400078e0000 */
[----:B------:R-:W4:Y:S04]  /*1aec0*/  LDL.LU R0, [R1+0xe24] ;  /* 0x000e240001007983 */ /* 0x000f280000300800 */
[----:B------:R-:W-:Y:S04]  /*1aed0*/  STL.64 [R1], R54 ;  /* 0x0000003601007387 */ /* 0x000fe80000100a00 */
[----:B------:R-:W-:Y:S04]  /*1aee0*/  STL.64 [R1+0x8], R62 ;  /* 0x0000083e01007387 */ /* 0x000fe80000100a00 */
[----:B------:R-:W-:Y:S01]  /*1aef0*/  STL.64 [R1+0x13e8], R62 ;  /* 0x0013e83e01007387 */ /* 0x000fe20000100a00 */
[----:B------:R-:W-:-:S02]  /*1af00*/  IMAD.MOV.U32 R65, RZ, RZ, R31 ;  /* 0x000000ffff417224 */ /* 0x000fc400078e001f */
[----:B------:R-:W-:Y:S02]  /*1af10*/  IMAD.MOV.U32 R64, RZ, RZ, R30 ;  /* 0x000000ffff407224 */ /* 0x000fe400078e001e */
[----:B------:R-:W-:Y:S02]  /*1af20*/  IMAD.MOV.U32 R71, RZ, RZ, R29 ;  /* 0x000000ffff477224 */ /* 0x000fe400078e001d */
[----:B---3--:R-:W-:-:S05]  /*1af30*/  IMAD.MOV.U32 R70, RZ, RZ, R28 ;  /* 0x000000ffff467224 */ /* 0x008fca00078e001c */
[----:B------:R-:W-:Y:S04]  /*1af40*/  STL.64 [R1+0x18], R70 ;  /* 0x0000184601007387 */ /* 0x000fe80000100a00 */
[----:B------:R-:W-:Y:S04]  /*1af50*/  STL.64 [R1+0x1440], R70 ;  /* 0x0014404601007387 */ /* 0x000fe80000100a00 */
[----:B------:R-:W-:Y:S04]  /*1af60*/  STL.64 [R1+0x10], R64 ;  /* 0x0000104001007387 */ /* 0x000fe80000100a00 */
[----:B------:R-:W-:Y:S04]  /*1af70*/  STL.64 [R1+0x13f0], R64 ;  /* 0x0013f04001007387 */ /* 0x000fe80000100a00 */
[----:B------:R-:W-:Y:S04]  /*1af80*/  STL.64 [R1+0x13b8], R54 ;  /* 0x0013b83601007387 */ /* 0x000fe80000100a00 */
[----:B------:R-:W3:Y:S01]  /*1af90*/  LDL.LU R29, [R1+0x58] ;  /* 0x00005800011d7983 */ /* 0x000ee20000300800 */
[----:B------:R-:W-:-:S03]  /*1afa0*/  IMAD.MOV.U32 R73, RZ, RZ, R26 ;  /* 0x000000ffff497224 */ /* 0x000fc600078e001a */
[----:B------:R-:W3:Y:S01]  /*1afb0*/  LDL.LU R28, [R1+0xe28] ;  /* 0x000e2800011c7983 */ /* 0x000ee20000300800 */
[----:B------:R-:W-:-:S03]  /*1afc0*/  IMAD.MOV.U32 R72, RZ, RZ, R25 ;  /* 0x000000ffff487224 */ /* 0x000fc600078e0019 */
[----:B------:R-:W3:Y:S01]  /*1afd0*/  LDL.LU R31, [R1+0x60] ;  /* 0x00006000011f7983 */ /* 0x000ee20000300800 */
[----:B------:R-:W-:-:S03]  /*1afe0*/  IMAD.MOV.U32 R79, RZ, RZ, R24 ;  /* 0x000000ffff4f7224 */ /* 0x000fc600078e0018 */
[----:B------:R-:W3:Y:S04]  /*1aff0*/  LDL.LU R30, [R1+0xe2c] ;  /* 0x000e2c00011e7983 */ /* 0x000ee80000300800 */
[----:B------:R-:W3:Y:S04]  /*1b000*/  LDL.LU R27, [R1+0x68] ;  /* 0x00006800011b7983 */ /* 0x000ee80000300800 */
[----:B------:R-:W3:Y:S04]  /*1b010*/  LDL.LU R26, [R1+0xe30] ;  /* 0x000e3000011a7983 */ /* 0x000ee80000300800 */
[----:B------:R-:W3:Y:S04]  /*1b020*/  LDL.LU R25, [R1+0x70] ;  /* 0x0000700001197983 */ /* 0x000ee80000300800 */
[----:B------:R-:W3:Y:S01]  /*1b030*/  LDL.LU R24, [R1+0xe34] ;  /* 0x000e340001187983 */ /* 0x000ee20000300800 */
[----:B------:R-:W-:-:S03]  /*1b040*/  IMAD.MOV.U32 R78, RZ, RZ, R23 ;  /* 0x000000ffff4e7224 */ /* 0x000fc600078e0017 */
[----:B------:R-:W-:Y:S04]  /*1b050*/  STL.64 [R1+0x20], R72 ;  /* 0x0000204801007387 */ /* 0x000fe80000100a00 */
[----:B------:R-:W-:Y:S04]  /*1b060*/  STL.64 [R1+0x28], R78 ;  /* 0x0000284e01007387 */ /* 0x000fe80000100a00 */
[----:B------:R-:W-:Y:S01]  /*1b070*/  STL.64 [R1+0x1480], R78 ;  /* 0x0014804e01007387 */ /* 0x000fe20000100a00 */
[----:B--2---:R-:W-:Y:S02]  /*1b080*/  IMAD.MOV.U32 R81, RZ, RZ, R22 ;  /* 0x000000ffff517224 */ /* 0x004fe400078e0016 */
[----:B------:R-:W-:-:S05]  /*1b090*/  IMAD.MOV.U32 R80, RZ, RZ, R21 ;  /* 0x000000ffff507224 */ /* 0x000fca00078e0015 */
[----:B------:R-:W-:Y:S04]  /*1b0a0*/  STL.64 [R1+0x30], R80 ;  /* 0x0000305001007387 */ /* 0x000fe80000100a00 */
[----:B------:R-:W-:Y:S04]  /*1b0b0*/  STL.64 [R1+0x1488], R80 ;  /* 0x0014885001007387 */ /* 0x000fe80000100a00 */
[----:B------:R-:W-:Y:S04]  /*1b0c0*/  STL.64 [R1+0x1448], R72 ;  /* 0x0014484801007387 */ /* 0x000fe80000100a00 */
[----:B-1----:R-:W2:Y:S01]  /*1b0d0*/  LDL.LU R37, [R1+0x78] ;  /* 0x0000780001257983 */ /* 0x002ea20000300800 */
[----:B------:R-:W-:-:S03]  /*1b0e0*/  IMAD.MOV.U32 R22, RZ, RZ, R13 ;  /* 0x000000ffff167224 */ /* 0x000fc600078e000d */
[----:B------:R-:W2:Y:S01]  /*1b0f0*/  LDL.LU R36, [R1+0xe38] ;  /* 0x000e380001247983 */ /* 0x000ea20000300800 */
[----:B------:R-:W-:-:S03]  /*1b100*/  IMAD.MOV.U32 R13, RZ, RZ, R12 ;  /* 0x000000ffff0d7224 */ /* 0x000fc600078e000c */
[----:B------:R-:W2:Y:S04]  /*1b110*/  LDL.LU R35, [R1+0x80] ;  /* 0x0000800001237983 */ /* 0x000ea80000300800 */
[----:B------:R-:W2:Y:S04]  /*1b120*/  LDL.LU R34, [R1+0xe3c] ;  /* 0x000e3c0001227983 */ /* 0x000ea80000300800 */
[----:B------:R-:W2:Y:S01]  /*1b130*/  LDL.LU R33, [R1+0x88] ;  /* 0x0000880001217983 */ /* 0x000ea20000300800 */
[----:B----4-:R-:W-:-:S03]  /*1b140*/  IMAD.MOV.U32 R12, RZ, RZ, R3 ;  /* 0x000000ffff0c7224 */ /* 0x010fc600078e0003 */
[----:B------:R-:W4:Y:S01]  /*1b150*/  LDL.LU R3, [R1+0xe40] ;  /* 0x000e400001037983 */ /* 0x000f220000300800 */
[----:B------:R-:W-:Y:S02]  /*1b160*/  IMAD.MOV.U32 R21, RZ, RZ, R20 ;  /* 0x000000ffff157224 */ /* 0x000fe400078e0014 */
[----:B------:R-:W-:Y:S02]  /*1b170*/  IMAD.MOV.U32 R20, RZ, RZ, R15 ;  /* 0x000000ffff147224 */ /* 0x000fe400078e000f */
[----:B------:R-:W-:Y:S02]  /*1b180*/  IMAD.MOV.U32 R15, RZ, RZ, R2 ;  /* 0x000000ffff0f7224 */ /* 0x000fe400078e0002 */
[----:B------:R-:W2:Y:S01]  /*1b190*/  LDL.LU R2, [R1+0x90] ;  /* 0x0000900001027983 */ /* 0x000ea20000300800 */
[----:B------:R-:W-:Y:S02]  /*1b1a0*/  IMAD.MOV.U32 R23, RZ, RZ, R14 ;  /* 0x000000ffff177224 */ /* 0x000fe400078e000e */
[----:B------:R-:W-:-:S02]  /*1b1b0*/  IMAD.MOV.U32 R14, RZ, RZ, R0 ;  /* 0x000000ffff0e7224 */ /* 0x000fc400078e0000 */
[----:B------:R-:W2:Y:S04]  /*1b1c0*/  LDL.LU R0, [R1+0xe44] ;  /* 0x000e440001007983 */ /* 0x000ea80000300800 */
[----:B------:R-:W-:Y:S04]  /*1b1d0*/  STL.64 [R1+0x38], R20 ;  /* 0x0000381401007387 */ /* 0x000fe80000100a00 */
[----:B------:R-:W-:Y:S04]  /*1b1e0*/  STL.64 [R1+0x1238], R20 ;  /* 0x0012381401007387 */ /* 0x000fe80000100a00 */
[----:B------:R-:W-:Y:S04]  /*1b1f0*/  STL.64 [R1+0x40], R22 ;  /* 0x0000401601007387 */ /* 0x000fe80000100a00 */
[----:B------:R0:W-:Y:S04]  /*1b200*/  STL.64 [R1+0x1240], R22 ;  /* 0x0012401601007387 */ /* 0x0001e80000100a00 */
[----:B------:R-:W-:Y:S04]  /*1b210*/  STL.64 [R1+0x48], R12 ;  /* 0x0000480c01007387 */ /* 0x000fe80000100a00 */
[----:B------:R-:W-:Y:S04]  /*1b220*/  STL.64 [R1+0x1248], R12 ;  /* 0x0012480c01007387 */ /* 0x000fe80000100a00 */
[----:B------:R-:W-:Y:S04]  /*1b230*/  STL.64 [R1+0x50], R14 ;  /* 0x0000500e01007387 */ /* 0x000fe80000100a00 */
[----:B------:R1:W-:Y:S04]  /*1b240*/  STL.64 [R1+0x1258], R14 ;  /* 0x0012580e01007387 */ /* 0x0003e80000100a00 */
[----:B------:R-:W2:Y:S01]  /*1b250*/  LDL.LU R32, [R1+0x98] ;  /* 0x0000980001207983 */ /* 0x000ea20000300800 */
[----:B---3--:R-:W-:-:S03]  /*1b260*/  IMAD.MOV.U32 R43, RZ, RZ, R27 ;  /* 0x000000ffff2b7224 */ /* 0x008fc600078e001b */
[----:B------:R-:W3:Y:S01]  /*1b270*/  LDL.LU R27, [R1+0xe48] ;  /* 0x000e4800011b7983 */ /* 0x000ee20000300800 */
[----:B------:R-:W-:-:S03]  /*1b280*/  MOV R42, R26 ;  /* 0x0000001a002a7202 */ /* 0x000fc60000000f00 */
[----:B------:R-:W3:Y:S01]  /*1b290*/  LDL.LU R26, [R1+0xa0] ;  /* 0x0000a000011a7983 */ /* 0x000ee20000300800 */
[----:B------:R-:W-:-:S03]  /*1b2a0*/  IMAD.MOV.U32 R45, RZ, RZ, R25 ;  /* 0x000000ffff2d7224 */ /* 0x000fc600078e0019 */
[----:B------:R-:W3:Y:S01]  /*1b2b0*/  LDL.LU R25, [R1+0xe4c] ;  /* 0x000e4c0001197983 */ /* 0x000ee20000300800 */
[----:B------:R-:W-:-:S03]  /*1b2c0*/  IMAD.MOV.U32 R44, RZ, RZ, R24 ;  /* 0x000000ffff2c7224 */ /* 0x000fc600078e0018 */
[----:B------:R-:W3:Y:S04]  /*1b2d0*/  LDL.LU R24, [R1+0xa8] ;  /* 0x0000a80001187983 */ /* 0x000ee80000300800 */
[----:B0-----:R-:W3:Y:S04]  /*1b2e0*/  LDL.LU R23, [R1+0xe50] ;  /* 0x000e500001177983 */ /* 0x001ee80000300800 */
[----:B------:R-:W3:Y:S04]  /*1b2f0*/  LDL.LU R22, [R1+0xb0] ;  /* 0x0000b00001167983 */ /* 0x000ee80000300800 */
[----:B------:R-:W3:Y:S04]  /*1b300*/  LDL.LU R21, [R1+0xe54] ;  /* 0x000e540001157983 */ /* 0x000ee80000300800 */
[----:B------:R-:W-:Y:S04]  /*1b310*/  STL.64 [R1+0x58], R28 ;  /* 0x0000581c01007387 */ /* 0x000fe80000100a00 */
[----:B------:R-:W-:Y:S04]  /*1b320*/  STL.64 [R1+0x13f8], R28 ;  /* 0x0013f81c01007387 */ /* 0x000fe80000100a00 */
[----:B------:R-:W-:Y:S04]  /*1b330*/  STL.64 [R1+0x60], R30 ;  /* 0x0000601e01007387 */ /* 0x000fe80000100a00 */
[----:B------:R0:W-:Y:S04]  /*1b340*/  STL.64 [R1+0x1400], R30 ;  /* 0x0014001e01007387 */ /* 0x0001e80000100a00 */
[----:B------:R-:W-:Y:S04]  /*1b350*/  STL.64 [R1+0x68], R42 ;  /* 0x0000682a01007387 */ /* 0x000fe80000100a00 */
[----:B------:R-:W-:Y:S04]  /*1b360*/  STL.64 [R1+0x1408], R42 ;  /* 0x0014082a01007387 */ /* 0x000fe80000100a00 */
[----:B------:R-:W-:Y:S04]  /*1b370*/  STL.64 [R1+0x70], R44 ;  /* 0x0000702c01007387 */ /* 0x000fe80000100a00 */
[----:B------:R-:W-:Y:S04]  /*1b380*/  STL.64 [R1+0x1410], R44 ;  /* 0x0014102c01007387 */ /* 0x000fe80000100a00 */
[----:B------:R-:W3:Y:S04]  /*1b390*/  LDL.LU R20, [R1+0xb8] ;  /* 0x0000b80001147983 */ /* 0x000ee80000300800 */
[----:B-1----:R-:W3:Y:S04]  /*1b3a0*/  LDL.LU R15, [R1+0xe58] ;  /* 0x000e5800010f7983 */ /* 0x002ee80000300800 */
[----:B------:R-:W3:Y:S04]  /*1b3b0*/  LDL.LU R14, [R1+0xc0] ;  /* 0x0000c000010e7983 */ /* 0x000ee80000300800 */
[----:B------:R-:W3:Y:S04]  /*1b3c0*/  LDL.LU R13, [R1+0xe5c] ;  /* 0x000e5c00010d7983 */ /* 0x000ee80000300800 */
[----:B------:R-:W3:Y:S01]  /*1b3d0*/  LDL.LU R12, [R1+0xc8] ;  /* 0x0000c800010c7983 */ /* 0x000ee20000300800 */
[----:B----4-:R-:W-:-:S03]  /*1b3e0*/  IMAD.MOV.U32 R66, RZ, RZ, R3 ;  /* 0x000000ffff427224 */ /* 0x010fc600078e0003 */
[----:B------:R-:W4:Y:S01]  /*1b3f0*/  LDL.LU R3, [R1+0xe60] ;  /* 0x000e600001037983 */ /* 0x000f220000300800 */
[----:B--2---:R-:W-:-:S03]  /*1b400*/  IMAD.MOV.U32 R69, RZ, RZ, R2 ;  /* 0x000000ffff457224 */ /* 0x004fc600078e0002 */
[----:B------:R-:W2:Y:S01]  /*1b410*/  LDL.LU R2, [R1+0xd0] ;  /* 0x0000d00001027983 */ /* 0x000ea20000300800 */
[----:B------:R-:W-:Y:S02]  /*1b420*/  IMAD.MOV.U32 R56, RZ, RZ, R36 ;  /* 0x000000ffff387224 */ /* 0x000fe400078e0024 */
[----:B------:R-:W-:Y:S02]  /*1b430*/  IMAD.MOV.U32 R57, RZ, RZ, R37 ;  /* 0x000000ffff397224 */ /* 0x000fe400078e0025 */
[----:B------:R-:W-:Y:S02]  /*1b440*/  IMAD.MOV.U32 R58, RZ, RZ, R34 ;  /* 0x000000ffff3a7224 */ /* 0x000fe400078e0022 */
[----:B------:R-:W-:Y:S02]  /*1b450*/  IMAD.MOV.U32 R59, RZ, RZ, R35 ;  /* 0x000000ffff3b7224 */ /* 0x000fe400078e0023 */
[----:B------:R-:W-:Y:S02]  /*1b460*/  IMAD.MOV.U32 R68, RZ, RZ, R0 ;  /* 0x000000ffff447224 */ /* 0x000fe400078e0000 */
[----:B------:R-:W-:Y:S01]  /*1b470*/  IMAD.MOV.U32 R67, RZ, RZ, R33 ;  /* 0x000000ffff437224 */ /* 0x000fe200078e0021 */
[----:B------:R-:W2:Y:S04]  /*1b480*/  LDL.LU R0, [R1+0xe64] ;  /* 0x000e640001007983 */ /* 0x000ea80000300800 */
[----:B------:R-:W-:Y:S04]  /*1b490*/  STL.64 [R1+0x78], R56 ;  /* 0x0000783801007387 */ /* 0x000fe80000100a00 */
[----:B------:R-:W-:Y:S04]  /*1b4a0*/  STL.64 [R1+0x1418], R56 ;  /* 0x0014183801007387 */ /* 0x000fe80000100a00 */
[----:B------:R-:W-:Y:S04]  /*1b4b0*/  STL.64 [R1+0x80], R58 ;  /* 0x0000803a01007387 */ /* 0x000fe80000100a00 */
[----:B------:R-:W-:Y:S04]  /*1b4c0*/  STL.64 [R1+0x1450], R58 ;  /* 0x0014503a01007387 */ /* 0x000fe80000100a00 */
[----:B------:R-:W-:Y:S04]  /*1b4d0*/  STL.64 [R1+0x88], R66 ;  /* 0x0000884201007387 */ /* 0x000fe80000100a00 */
[----:B------:R-:W-:Y:S04]  /*1b4e0*/  STL.64 [R1+0x1458], R66 ;  /* 0x0014584201007387 */ /* 0x000fe80000100a00 */
[----:B------:R-:W-:Y:S01]  /*1b4f0*/  STL.64 [R1+0x90], R68 ;  /* 0x0000904401007387 */ /* 0x000fe20000100a00 */
[----:B------:R-:W-:-:S03]  /*1b500*/  IMAD.MOV.U32 R75, RZ, RZ, R32 ;  /* 0x000000ffff4b7224 */ /* 0x000fc600078e0020 */
[----:B------:R-:W-:Y:S04]  /*1b510*/  STL.64 [R1+0x1490], R68 ;  /* 0x0014904401007387 */ /* 0x000fe80000100a00 */
[----:B------:R-:W2:Y:S04]  /*1b520*/  LDL.LU R33, [R1+0xd8] ;  /* 0x0000d80001217983 */ /* 0x000ea80000300800 */
[----:B------:R-:W2:Y:S04]  /*1b530*/  LDL.LU R32, [R1+0xe68] ;  /* 0x000e680001207983 */ /* 0x000ea80000300800 */
[----:B------:R-:W2:Y:S04]  /*1b540*/  LDL.LU R35, [R1+0xe0] ;  /* 0x0000e00001237983 */ /* 0x000ea80000300800 */
[----:B------:R-:W2:Y:S04]  /*1b550*/  LDL.LU R34, [R1+0xe6c] ;  /* 0x000e6c0001227983 */ /* 0x000ea80000300800 */
[----:B------:R-:W2:Y:S04]  /*1b560*/  LDL.LU R36, [R1+0xe8] ;  /* 0x0000e80001247983 */ /* 0x000ea80000300800 */
[----:B0-----:R-:W2:Y:S04]  /*1b570*/  LDL.LU R31, [R1+0xe70] ;  /* 0x000e7000011f7983 */ /* 0x001ea80000300800 */
[----:B------:R-:W2:Y:S04]  /*1b580*/  LDL.LU R30, [R1+0xf0] ;  /* 0x0000f000011e7983 */ /* 0x000ea80000300800 */
[----:B------:R-:W2:Y:S01]  /*1b590*/  LDL.LU R28, [R1+0xe74] ;  /* 0x000e7400011c7983 */ /* 0x000ea20000300800 */
[----:B---3--:R-:W-:-:S02]  /*1b5a0*/  IMAD.MOV.U32 R74, RZ, RZ, R27 ;  /* 0x000000ffff4a7224 */ /* 0x008fc400078e001b */
[----:B------:R-:W-:-:S03]  /*1b5b0*/  IMAD.MOV.U32 R77, RZ, RZ, R26 ;  /* 0x000000ffff4d7224 */ /* 0x000fc600078e001a */
[----:B------:R-:W-:Y:S01]  /*1b5c0*/  STL.64 [R1+0x98], R74 ;  /* 0x0000984a01007387 */ /* 0x000fe20000100a00 */
        /* <DEDUP_REMOVED lines=18> */
[----:B------:R-:W3:Y:S01]  /*1b6f0*/  LDL.LU R13, [R1+0xe7c] ;  /* 0x000e7c00010d7983 */ /* 0x000ee20000300800 */
[----:B------:R-:W-:-:S03]  /*1b700*/  IMAD.MOV.U32 R21, RZ, RZ, R12 ;  /* 0x000000ffff157224 */ /* 0x000fc600078e000c */
[----:B------:R-:W3:Y:S01]  /*1b710*/  LDL.LU R12, [R1+0x108] ;  /* 0x00010800010c7983 */ /* 0x000ee20000300800 */
[----:B------:R-:W-:Y:S02]  /*1b720*/  IMAD.MOV.U32 R25, RZ, RZ, R20 ;  /* 0x000000ffff197224 */ /* 0x000fe400078e0014 */
[----:B----4-:R-:W-:Y:S02]  /*1b730*/  IMAD.MOV.U32 R20, RZ, RZ, R3 ;  /* 0x000000ffff147224 */ /* 0x010fe400078e0003 */
[----:B------:R-:W4:Y:S01]  /*1b740*/  LDL.LU R3, [R1+0xe80] ;  /* 0x000e800001037983 */ /* 0x000f220000300800 */
[----:B--2---:R-:W-:-:S03]  /*1b750*/  IMAD.MOV.U32 R23, RZ, RZ, R2 ;  /* 0x000000ffff177224 */ /* 0x004fc600078e0002 */
[----:B------:R-:W2:Y:S01]  /*1b760*/  LDL.LU R2, [R1+0x110] ;  /* 0x0001100001027983 */ /* 0x000ea20000300800 */
[----:B------:R-:W-:-:S03]  /*1b770*/  IMAD.MOV.U32 R22, RZ, RZ, R0 ;  /* 0x000000ffff167224 */ /* 0x000fc600078e0000 */
[----:B------:R-:W2:Y:S04]  /*1b780*/  LDL.LU R0, [R1+0xe84] ;  /* 0x000e840001007983 */ /* 0x000ea80000300800 */
[----:B------:R-:W-:Y:S04]  /*1b790*/  STL.64 [R1+0xb8], R24 ;  /* 0x0000b81801007387 */ /* 0x000fe80000100a00 */
[----:B------:R-:W-:Y:S04]  /*1b7a0*/  STL.64 [R1+0x1268], R24 ;  /* 0x0012681801007387 */ /* 0x000fe80000100a00 */
[----:B------:R-:W-:Y:S04]  /*1b7b0*/  STL.64 [R1+0xc0], R26 ;  /* 0x0000c01a01007387 */ /* 0x000fe80000100a00 */
[----:B------:R-:W-:Y:S04]  /*1b7c0*/  STL [R1+0x1270], R27 ;  /* 0x0012701b01007387 */ /* 0x000fe80000100800 */
[----:B------:R0:W-:Y:S04]  /*1b7d0*/  STL.64 [R1+0x1288], R26 ;  /* 0x0012881a01007387 */ /* 0x0001e80000100a00 */
[----:B------:R-:W-:Y:S04]  /*1b7e0*/  STL.64 [R1+0xc8], R20 ;  /* 0x0000c81401007387 */ /* 0x000fe80000100a00 */
[----:B------:R-:W-:Y:S04]  /*1b7f0*/  STL.64 [R1+0x1278], R20 ;  /* 0x0012781401007387 */ /* 0x000fe80000100a00 */
[----:B------:R-:W-:Y:S04]  /*1b800*/  STL.64 [R1+0xd0], R22 ;  /* 0x0000d01601007387 */ /* 0x000fe80000100a00 */
[----:B------:R1:W-:Y:S01]  /*1b810*/  STL.64 [R1+0x1298], R22 ;  /* 0x0012981601007387 */ /* 0x0003e20000100a00 */
[----:B------:R-:W-:-:S02]  /*1b820*/  IMAD.MOV.U32 R47, RZ, RZ, R36 ;  /* 0x000000ffff2f7224 */ /* 0x000fc400078e0024 */
[----:B------:R-:W-:Y:S01]  /*1b830*/  IMAD.MOV.U32 R46, RZ, RZ, R31 ;  /* 0x000000ffff2e7224 */ /* 0x000fe200078e001f */
[----:B------:R-:W-:Y:S02]  /*1b840*/  MOV R38, R28 ;  /* 0x0000001c00267202 */ /* 0x000fe40000000f00 */
[----:B------:R-:W2:Y:S04]  /*1b850*/  LDL.LU R28, [R1+0x118] ;  /* 0x00011800011c7983 */ /* 0x000ea80000300800 */
[----:B0-----:R-:W2:Y:S04]  /*1b860*/  LDL.LU R27, [R1+0xe88] ;  /* 0x000e8800011b7983 */ /* 0x001ea80000300800 */
[----:B------:R-:W2:Y:S04]  /*1b870*/  LDL.LU R26, [R1+0x120] ;  /* 0x00012000011a7983 */ /* 0x000ea80000300800 */
[----:B------:R-:W2:Y:S04]  /*1b880*/  LDL.LU R25, [R1+0xe8c] ;  /* 0x000e8c0001197983 */ /* 0x000ea80000300800 */
[----:B------:R-:W2:Y:S04]  /*1b890*/  LDL.LU R24, [R1+0x128] ;  /* 0x0001280001187983 */ /* 0x000ea80000300800 */
[----:B-1----:R-:W2:Y:S01]  /*1b8a0*/  LDL.LU R23, [R1+0xe90] ;  /* 0x000e900001177983 */ /* 0x002ea20000300800 */
[----:B------:R-:W-:-:S03]  /*1b8b0*/  IMAD.MOV.U32 R39, RZ, RZ, R30 ;  /* 0x000000ffff277224 */ /* 0x000fc600078e001e */
[----:B------:R-:W2:Y:S04]  /*1b8c0*/  LDL.LU R22, [R1+0x130] ;  /* 0x0001300001167983 */ /* 0x000ea80000300800 */
        /* <DEDUP_REMOVED lines=8> */
[----:B------:R-:W-:Y:S01]  /*1b950*/  STL.64 [R1+0x14e0], R38 ;  /* 0x0014e02601007387 */ /* 0x000fe20000100a00 */
[----:B---3--:R-:W-:-:S02]  /*1b960*/  IMAD.MOV.U32 R50, RZ, RZ, R15 ;  /* 0x000000ffff327224 */ /* 0x008fc400078e000f */
[----:B------:R-:W-:Y:S02]  /*1b970*/  IMAD.MOV.U32 R61, RZ, RZ, R14 ;  /* 0x000000ffff3d7224 */ /* 0x000fe400078e000e */
[----:B------:R-:W-:Y:S02]  /*1b980*/  IMAD.MOV.U32 R60, RZ, RZ, R13 ;  /* 0x000000ffff3c7224 */ /* 0x000fe400078e000d */
[----:B------:R-:W3:Y:S01]  /*1b990*/  LDL.LU R13, [R1+0x138] ;  /* 0x00013800010d7983 */ /* 0x000ee20000300800 */
[----:B------:R-:W-:-:S03]  /*1b9a0*/  IMAD.MOV.U32 R63, RZ, RZ, R12 ;  /* 0x000000ffff3f7224 */ /* 0x000fc600078e000c */
[----:B------:R-:W3:Y:S04]  /*1b9b0*/  LDL.LU R12, [R1+0xe98] ;  /* 0x000e9800010c7983 */ /* 0x000ee80000300800 */
        /* <DEDUP_REMOVED lines=9> */
[----:B------:R-:W3:Y:S04]  /*1ba50*/  LDL.LU R0, [R1+0xea4] ;  /* 0x000ea40001007983 */ /* 0x000ee80000300800 */
[----:B------:R-:W-:Y:S04]  /*1ba60*/  STL.64 [R1+0xf8], R50 ;  /* 0x0000f83201007387 */ /* 0x000fe80000100a00 */
[----:B------:R-:W-:Y:S04]  /*1ba70*/  STL.64 [R1+0x14e8], R50 ;  /* 0x0014e83201007387 */ /* 0x000fe80000100a00 */
[----:B------:R-:W-:Y:S04]  /*1ba80*/  STL.64 [R1+0x100], R60 ;  /* 0x0001003c01007387 */ /* 0x000fe80000100a00 */
[----:B------:R-:W-:Y:S04]  /*1ba90*/  STL.64 [R1+0x14f0], R60 ;  /* 0x0014f03c01007387 */ /* 0x000fe80000100a00 */
[----:B------:R-:W-:Y:S04]  /*1baa0*/  STL.64 [R1+0x108], R62 ;  /* 0x0001083e01007387 */ /* 0x000fe80000100a00 */
[----:B------:R-:W-:Y:S04]  /*1bab0*/  STL.64 [R1+0x14f8], R62 ;  /* 0x0014f83e01007387 */ /* 0x000fe80000100a00 */
[----:B------:R-:W-:Y:S04]  /*1bac0*/  STL.64 [R1+0x110], R64 ;  /* 0x0001104001007387 */ /* 0x000fe80000100a00 */
[----:B------:R-:W-:Y:S04]  /*1bad0*/  STL.64 [R1+0x1500], R64 ;  /* 0x0015004001007387 */ /* 0x000fe80000100a00 */
[----:B------:R-:W3:Y:S04]  /*1bae0*/  LDL.LU R36, [R1+0x158] ;  /* 0x0001580001247983 */ /* 0x000ee80000300800 */
[----:B0-----:R-:W3:Y:S04]  /*1baf0*/  LDL.LU R35, [R1+0xea8] ;  /* 0x000ea80001237983 */ /* 0x001ee80000300800 */
[----:B------:R-:W3:Y:S04]  /*1bb00*/  LDL.LU R34, [R1+0x160] ;  /* 0x0001600001227983 */ /* 0x000ee80000300800 */
[----:B------:R-:W3:Y:S04]  /*1bb10*/  LDL.LU R33, [R1+0xeac] ;  /* 0x000eac0001217983 */ /* 0x000ee80000300800 */
[----:B------:R-:W3:Y:S04]  /*1bb20*/  LDL.LU R32, [R1+0x168] ;  /* 0x0001680001207983 */ /* 0x000ee80000300800 */
[----:B------:R-:W3:Y:S04]  /*1bb30*/  LDL.LU R31, [R1+0xeb0] ;  /* 0x000eb000011f7983 */ /* 0x000ee80000300800 */
[----:B------:R-:W3:Y:S01]  /*1bb40*/  LDL.LU R30, [R1+0x170] ;  /* 0x00017000011e7983 */ /* 0x000ee20000300800 */
[----:B------:R-:W-:-:S02]  /*1bb50*/  IMAD.MOV.U32 R71, RZ, RZ, R28 ;  /* 0x000000ffff477224 */ /* 0x000fc400078e001c */
[----:B------:R-:W-:Y:S02]  /*1bb60*/  IMAD.MOV.U32 R70, RZ, RZ, R27 ;  /* 0x000000ffff467224 */ /* 0x000fe400078e001b */
[----:B------:R-:W3:Y:S01]  /*1bb70*/  LDL.LU R27, [R1+0xeb4] ;  /* 0x000eb400011b7983 */ /* 0x000ee20000300800 */
[----:B------:R-:W-:Y:S02]  /*1bb80*/  IMAD.MOV.U32 R73, RZ, RZ, R26 ;  /* 0x000000ffff497224 */ /* 0x000fe400078e001a */
[----:B------:R-:W-:Y:S01]  /*1bb90*/  IMAD.MOV.U32 R72, RZ, RZ, R25 ;  /* 0x000000ffff487224 */ /* 0x000fe200078e0019 */
        /* <DEDUP_REMOVED lines=11> */
[----:B------:R-:W-:Y:S04]  /*1bc50*/  STL.64 [R1+0x1520], R80 ;  /* 0x0015205001007387 */ /* 0x000fe80000100a00 */
[----:B------:R-:W3:Y:S04]  /*1bc60*/  LDL.LU R29, [R1+0x178] ;  /* 0x00017800011d7983 */ /* 0x000ee80000300800 */
        /* <DEDUP_REMOVED lines=8> */
[----:B---3--:R-:W-:Y:S02]  /*1bcf0*/  IMAD.MOV.U32 R25, RZ, RZ, R20 ;  /* 0x000000ffff197224 */ /* 0x008fe400078e0014 */
[----:B------:R-:W-:Y:S02]  /*1bd00*/  IMAD.MOV.U32 R20, RZ, RZ, R0 ;  /* 0x000000ffff147224 */ /* 0x000fe400078e0000 */
[----:B------:R-:W3:Y:S04]  /*1bd10*/  LDL.LU R0, [R1+0xec4] ;  /* 0x000ec40001007983 */ /* 0x000ee80000300800 */
[----:B------:R-:W-:Y:S04]  /*1bd20*/  STL.64 [R1+0x138], R12 ;  /* 0x0001380c01007387 */ /* 0x000fe80000100a00 */
[----:B------:R-:W-:Y:S04]  /*1bd30*/  STL [R1+0x12a0], R13 ;  /* 0x0012a00d01007387 */ /* 0x000fe80000100800 */
[----:B------:R-:W-:Y:S04]  /*1bd40*/  STL.64 [R1+0x12b8], R12 ;  /* 0x0012b80c01007387 */ /* 0x000fe80000100a00 */
[----:B------:R-:W-:Y:S04]  /*1bd50*/  STL.64 [R1+0x140], R14 ;  /* 0x0001400e01007387 */ /* 0x000fe80000100a00 */
[----:B------:R-:W-:Y:S04]  /*1bd60*/  STL.64 [R1+0x12a8], R14 ;  /* 0x0012a80e01007387 */ /* 0x000fe80000100a00 */
[----:B------:R-:W-:Y:S04]  /*1bd70*/  STL.64 [R1+0x148], R24 ;  /* 0x0001481801007387 */ /* 0x000fe80000100a00 */
[----:B------:R0:W-:Y:S04]  /*1bd80*/  STL.64 [R1+0x12c8], R24 ;  /* 0x0012c81801007387 */ /* 0x0001e80000100a00 */
[----:B------:R-:W-:Y:S04]  /*1bd90*/  STL.64 [R1+0x150], R20 ;  /* 0x0001501401007387 */ /* 0x000fe80000100a00 */
[----:B------:R-:W-:Y:S04]  /*1bda0*/  STL [R1+0x12d0], R21 ;  /* 0x0012d01501007387 */ /* 0x000fe80000100800 */
[----:B------:R1:W-:Y:S04]  /*1bdb0*/  STL.64 [R1+0x12e8], R20 ;  /* 0x0012e81401007387 */ /* 0x0003e80000100a00 */
[----:B0-----:R-:W3:Y:S04]  /*1bdc0*/  LDL.LU R25, [R1+0x198] ;  /* 0x0001980001197983 */ /* 0x001ee80000300800 */
[----:B------:R-:W3:Y:S01]  /*1bdd0*/  LDL.LU R24, [R1+0xec8] ;  /* 0x000ec80001187983 */ /* 0x000ee20000300800 */
[----:B------:R-:W-:-:S03]  /*1bde0*/  IMAD.MOV.U32 R49, RZ, RZ, R32 ;  /* 0x000000ffff317224 */ /* 0x000fc600078e0020 */
[----:B------:R-:W3:Y:S01]  /*1bdf0*/  LDL.LU R32, [R1+0x1a0] ;  /* 0x0001a00001207983 */ /* 0x000ee20000300800 */
[----:B------:R-:W-:Y:S02]  /*1be00*/  IMAD.MOV.U32 R37, RZ, RZ, R36 ;  /* 0x000000ffff257224 */ /* 0x000fe400078e0024 */
[----:B------:R-:W-:Y:S02]  /*1be10*/  IMAD.MOV.U32 R36, RZ, RZ, R35 ;  /* 0x000000ffff247224 */ /* 0x000fe400078e0023 */
[----:B------:R-:W-:Y:S02]  /*1be20*/  IMAD.MOV.U32 R40, RZ, RZ, R33 ;  /* 0x000000ffff287224 */ /* 0x000fe400078e0021 */
[----:B------:R-:W-:Y:S02]  /*1be30*/  IMAD.MOV.U32 R41, RZ, RZ, R34 ;  /* 0x000000ffff297224 */ /* 0x000fe400078e0022 */
[----:B------:R-:W-:Y:S02]  /*1be40*/  IMAD.MOV.U32 R52, RZ, RZ, R27 ;  /* 0x000000ffff347224 */ /* 0x000fe400078e001b */
[----:B------:R-:W3:Y:S04]  /*1be50*/  LDL.LU R27, [R1+0xecc] ;  /* 0x000ecc00011b7983 */ /* 0x000ee80000300800 */
[----:B------:R-:W3:Y:S04]  /*1be60*/  LDL.LU R15, [R1+0x1a8] ;  /* 0x0001a800010f7983 */ /* 0x000ee80000300800 */
[----:B------:R-:W3:Y:S04]  /*1be70*/  LDL.LU R14, [R1+0xed0] ;  /* 0x000ed000010e7983 */ /* 0x000ee80000300800 */
[----:B------:R-:W3:Y:S01]  /*1be80*/  LDL.LU R13, [R1+0x1b0] ;  /* 0x0001b000010d7983 */ /* 0x000ee20000300800 */
[----:B------:R-:W-:-:S03]  /*1be90*/  IMAD.MOV.U32 R48, RZ, RZ, R31 ;  /* 0x000000ffff307224 */ /* 0x000fc600078e001f */
[----:B------:R-:W3:Y:S01]  /*1bea0*/  LDL.LU R12, [R1+0xed4] ;  /* 0x000ed400010c7983 */ /* 0x000ee20000300800 */
[----:B------:R-:W-:-:S03]  /*1beb0*/  IMAD.MOV.U32 R53, RZ, RZ, R30 ;  /* 0x000000ffff357224 */ /* 0x000fc600078e001e */
[----:B------:R-:W-:Y:S04]  /*1bec0*/  STL.64 [R1+0x158], R36 ;  /* 0x0001582401007387 */ /* 0x000fe80000100a00 */
[----:B------:R-:W-:Y:S04]  /*1bed0*/  STL.64 [R1+0x1528], R36 ;  /* 0x0015282401007387 */ /* 0x000fe80000100a00 */
[----:B------:R-:W-:Y:S04]  /*1bee0*/  STL.64 [R1+0x160], R40 ;  /* 0x0001602801007387 */ /* 0x000fe80000100a00 */
[----:B------:R-:W-:Y:S04]  /*1bef0*/  STL.64 [R1+0x1530], R40 ;  /* 0x0015302801007387 */ /* 0x000fe80000100a00 */
[----:B------:R-:W-:Y:S04]  /*1bf00*/  STL.64 [R1+0x168], R48 ;  /* 0x0001683001007387 */ /* 0x000fe80000100a00 */
[----:B------:R-:W-:Y:S01]  /*1bf10*/  STL.64 [R1+0x1538], R48 ;  /* 0x0015383001007387 */ /* 0x000fe20000100a00 */
[----:B-1----:R-:W-:-:S03]  /*1bf20*/  IMAD.MOV.U32 R21, RZ, RZ, R29 ;  /* 0x000000ffff157224 */ /* 0x002fc600078e001d */
[----:B------:R-:W-:Y:S01]  /*1bf30*/  STL.64 [R1+0x170], R52 ;  /* 0x0001703401007387 */ /* 0x000fe20000100a00 */
[----:B------:R-:W-:-:S03]  /*1bf40*/  IMAD.MOV.U32 R55, RZ, RZ, R26 ;  /* 0x000000ffff377224 */ /* 0x000fc600078e001a */
[----:B------:R-:W-:Y:S01]  /*1bf50*/  STL.64 [R1+0x1540], R52 ;  /* 0x0015403401007387 */ /* 0x000fe20000100a00 */
[----:B------:R-:W-:Y:S01]  /*1bf60*/  IMAD.MOV.U32 R54, RZ, RZ, R23 ;  /* 0x000000ffff367224 */ /* 0x000fe200078e0017 */
[----:B------:R-:W-:Y:S02]  /*1bf70*/  MOV R20, R28 ;  /* 0x0000001c00147202 */ /* 0x000fe40000000f00 */
[----:B------:R-:W3:Y:S01]  /*1bf80*/  LDL.LU R26, [R1+0x1b8] ;  /* 0x0001b800011a7983 */ /* 0x000ee20000300800 */
[----:B------:R-:W-:-:S03]  /*1bf90*/  IMAD.MOV.U32 R29, RZ, RZ, R22 ;  /* 0x000000ffff1d7224 */ /* 0x000fc600078e0016 */
[----:B------:R-:W3:Y:S04]  /*1bfa0*/  LDL.LU R23, [R1+0xed8] ;  /* 0x000ed80001177983 */ /* 0x000ee80000300800 */
[----:B------:R-:W3:Y:S01]  /*1bfb0*/  LDL.LU R22, [R1+0x218] ;  /* 0x0002180001167983 */ /* 0x000ee20000300800 */
[----:B----4-:R-:W-:-:S03]  /*1bfc0*/  IMAD.MOV.U32 R28, RZ, RZ, R3 ;  /* 0x000000ffff1c7224 */ /* 0x010fc600078e0003 */
[----:B------:R-:W4:Y:S01]  /*1bfd0*/  LDL.LU R3, [R1+0xd3c] ;  /* 0x000d3c0001037983 */ /* 0x000f220000300800 */
[----:B--2---:R-:W-:-:S03]  /*1bfe0*/  IMAD.MOV.U32 R31, RZ, RZ, R2 ;  /* 0x000000ffff1f7224 */ /* 0x004fc600078e0002 */
[----:B------:R-:W2:Y:S01]  /*1bff0*/  LDL.LU R2, [R1+0x228] ;  /* 0x0002280001027983 */ /* 0x000ea20000300800 */
[----:B---3--:R-:W-:-:S03]  /*1c000*/  IMAD.MOV.U32 R30, RZ, RZ, R0 ;  /* 0x000000ffff1e7224 */ /* 0x008fc600078e0000 */
[----:B------:R-:W3:Y:S04]  /*1c010*/  LDL.LU R0, [R1+0xd44] ;  /* 0x000d440001007983 */ /* 0x000ee80000300800 */
[----:B------:R-:W-:Y:S04]  /*1c020*/  STL.64 [R1+0x178], R20 ;  /* 0x0001781401007387 */ /* 0x000fe80000100a00 */
[----:B------:R0:W-:Y:S04]  /*1c030*/  STL.64 [R1+0x1548], R20 ;  /* 0x0015481401007387 */ /* 0x0001e80000100a00 */
[----:B------:R-:W-:Y:S04]  /*1c040*/  STL.64 [R1+0x180], R54 ;  /* 0x0001803601007387 */ /* 0x000fe80000100a00 */
[----:B------:R-:W-:Y:S04]  /*1c050*/  STL [R1+0x1570], R54 ;  /* 0x0015703601007387 */ /* 0x000fe80000100800 */
[----:B------:R-:W-:Y:S04]  /*1c060*/  STL [R1+0x1550], R55 ;  /* 0x0015503701007387 */ /* 0x000fe80000100800 */
[----:B------:R-:W-:Y:S04]  /*1c070*/  STL.64 [R1+0x188], R28 ;  /* 0x0001881c01007387 */ /* 0x000fe80000100a00 */
[----:B------:R-:W-:Y:S04]  /*1c080*/  STL.64 [R1+0x1558], R28 ;  /* 0x0015581c01007387 */ /* 0x000fe80000100a00 */
[----:B------:R-:W-:Y:S04]  /*1c090*/  STL.64 [R1+0x190], R30 ;  /* 0x0001901e01007387 */ /* 0x000fe80000100a00 */
[----:B------:R1:W-:Y:S04]  /*1c0a0*/  STL.64 [R1+0x1560], R30 ;  /* 0x0015601e01007387 */ /* 0x0003e80000100a00 */
[----:B------:R-:W3:Y:S04]  /*1c0b0*/  LDL.LU R34, [R1+0x230] ;  /* 0x0002300001227983 */ /* 0x000ee80000300800 */
[----:B------:R-:W3:Y:S01]  /*1c0c0*/  LDL.LU R33, [R1+0xd48] ;  /* 0x000d480001217983 */ /* 0x000ee20000300800 */
[----:B------:R-:W-:-:S03]  /*1c0d0*/  IMAD.MOV.U32 R59, RZ, RZ, R32 ;  /* 0x000000ffff3b7224 */ /* 0x000fc600078e0020 */
[----:B------:R-:W3:Y:S04]  /*1c0e0*/  LDL.LU R32, [R1+0x268] ;  /* 0x0002680001207983 */ /* 0x000ee80000300800 */
[----:B0-----:R-:W3:Y:S04]  /*1c0f0*/  LDL.LU R21, [R1+0xd28] ;  /* 0x000d280001157983 */ /* 0x001ee80000300800 */
[----:B-1----:R-:W3:Y:S04]  /*1c100*/  LDL.LU R31, [R1+0x278] ;  /* 0x00027800011f7983 */ /* 0x002ee80000300800 */
        /* <DEDUP_REMOVED lines=8> */
[----:B------:R-:W-:Y:S04]  /*1c190*/  STL.64 [R1+0x198], R24 ;  /* 0x0001981801007387 */ /* 0x000fe80000100a00 */
[----:B------:R0:W-:Y:S04]  /*1c1a0*/  STL.64 [R1+0x1568], R24 ;  /* 0x0015681801007387 */ /* 0x0001e80000100a00 */
[----:B------:R-:W-:Y:S04]  /*1c1b0*/  STL.64 [R1+0x1a0], R58 ;  /* 0x0001a03a01007387 */ /* 0x000fe80000100a00 */
[----:B------:R-:W-:Y:S04]  /*1c1c0*/  STL.64 [R1+0x1578], R58 ;  /* 0x0015783a01007387 */ /* 0x000fe80000100a00 */
[----:B------:R-:W-:Y:S04]  /*1c1d0*/  STL.64 [R1+0x1a8], R14 ;  /* 0x0001a80e01007387 */ /* 0x000fe80000100a00 */
[----:B------:R-:W-:Y:S04]  /*1c1e0*/  STL [R1+0x1590], R14 ;  /* 0x0015900e01007387 */ /* 0x000fe80000100800 */
[----:B------:R-:W-:Y:S01]  /*1c1f0*/  STL [R1+0x1580], R15 ;  /* 0x0015800f01007387 */ /* 0x000fe20000100800 */
[----:B------:R-:W-:-:S03]  /*1c200*/  IMAD.MOV.U32 R27, RZ, RZ, R26 ;  /* 0x000000ffff1b7224 */ /* 0x000fc600078e001a */
[----:B------:R-:W-:Y:S01]  /*1c210*/  STL.64 [R1+0x1b0], R68 ;  /* 0x0001b04401007387 */ /* 0x000fe20000100a00 */
[----:B------:R-:W-:-:S03]  /*1c220*/  IMAD.MOV.U32 R26, RZ, RZ, R23 ;  /* 0x000000ffff1a7224 */ /* 0x000fc600078e0017 */
[----:B------:R-:W-:Y:S04]  /*1c230*/  STL.64 [R1+0x1588], R68 ;  /* 0x0015884401007387 */ /* 0x000fe80000100a00 */
[----:B0-----:R-:W3:Y:S01]  /*1c240*/  LDL.LU R25, [R1+0x290] ;  /* 0x0002900001197983 */ /* 0x001ee20000300800 */
        /* <DEDUP_REMOVED lines=12> */
[----:B------:R-:W-:Y:S04]  /*1c310*/  STL.64 [R1+0x218], R66 ;  /* 0x0002184201007387 */ /* 0x000fe80000100a00 */
[----:B------:R-:W-:Y:S04]  /*1c320*/  STL.64 [R1+0x1598], R66 ;  /* 0x0015984201007387 */ /* 0x000fe80000100a00 */
[----:B------:R-:W-:Y:S04]  /*1c330*/  STL.64 [R1+0x228], R74 ;  /* 0x0002284a01007387 */ /* 0x000fe80000100a00 */
[----:B------:R-:W-:Y:S01]  /*1c340*/  STL.64 [R1+0x15a0], R74 ;  /* 0x0015a04a01007387 */ /* 0x000fe20000100a00 */
[----:B------:R-:W-:-:S02]  /*1c350*/  IMAD.MOV.U32 R77, RZ, RZ, R34 ;  /* 0x000000ffff4d7224 */ /* 0x000fc400078e0022 */
[----:B------:R-:W-:-:S05]  /*1c360*/  IMAD.MOV.U32 R76, RZ, RZ, R33 ;  /* 0x000000ffff4c7224 */ /* 0x000fca00078e0021 */
[----:B------:R-:W-:Y:S04]  /*1c370*/  STL.64 [R1+0x230], R76 ;  /* 0x0002304c01007387 */ /* 0x000fe80000100a00 */
[----:B------:R-:W-:Y:S04]  /*1c380*/  STL.64 [R1+0x15a8], R76 ;  /* 0x0015a84c01007387 */ /* 0x000fe80000100a00 */
[----:B------:R0:W-:Y:S01]  /*1c390*/  STL.64 [R1+0x12d8], R26 ;  /* 0x0012d81a01007387 */ /* 0x0001e20000100a00 */
[----:B------:R-:W-:Y:S02]  /*1c3a0*/  IMAD.MOV.U32 R83, RZ, RZ, R31 ;  /* 0x000000ffff537224 */ /* 0x000fe400078e001f */
[----:B------:R-:W-:-:S02]  /*1c3b0*/  IMAD.MOV.U32 R82, RZ, RZ, R30 ;  /* 0x000000ffff527224 */ /* 0x000fc400078e001e */
[----:B0-----:R-:W-:Y:S02]  /*1c3c0*/  IMAD.MOV.U32 R26, RZ, RZ, R21 ;  /* 0x000000ffff1a7224 */ /* 0x001fe400078e0015 */
        /* <DEDUP_REMOVED lines=17> */
[----:B------:R-:W-:Y:S01]  /*1c4e0*/  STL.64 [R1+0x15c8], R32 ;  /* 0x0015c82001007387 */ /* 0x000fe20000100a00 */
[----:B------:R-:W-:-:S03]  /*1c4f0*/  MOV R46, R20 ;  /* 0x00000014002e7202 */ /* 0x000fc60000000f00 */
        /* <DEDUP_REMOVED lines=9> */
[----:B---3--:R-:W-:Y:S02]  /*1c590*/  IMAD.MOV.U32 R50, RZ, RZ, R0 ;  /* 0x000000ffff327224 */ /* 0x008fe400078e0000 */
[----:B------:R-:W3:Y:S04]  /*1c5a0*/  LDL.LU R0, [R1+0x2f8] ;  /* 0x0002f80001007983 */ /* 0x000ee80000300800 */
[----:B------:R-:W-:Y:S04]  /*1c5b0*/  STL.64 [R1+0x290], R34 ;  /* 0x0002902201007387 */ /* 0x000fe80000100a00 */
[----:B------:R-:W-:Y:S04]  /*1c5c0*/  STL.64 [R1+0x15d0], R34 ;  /* 0x0015d02201007387 */ /* 0x000fe80000100a00 */
[----:B------:R-:W-:Y:S04]  /*1c5d0*/  STL.64 [R1+0x298], R46 ;  /* 0x0002982e01007387 */ /* 0x000fe80000100a00 */
[----:B------:R-:W-:Y:S04]  /*1c5e0*/  STL.64 [R1+0x15d8], R46 ;  /* 0x0015d82e01007387 */ /* 0x000fe80000100a00 */
[----:B------:R-:W-:Y:S01]  /*1c5f0*/  STL.64 [R1+0x2a0], R38 ;  /* 0x0002a02601007387 */ /* 0x000fe20000100a00 */
[----:B------:R-:W-:-:S03]  /*1c600*/  IMAD.MOV.U32 R63, RZ, RZ, R5 ;  /* 0x000000ffff3f7224 */ /* 0x000fc600078e0005 */
[----:B------:R-:W-:Y:S04]  /*1c610*/  STL.64 [R1+0x15e0], R38 ;  /* 0x0015e02601007387 */ /* 0x000fe80000100a00 */
[----:B------:R-:W-:Y:S04]  /*1c620*/  STL.64 [R1+0x2a8], R50 ;  /* 0x0002a83201007387 */ /* 0x000fe80000100a00 */
[----:B------:R-:W-:Y:S04]  /*1c630*/  STL.64 [R1+0x15e8], R50 ;  /* 0x0015e83201007387 */ /* 0x000fe80000100a00 */
[----:B------:R-:W-:Y:S04]  /*1c640*/  STL [R1+0x1300], R5 ;  /* 0x0013000501007387 */ /* 0x000fe80000100800 */
[----:B------:R-:W-:Y:S01]  /*1c650*/  STL [R1+0x1620], R5 ;  /* 0x0016200501007387 */ /* 0x000fe20000100800 */
[----:B------:R-:W-:-:S03]  /*1c660*/  IMAD.MOV.U32 R23, RZ, RZ, R6 ;  /* 0x000000ffff177224 */ /* 0x000fc600078e0006 */
[----:B------:R-:W3:Y:S01]  /*1c670*/  LDL.LU R25, [R1+0x300] ;  /* 0x0003000001197983 */ /* 0x000ee20000300800 */
[----:B------:R-:W-:Y:S02]  /*1c680*/  IMAD.MOV.U32 R65, RZ, RZ, R8 ;  /* 0x000000ffff417224 */ /* 0x000fe400078e0008 */
[----:B------:R-:W-:Y:S02]  /*1c690*/  IMAD.MOV.U32 R71, RZ, RZ, R9 ;  /* 0x000000ffff477224 */ /* 0x000fe400078e0009 */
[----:B------:R-:W-:Y:S02]  /*1c6a0*/  IMAD.MOV.U32 R61, RZ, RZ, R21 ;  /* 0x000000ffff3d7224 */ /* 0x000fe400078e0015 */
[----:B------:R-:W-:Y:S02]  /*1c6b0*/  IMAD.MOV.U32 R60, RZ, RZ, R15 ;  /* 0x000000ffff3c7224 */ /* 0x000fe400078e000f */
[----:B------:R-:W-:-:S03]  /*1c6c0*/  IMAD.MOV.U32 R62, RZ, RZ, R14 ;  /* 0x000000ffff3e7224 */ /* 0x000fc600078e000e */
[----:B------:R-:W-:Y:S01]  /*1c6d0*/  STL.64 [R1+0x2b0], R60 ;  /* 0x0002b03c01007387 */ /* 0x000fe20000100a00 */
[----:B------:R-:W-:-:S03]  /*1c6e0*/  IMAD.MOV.U32 R22, RZ, RZ, R13 ;  /* 0x000000ffff167224 */ /* 0x000fc600078e000d */
[----:B------:R-:W-:Y:S01]  /*1c6f0*/  STL.64 [R1+0x15f0], R60 ;  /* 0x0015f03c01007387 */ /* 0x000fe20000100a00 */
[----:B------:R-:W-:-:S03]  /*1c700*/  IMAD.MOV.U32 R13, RZ, RZ, R7 ;  /* 0x000000ffff0d7224 */ /* 0x000fc600078e0007 */
[----:B------:R-:W-:Y:S04]  /*1c710*/  STL.64 [R1+0x2c8], R62 ;  /* 0x0002c83e01007387 */ /* 0x000fe80000100a00 */
[----:B------:R-:W-:Y:S04]  /*1c720*/  STL.64 [R1+0x15f8], R62 ;  /* 0x0015f83e01007387 */ /* 0x000fe80000100a00 */
[----:B------:R-:W3:Y:S04]  /*1c730*/  LDL.LU R24, [R1+0x308] ;  /* 0x0003080001187983 */ /* 0x000ee80000300800 */
[----:B------:R-:W3:Y:S04]  /*1c740*/  LDL.LU R15, [R1+0x310] ;  /* 0x00031000010f7983 */ /* 0x000ee80000300800 */
[----:B------:R-:W3:Y:S04]  /*1c750*/  LDL.LU R14, [R1+0x318] ;  /* 0x00031800010e7983 */ /* 0x000ee80000300800 */
[----:B------:R-:W-:Y:S04]  /*1c760*/  STL.64 [R1+0x2d0], R22 ;  /* 0x0002d01601007387 */ /* 0x000fe80000100a00 */
[----:B------:R-:W-:Y:S04]  /*1c770*/  STL.64 [R1+0x1600], R22 ;  /* 0x0016001601007387 */ /* 0x000fe80000100a00 */
[----:B------:R-:W-:Y:S04]  /*1c780*/  STL.64 [R1+0x12f8], R6 ;  /* 0x0012f80601007387 */ /* 0x000fe80000100a00 */
[----:B------:R-:W-:Y:S04]  /*1c790*/  STL.64 [R1+0x2d8], R12 ;  /* 0x0002d80c01007387 */ /* 0x000fe80000100a00 */
[----:B------:R-:W-:Y:S04]  /*1c7a0*/  STL.64 [R1+0x1608], R12 ;  /* 0x0016080c01007387 */ /* 0x000fe80000100a00 */
[----:B------:R2:W-:Y:S01]  /*1c7b0*/  STL.64 [R1+0x1308], R8 ;  /* 0x0013080801007387 */ /* 0x0005e20000100a00 */
[----:B------:R-:W-:-:S05]  /*1c7c0*/  IMAD.MOV.U32 R64, RZ, RZ, R20 ;  /* 0x000000ffff407224 */ /* 0x000fca00078e0014 */
[----:B------:R-:W-:Y:S04]  /*1c7d0*/  STL.64 [R1+0x2e0], R64 ;  /* 0x0002e04001007387 */ /* 0x000fe80000100a00 */
[----:B------:R-:W-:Y:S01]  /*1c7e0*/  STL.64 [R1+0x1610], R64 ;  /* 0x0016104001007387 */ /* 0x000fe20000100a00 */
[----:B----4-:R-:W-:-:S05]  /*1c7f0*/  IMAD.MOV.U32 R70, RZ, RZ, R3 ;  /* 0x000000ffff467224 */ /* 0x010fca00078e0003 */
[----:B------:R-:W-:Y:S04]  /*1c800*/  STL.64 [R1+0x2e8], R70 ;  /* 0x0002e84601007387 */ /* 0x000fe80000100a00 */
[----:B------:R-:W-:Y:S04]  /*1c810*/  STL.64 [R1+0x1618], R70 ;  /* 0x0016184601007387 */ /* 0x000fe80000100a00 */
[----:B------:R-:W4:Y:S04]  /*1c820*/  LDL.LU R21, [R1+0x1c0] ;  /* 0x0001c00001157983 */ /* 0x000f280000300800 */
[----:B------:R-:W4:Y:S01]  /*1c830*/  LDL.LU R20, [R1+0x320] ;  /* 0x0003200001147983 */ /* 0x000f220000300800 */
[----:B--2---:R-:W-:-:S03]  /*1c840*/  IMAD.MOV.U32 R8, RZ, RZ, R2 ;  /* 0x000000ffff087224 */ /* 0x004fc600078e0002 */
[----:B------:R-:W2:Y:S04]  /*1c850*/  LDL.LU R7, [R1+0x1c4] ;  /* 0x0001c40001077983 */ /* 0x000ea80000300800 */
[----:B------:R-:W2:Y:S04]  /*1c860*/  LDL.LU R6, [R1+0x328] ;  /* 0x0003280001067983 */ /* 0x000ea80000300800 */
[----:B------:R-:W2:Y:S04]  /*1c870*/  LDL.LU R5, [R1+0x1c8] ;  /* 0x0001c80001057983 */ /* 0x000ea80000300800 */
[----:B------:R-:W2:Y:S04]  /*1c880*/  LDL.LU R3, [R1+0x330] ;  /* 0x0003300001037983 */ /* 0x000ea80000300800 */
[----:B------:R-:W2:Y:S01]  /*1c890*/  LDL.LU R2, [R1+0x1cc] ;  /* 0x0001cc0001027983 */ /* 0x000ea20000300800 */
[----:B------:R-:W-:-:S02]  /*1c8a0*/  IMAD.MOV.U32 R9, RZ, RZ, R10 ;  /* 0x000000ffff097224 */ /* 0x000fc400078e000a */
[----:B---3--:R-:W-:Y:S02]  /*1c8b0*/  IMAD.MOV.U32 R72, RZ, RZ, R0 ;  /* 0x000000ffff487224 */ /* 0x008fe400078e0000 */
[----:B------:R-:W-:Y:S01]  /*1c8c0*/  IMAD.MOV.U32 R73, RZ, RZ, R11 ;  /* 0x000000ffff497224 */ /* 0x000fe200078e000b */
[----:B------:R-:W3:Y:S01]  /*1c8d0*/  LDL.LU R0, [R1+0x338] ;  /* 0x0003380001007983 */ /* 0x000ee20000300800 */
[----:B------:R-:W-:-:S03]  /*1c8e0*/  IMAD.MOV.U32 R79, RZ, RZ, R16 ;  /* 0x000000ffff4f7224 */ /* 0x000fc600078e0010 */
[----:B------:R-:W-:Y:S04]  /*1c8f0*/  STL.64 [R1+0x1318], R10 ;  /* 0x0013180a01007387 */ /* 0x000fe80000100a00 */
[----:B------:R-:W-:Y:S04]  /*1c900*/  STL.64 [R1+0x2f0], R8 ;  /* 0x0002f00801007387 */ /* 0x000fe80000100a00 */
[----:B------:R-:W-:Y:S04]  /*1c910*/  STL.64 [R1+0x1628], R8 ;  /* 0x0016280801007387 */ /* 0x000fe80000100a00 */
[----:B------:R-:W-:Y:S01]  /*1c920*/  STL.64 [R1+0x2f8], R72 ;  /* 0x0002f84801007387 */ /* 0x000fe20000100a00 */
[----:B------:R-:W-:-:S03]  /*1c930*/  IMAD.MOV.U32 R78, RZ, RZ, R25 ;  /* 0x000000ffff4e7224 */ /* 0x000fc600078e0019 */
[----:B------:R-:W-:Y:S01]  /*1c940*/  STL.64 [R1+0x1630], R72 ;  /* 0x0016304801007387 */ /* 0x000fe20000100a00 */
[----:B------:R-:W-:-:S03]  /*1c950*/  IMAD.MOV.U32 R81, RZ, RZ, R17 ;  /* 0x000000ffff517224 */ /* 0x000fc600078e0011 */
[----:B------:R0:W-:Y:S04]  /*1c960*/  STL.64 [R1+0x1638], R16 ;  /* 0x0016381001007387 */ /* 0x0001e80000100a00 */
[----:B------:R-:W-:Y:S04]  /*1c970*/  STL.64 [R1+0x300], R78 ;  /* 0x0003004e01007387 */ /* 0x000fe80000100a00 */
[----:B------:R-:W-:Y:S04]  /*1c980*/  STL.64 [R1+0x1640], R78 ;  /* 0x0016404e01007387 */ /* 0x000fe80000100a00 */
[----:B0-----:R-:W3:Y:S04]  /*1c990*/  LDL.LU R17, [R1+0x1d0] ;  /* 0x0001d00001117983 */ /* 0x001ee80000300800 */
[----:B------:R-:W3:Y:S01]  /*1c9a0*/  LDL.LU R16, [R1+0x340] ;  /* 0x0003400001107983 */ /* 0x000ee20000300800 */
[----:B------:R-:W-:-:S02]  /*1c9b0*/  IMAD.MOV.U32 R37, RZ, RZ, R18 ;  /* 0x000000ffff257224 */ /* 0x000fc400078e0012 */
[----:B------:R-:W-:Y:S02]  /*1c9c0*/  IMAD.MOV.U32 R41, RZ, RZ, R19 ;  /* 0x000000ffff297224 */ /* 0x000fe400078e0013 */
[----:B------:R-:W-:Y:S02]  /*1c9d0*/  IMAD.MOV.U32 R80, RZ, RZ, R24 ;  /* 0x000000ffff507224 */ /* 0x000fe400078e0018 */
[----:B------:R-:W-:Y:S02]  /*1c9e0*/  IMAD.MOV.U32 R36, RZ, RZ, R15 ;  /* 0x000000ffff247224 */ /* 0x000fe400078e000f */
[----:B------:R-:W3:Y:S01]  /*1c9f0*/  LDL.LU R15, [R1+0x1d4] ;  /* 0x0001d400010f7983 */ /* 0x000ee20000300800 */
[----:B------:R-:W-:-:S03]  /*1ca00*/  IMAD.MOV.U32 R40, RZ, RZ, R14 ;  /* 0x000000ffff287224 */ /* 0x000fc600078e000e */
[----:B------:R-:W3:Y:S04]  /*1ca10*/  LDL.LU R14, [R1+0x348] ;  /* 0x00034800010e7983 */ /* 0x000ee80000300800 */
[----:B------:R-:W3:Y:S04]  /*1ca20*/  LDL.LU R13, [R1+0x1d8] ;  /* 0x0001d800010d7983 */ /* 0x000ee80000300800 */
[----:B------:R-:W3:Y:S04]  /*1ca30*/  LDL.LU R12, [R1+0x350] ;  /* 0x00035000010c7983 */ /* 0x000ee80000300800 */
[----:B------:R-:W3:Y:S04]  /*1ca40*/  LDL.LU R11, [R1+0x1dc] ;  /* 0x0001dc00010b7983 */ /* 0x000ee80000300800 */
[----:B------:R-:W3:Y:S04]  /*1ca50*/  LDL.LU R10, [R1+0x358] ;  /* 0x00035800010a7983 */ /* 0x000ee80000300800 */
[----:B------:R-:W-:Y:S04]  /*1ca60*/  STL.64 [R1+0x1648], R18 ;  /* 0x0016481201007387 */ /* 0x000fe80000100a00 */
[----:B------:R-:W-:Y:S04]  /*1ca70*/  STL.64 [R1+0x308], R80 ;  /* 0x0003085001007387 */ /* 0x000fe80000100a00 */
[----:B------:R-:W-:Y:S04]  /*1ca80*/  STL [R1+0x1650], R81 ;  /* 0x0016505101007387 */ /* 0x000fe80000100800 */
[----:B------:R-:W-:Y:S04]  /*1ca90*/  STL [R1+0x16b8], R80 ;  /* 0x0016b85001007387 */ /* 0x000fe80000100800 */
[----:B------:R-:W-:Y:S04]  /*1caa0*/  STL.64 [R1+0x310], R36 ;  /* 0x0003102401007387 */ /* 0x000fe80000100a00 */
[----:B------:R-:W-:Y:S04]  /*1cab0*/  STL.64 [R1+0x1658], R36 ;  /* 0x0016582401007387 */ /* 0x000fe80000100a00 */
[----:B------:R-:W-:Y:S04]  /*1cac0*/  STL.64 [R1+0x318], R40 ;  /* 0x0003182801007387 */ /* 0x000fe80000100a00 */
[----:B------:R-:W-:Y:S01]  /*1cad0*/  STL.64 [R1+0x1660], R40 ;  /* 0x0016602801007387 */ /* 0x000fe20000100a00 */
[----:B----4-:R-:W-:Y:S01]  /*1cae0*/  MOV R49, R21 ;  /* 0x0000001500317202 */ /* 0x010fe20000000f00 */
[----:B------:R-:W-:-:S05]  /*1caf0*/  IMAD.MOV.U32 R48, RZ, RZ, R20 ;  /* 0x000000ffff307224 */ /* 0x000fca00078e0014 */
[----:B------:R-:W-:Y:S04]  /*1cb00*/  STL.64 [R1+0x320], R48 ;  /* 0x0003203001007387 */ /* 0x000fe80000100a00 */
[----:B------:R-:W-:Y:S04]  /*1cb10*/  STL.64 [R1+0x1668], R48 ;  /* 0x0016683001007387 */ /* 0x000fe80000100a00 */
[----:B------:R-:W4:Y:S04]  /*1cb20*/  LDL.LU R9, [R1+0x1e0] ;  /* 0x0001e00001097983 */ /* 0x000f280000300800 */
[----:B------:R-:W4:Y:S01]  /*1cb30*/  LDL.LU R8, [R1+0x360] ;  /* 0x0003600001087983 */ /* 0x000f220000300800 */
[----:B--2---:R-:W-:-:S02]  /*1cb40*/  IMAD.MOV.U32 R53, RZ, RZ, R7 ;  /* 0x000000ffff357224 */ /* 0x004fc400078e0007 */
[----:B------:R-:W-:Y:S01]  /*1cb50*/  IMAD.MOV.U32 R52, RZ, RZ, R6 ;  /* 0x000000ffff347224 */ /* 0x000fe200078e0006 */
[----:B------:R-:W2:Y:S01]  /*1cb60*/  LDL.LU R7, [R1+0x1e4] ;  /* 0x0001e40001077983 */ /* 0x000ea20000300800 */
[----:B------:R-:W-:Y:S02]  /*1cb70*/  IMAD.MOV.U32 R21, RZ, RZ, R5 ;  /* 0x000000ffff157224 */ /* 0x000fe400078e0005 */
[----:B------:R-:W-:Y:S01]  /*1cb80*/  IMAD.MOV.U32 R20, RZ, RZ, R3 ;  /* 0x000000ffff147224 */ /* 0x000fe200078e0003 */
[----:B------:R-:W2:Y:S01]  /*1cb90*/  LDL.LU R6, [R1+0x368] ;  /* 0x0003680001067983 */ /* 0x000ea20000300800 */
[----:B------:R-:W-:-:S03]  /*1cba0*/  IMAD.MOV.U32 R29, RZ, RZ, R2 ;  /* 0x000000ffff1d7224 */ /* 0x000fc600078e0002 */
[----:B------:R-:W2:Y:S04]  /*1cbb0*/  LDL.LU R5, [R1+0x1e8] ;  /* 0x0001e80001057983 */ /* 0x000ea80000300800 */
[----:B------:R-:W2:Y:S04]  /*1cbc0*/  LDL.LU R3, [R1+0x370] ;  /* 0x0003700001037983 */ /* 0x000ea80000300800 */
[----:B------:R-:W2:Y:S01]  /*1cbd0*/  LDL.LU R2, [R1+0x1ec] ;  /* 0x0001ec0001027983 */ /* 0x000ea20000300800 */
[----:B---3--:R-:W-:-:S03]  /*1cbe0*/  IMAD.MOV.U32 R28, RZ, RZ, R0 ;  /* 0x000000ffff1c7224 */ /* 0x008fc600078e0000 */
[----:B------:R-:W3:Y:S04]  /*1cbf0*/  LDL.LU R0, [R1+0x378] ;  /* 0x0003780001007983 */ /* 0x000ee80000300800 */
[----:B------:R-:W-:Y:S04]  /*1cc00*/  STL.64 [R1+0x328], R52 ;  /* 0x0003283401007387 */ /* 0x000fe80000100a00 */
[----:B------:R-:W-:Y:S04]  /*1cc10*/  STL.64 [R1+0x1670], R52 ;  /* 0x0016703401007387 */ /* 0x000fe80000100a00 */
[----:B------:R-:W-:Y:S04]  /*1cc20*/  STL.64 [R1+0x330], R20 ;  /* 0x0003301401007387 */ /* 0x000fe80000100a00 */
[----:B------:R0:W-:Y:S01]  /*1cc30*/  STL.64 [R1+0x1678], R20 ;  /* 0x0016781401007387 */ /* 0x0001e20000100a00 */
[----:B------:R-:W-:-:S03]  /*1cc40*/  IMAD.MOV.U32 R31, RZ, RZ, R17 ;  /* 0x000000ffff1f7224 */ /* 0x000fc600078e0011 */
[----:B------:R-:W-:Y:S01]  /*1cc50*/  STL.64 [R1+0x338], R28 ;  /* 0x0003381c01007387 */ /* 0x000fe20000100a00 */
[----:B------:R-:W-:-:S03]  /*1cc60*/  IMAD.MOV.U32 R30, RZ, RZ, R16 ;  /* 0x000000ffff1e7224 */ /* 0x000fc600078e0010 */
[----:B------:R-:W-:Y:S04]  /*1cc70*/  STL.64 [R1+0x1680], R28 ;  /* 0x0016801c01007387 */ /* 0x000fe80000100a00 */
[----:B------:R-:W-:Y:S04]  /*1cc80*/  STL.64 [R1+0x340], R30 ;  /* 0x0003401e01007387 */ /* 0x000fe80000100a00 */
[----:B------:R-:W-:Y:S04]  /*1cc90*/  STL.64 [R1+0x1688], R30 ;  /* 0x0016881e01007387 */ /* 0x000fe80000100a00 */
[----:B------:R-:W3:Y:S04]  /*1cca0*/  LDL.LU R17, [R1+0x1f0] ;  /* 0x0001f00001117983 */ /* 0x000ee80000300800 */
        /* <DEDUP_REMOVED lines=12> */
[----:B------:R-:W3:Y:S04]  /*1cd70*/  LDL.LU R10, [R1+0x398] ;  /* 0x00039800010a7983 */ /* 0x000ee80000300800 */
[----:B------:R-:W-:Y:S04]  /*1cd80*/  STL.64 [R1+0x348], R24 ;  /* 0x0003481801007387 */ /* 0x000fe80000100a00 */
[----:B------:R-:W-:Y:S04]  /*1cd90*/  STL.64 [R1+0x1690], R24 ;  /* 0x0016901801007387 */ /* 0x000fe80000100a00 */
[----:B------:R-:W-:Y:S04]  /*1cda0*/  STL.64 [R1+0x350], R58 ;  /* 0x0003503a01007387 */ /* 0x000fe80000100a00 */
[----:B------:R-:W-:Y:S04]  /*1cdb0*/  STL.64 [R1+0x1698], R58 ;  /* 0x0016983a01007387 */ /* 0x000fe80000100a00 */
[----:B------:R-:W-:Y:S04]  /*1cdc0*/  STL.64 [R1+0x358], R68 ;  /* 0x0003584401007387 */ /* 0x000fe80000100a00 */
[----:B------:R-:W-:Y:S01]  /*1cdd0*/  STL.64 [R1+0x16a0], R68 ;  /* 0x0016a04401007387 */ /* 0x000fe20000100a00 */
[----:B----4-:R-:W-:-:S02]  /*1cde0*/  IMAD.MOV.U32 R67, RZ, RZ, R9 ;  /* 0x000000ffff437224 */ /* 0x010fc400078e0009 */
        /* <DEDUP_REMOVED lines=20> */
[----:B------:R-:W-:Y:S01]  /*1cf30*/  STL.64 [R1+0x16c0], R76 ;  /* 0x0016c04c01007387 */ /* 0x000fe20000100a00 */
[----:B------:R-:W-:-:S03]  /*1cf40*/  IMAD.MOV.U32 R83, RZ, RZ, R17 ;  /* 0x000000ffff537224 */ /* 0x000fc600078e0011 */
[----:B------:R-:W-:Y:S01]  /*1cf50*/  STL.64 [R1+0x378], R26 ;  /* 0x0003781a01007387 */ /* 0x000fe20000100a00 */
[----:B------:R-:W-:-:S03]  /*1cf60*/  IMAD.MOV.U32 R82, RZ, RZ, R16 ;  /* 0x000000ffff527224 */ /* 0x000fc600078e0010 */
[----:B------:R-:W-:Y:S04]  /*1cf70*/  STL.64 [R1+0x16c8], R26 ;  /* 0x0016c81a01007387 */ /* 0x000fe80000100a00 */
[----:B------:R-:W-:Y:S04]  /*1cf80*/  STL.64 [R1+0x380], R82 ;  /* 0x0003805201007387 */ /* 0x000fe80000100a00 */
[----:B------:R-:W-:Y:S04]  /*1cf90*/  STL.64 [R1+0x16d0], R82 ;  /* 0x0016d05201007387 */ /* 0x000fe80000100a00 */
[----:B0-----:R-:W3:Y:S04]  /*1cfa0*/  LDL.LU R21, [R1+0x210] ;  /* 0x0002100001157983 */ /* 0x001ee80000300800 */
        /* <DEDUP_REMOVED lines=45> */
[----:B------:R-:W3:Y:S01]  /*1d280*/  LDL.LU R21, [R1+0x248] ;  /* 0x0002480001157983 */ /* 0x000ee20000300800 */
[----:B------:R-:W-:-:S03]  /*1d290*/  IMAD.MOV.U32 R63, RZ, RZ, R17 ;  /* 0x000000ffff3f7224 */ /* 0x000fc600078e0011 */
[----:B------:R-:W3:Y:S01]  /*1d2a0*/  LDL.LU R20, [R1+0x400] ;  /* 0x0004000001147983 */ /* 0x000ee20000300800 */
[----:B------:R-:W-:Y:S02]  /*1d2b0*/  IMAD.MOV.U32 R62, RZ, RZ, R16 ;  /* 0x000000ffff3e7224 */ /* 0x000fe400078e0010 */
[----:B------:R-:W-:Y:S01]  /*1d2c0*/  IMAD.MOV.U32 R60, RZ, RZ, R18 ;  /* 0x000000ffff3c7224 */ /* 0x000fe200078e0012 */
[----:B------:R-:W3:Y:S01]  /*1d2d0*/  LDL.LU R17, [R1+0x24c] ;  /* 0x00024c0001117983 */ /* 0x000ee20000300800 */
[----:B------:R-:W-:-:S03]  /*1d2e0*/  IMAD.MOV.U32 R61, RZ, RZ, R19 ;  /* 0x000000ffff3d7224 */ /* 0x000fc600078e0013 */
[----:B------:R-:W3:Y:S01]  /*1d2f0*/  LDL.LU R16, [R1+0x408] ;  /* 0x0004080001107983 */ /* 0x000ee20000300800 */
[----:B------:R-:W-:-:S03]  /*1d300*/  IMAD.MOV.U32 R22, RZ, RZ, R12 ;  /* 0x000000ffff167224 */ /* 0x000fc600078e000c */
[----:B------:R-:W3:Y:S01]  /*1d310*/  LDL.LU R19, [R1+0x250] ;  /* 0x0002500001137983 */ /* 0x000ee20000300800 */
[----:B------:R-:W-:-:S03]  /*1d320*/  IMAD.MOV.U32 R23, RZ, RZ, R13 ;  /* 0x000000ffff177224 */ /* 0x000fc600078e000d */
[----:B------:R-:W3:Y:S04]  /*1d330*/  LDL.LU R18, [R1+0x410] ;  /* 0x0004100001127983 */ /* 0x000ee80000300800 */
[----:B0-----:R-:W3:Y:S04]  /*1d340*/  LDL.LU R15, [R1+0x254] ;  /* 0x00025400010f7983 */ /* 0x001ee80000300800 */
        /* <DEDUP_REMOVED lines=10> */
[----:B------:R0:W-:Y:S04]  /*1d3f0*/  STL.64 [R1+0x1738], R12 ;  /* 0x0017380c01007387 */ /* 0x0001e80000100a00 */
        /* <DEDUP_REMOVED lines=23> */
[----:B------:R-:W-:Y:S01]  /*1d570*/  STL.64 [R1+0x1758], R72 ;  /* 0x0017584801007387 */ /* 0x000fe20000100a00 */
        /* <DEDUP_REMOVED lines=10> */
[----:B-1----:R-:W3:Y:S04]  /*1d620*/  LDL.LU R9, [R1+0x2bc] ;  /* 0x0002bc0001097983 */ /* 0x002ee80000300800 */
[----:B------:R-:W3:Y:S04]  /*1d630*/  LDL.LU R8, [R1+0x458] ;  /* 0x0004580001087983 */ /* 0x000ee80000300800 */
[----:B------:R-:W-:Y:S04]  /*1d640*/  STL.64 [R1+0x408], R16 ;  /* 0x0004081001007387 */ /* 0x000fe80000100a00 */
[----:B------:R-:W-:Y:S04]  /*1d650*/  STL [R1+0x1770], R16 ;  /* 0x0017701001007387 */ /* 0x000fe80000100800 */
[----:B------:R0:W-:Y:S04]  /*1d660*/  STL [R1+0x1760], R17 ;  /* 0x0017601101007387 */ /* 0x0001e80000100800 */
[----:B------:R-:W-:Y:S04]  /*1d670*/  STL.64 [R1+0x410], R78 ;  /* 0x0004104e01007387 */ /* 0x000fe80000100a00 */
[----:B------:R-:W-:Y:S04]  /*1d680*/  STL.64 [R1+0x1768], R78 ;  /* 0x0017684e01007387 */ /* 0x000fe80000100a00 */
[----:B------:R-:W-:Y:S04]  /*1d690*/  STL.64 [R1+0x418], R18 ;  /* 0x0004181201007387 */ /* 0x000fe80000100a00 */
[----:B------:R1:W-:Y:S01]  /*1d6a0*/  STL.64 [R1+0x1778], R18 ;  /* 0x0017781201007387 */ /* 0x0003e20000100a00 */
[----:B----4-:R-:W-:Y:S01]  /*1d6b0*/  MOV R37, R11 ;  /* 0x0000000b00257202 */ /* 0x010fe20000000f00 */
[----:B------:R-:W-:-:S05]  /*1d6c0*/  IMAD.MOV.U32 R36, RZ, RZ, R10 ;  /* 0x000000ffff247224 */ /* 0x000fca00078e000a */
[----:B------:R-:W-:Y:S04]  /*1d6d0*/  STL.64 [R1+0x420], R36 ;  /* 0x0004202401007387 */ /* 0x000fe80000100a00 */
[----:B------:R-:W-:Y:S04]  /*1d6e0*/  STL [R1+0x17e0], R36 ;  /* 0x0017e02401007387 */ /* 0x000fe80000100800 */
[----:B------:R-:W-:Y:S04]  /*1d6f0*/  STL [R1+0x1780], R37 ;  /* 0x0017802501007387 */ /* 0x000fe80000100800 */
        /* <DEDUP_REMOVED lines=23> */
[----:B0-----:R-:W3:Y:S01]  /*1d870*/  LDL.LU R17, [R1+0x480] ;  /* 0x0004800001117983 */ /* 0x001ee20000300800 */
        /* <DEDUP_REMOVED lines=44> */
[----:B------:R-:W-:Y:S01]  /*1db40*/  STL.64 [R1+0x480], R80 ;  /* 0x0004805001007387 */ /* 0x000fe20000100a00 */
[----:B------:R-:W-:-:S03]  /*1db50*/  IMAD.MOV.U32 R77, RZ, RZ, R15 ;  /* 0x000000ffff4d7224 */ /* 0x000fc600078e000f */
[----:B------:R-:W-:Y:S01]  /*1db60*/  STL [R1+0x1800], R80 ;  /* 0x0018005001007387 */ /* 0x000fe20000100800 */
[----:B------:R-:W-:-:S03]  /*1db70*/  IMAD.MOV.U32 R76, RZ, RZ, R14 ;  /* 0x000000ffff4c7224 */ /* 0x000fc600078e000e */
[----:B------:R-:W-:Y:S01]  /*1db80*/  STL [R1+0x17f0], R81 ;  /* 0x0017f05101007387 */ /* 0x000fe20000100800 */
[----:B------:R-:W-:-:S03]  /*1db90*/  IMAD.MOV.U32 R27, RZ, RZ, R13 ;  /* 0x000000ffff1b7224 */ /* 0x000fc600078e000d */
[----:B-1----:R-:W3:Y:S01]  /*1dba0*/  LDL.LU R19, [R1+0x4c0] ;  /* 0x0004c00001137983 */ /* 0x002ee20000300800 */
        /* <DEDUP_REMOVED lines=15> */
[----:B------:R-:W-:Y:S04]  /*1dca0*/  STL [R1+0x1850], R82 ;  /* 0x0018505201007387 */ /* 0x000fe80000100800 */
[----:B------:R-:W-:Y:S01]  /*1dcb0*/  STL [R1+0x1810], R83 ;  /* 0x0018105301007387 */ /* 0x000fe20000100800 */
[----:B----4-:R-:W-:Y:S01]  /*1dcc0*/  MOV R85, R11 ;  /* 0x0000000b00557202 */ /* 0x010fe20000000f00 */
[----:B------:R-:W-:-:S05]  /*1dcd0*/  IMAD.MOV.U32 R84, RZ, RZ, R10 ;  /* 0x000000ffff547224 */ /* 0x000fca00078e000a */
[----:B------:R-:W-:Y:S04]  /*1dce0*/  STL.64 [R1+0x4a0], R84 ;  /* 0x0004a05401007387 */ /* 0x000fe80000100a00 */
[----:B------:R-:W-:Y:S01]  /*1dcf0*/  STL.64 [R1+0x1818], R84 ;  /* 0x0018185401007387 */ /* 0x000fe20000100a00 */
[----:B--2---:R-:W-:-:S03]  /*1dd00*/  IMAD.MOV.U32 R33, RZ, RZ, R7 ;  /* 0x000000ffff217224 */ /* 0x004fc600078e0007 */
[----:B------:R-:W2:Y:S01]  /*1dd10*/  LDL.LU R17, [R1+0x4e0] ;  /* 0x0004e00001117983 */ /* 0x000ea20000300800 */
[----:B------:R-:W-:-:S03]  /*1dd20*/  IMAD.MOV.U32 R32, RZ, RZ, R6 ;  /* 0x000000ffff207224 */ /* 0x000fc600078e0006 */
[----:B------:R-:W4:Y:S01]  /*1dd30*/  LDL.LU R16, [R1+0x774] ;  /* 0x0007740001107983 */ /* 0x000f220000300800 */
[----:B------:R-:W-:-:S03]  /*1dd40*/  IMAD.MOV.U32 R11, RZ, RZ, R5 ;  /* 0x000000ffff0b7224 */ /* 0x000fc600078e0005 */
[----:B------:R-:W4:Y:S01]  /*1dd50*/  LDL.LU R7, [R1+0x4e8] ;  /* 0x0004e80001077983 */ /* 0x000f220000300800 */
[----:B------:R-:W-:-:S03]  /*1dd60*/  IMAD.MOV.U32 R10, RZ, RZ, R3 ;  /* 0x000000ffff0a7224 */ /* 0x000fc600078e0003 */
[----:B------:R-:W4:Y:S01]  /*1dd70*/  LDL.LU R6, [R1+0x778] ;  /* 0x0007780001067983 */ /* 0x000f220000300800 */
[----:B------:R-:W-:-:S03]  /*1dd80*/  IMAD.MOV.U32 R35, RZ, RZ, R2 ;  /* 0x000000ffff237224 */ /* 0x000fc600078e0002 */
[----:B------:R-:W4:Y:S04]  /*1dd90*/  LDL.LU R5, [R1+0x4f0] ;  /* 0x0004f00001057983 */ /* 0x000f280000300800 */
[----:B------:R-:W4:Y:S04]  /*1dda0*/  LDL.LU R3, [R1+0x7a4] ;  /* 0x0007a40001037983 */ /* 0x000f280000300800 */
[----:B------:R-:W4:Y:S01]  /*1ddb0*/  LDL.LU R2, [R1+0x4f8] ;  /* 0x0004f80001027983 */ /* 0x000f220000300800 */
[----:B---3--:R-:W-:-:S03]  /*1ddc0*/  IMAD.MOV.U32 R34, RZ, RZ, R0 ;  /* 0x000000ffff227224 */ /* 0x008fc600078e0000 */
[----:B------:R-:W3:Y:S04]  /*1ddd0*/  LDL.LU R0, [R1+0x7a8] ;  /* 0x0007a80001007983 */ /* 0x000ee80000300800 */
[----:B------:R-:W-:Y:S04]  /*1dde0*/  STL.64 [R1+0x4a8], R32 ;  /* 0x0004a82001007387 */ /* 0x000fe80000100a00 */
[----:B------:R-:W-:Y:S04]  /*1ddf0*/  STL.64 [R1+0x1820], R32 ;  /* 0x0018202001007387 */ /* 0x000fe80000100a00 */
[----:B------:R-:W-:Y:S04]  /*1de00*/  STL.64 [R1+0x4b0], R10 ;  /* 0x0004b00a01007387 */ /* 0x000fe80000100a00 */
[----:B------:R0:W-:Y:S04]  /*1de10*/  STL.64 [R1+0x1830], R10 ;  /* 0x0018300a01007387 */ /* 0x0001e80000100a00 */
[----:B------:R-:W-:Y:S01]  /*1de20*/  STL.64 [R1+0x4b8], R34 ;  /* 0x0004b82201007387 */ /* 0x000fe20000100a00 */
[----:B------:R-:W-:-:S02]  /*1de30*/  IMAD.MOV.U32 R47, RZ, RZ, R19 ;  /* 0x000000ffff2f7224 */ /* 0x000fc400078e0013 */
[----:B------:R-:W-:Y:S01]  /*1de40*/  IMAD.MOV.U32 R46, RZ, RZ, R18 ;  /* 0x000000ffff2e7224 */ /* 0x000fe200078e0012 */
[----:B------:R-:W-:Y:S04]  /*1de50*/  STL.64 [R1+0x1838], R34 ;  /* 0x0018382201007387 */ /* 0x000fe80000100a00 */
[----:B------:R-:W-:Y:S01]  /*1de60*/  STL.64 [R1+0x4c0], R46 ;  /* 0x0004c02e01007387 */ /* 0x000fe20000100a00 */
[----:B------:R-:W-:-:S03]  /*1de70*/  IMAD.MOV.U32 R39, RZ, RZ, R15 ;  /* 0x000000ffff277224 */ /* 0x000fc600078e000f */
[----:B------:R-:W-:Y:S01]  /*1de80*/  STL.64 [R1+0x1840], R46 ;  /* 0x0018402e01007387 */ /* 0x000fe20000100a00 */
[----:B------:R-:W-:Y:S02]  /*1de90*/  IMAD.MOV.U32 R38, RZ, RZ, R14 ;  /* 0x000000ffff267224 */ /* 0x000fe400078e000e */
[----:B------:R-:W-:Y:S01]  /*1dea0*/  IMAD.MOV.U32 R15, RZ, RZ, R13 ;  /* 0x000000ffff0f7224 */ /* 0x000fe200078e000d */
[----:B------:R-:W3:Y:S01]  /*1deb0*/  LDL.LU R19, [R1+0x500] ;  /* 0x0005000001137983 */ /* 0x000ee20000300800 */
[----:B------:R-:W-:-:S03]  /*1dec0*/  IMAD.MOV.U32 R14, RZ, RZ, R12 ;  /* 0x000000ffff0e7224 */ /* 0x000fc600078e000c */
[----:B------:R-:W3:Y:S04]  /*1ded0*/  LDL.LU R18, [R1+0xbd8] ;  /* 0x000bd80001127983 */ /* 0x000ee80000300800 */
[----:B------:R-:W3:Y:S01]  /*1dee0*/  LDL.LU R13, [R1+0x508] ;  /* 0x00050800010d7983 */ /* 0x000ee20000300800 */
[----:B------:R-:W-:-:S03]  /*1def0*/  IMAD.MOV.U32 R93, RZ, RZ, R9 ;  /* 0x000000ffff5d7224 */ /* 0x000fc600078e0009 */
[----:B------:R-:W3:Y:S01]  /*1df00*/  LDL.LU R12, [R1+0xbdc] ;  /* 0x000bdc00010c7983 */ /* 0x000ee20000300800 */
[----:B------:R-:W-:-:S03]  /*1df10*/  IMAD.MOV.U32 R92, RZ, RZ, R8 ;  /* 0x000000ffff5c7224 */ /* 0x000fc600078e0008 */
[----:B0-----:R-:W3:Y:S04]  /*1df20*/  LDL.LU R11, [R1+0x510] ;  /* 0x00051000010b7983 */ /* 0x001ee80000300800 */
[----:B------:R-:W3:Y:S04]  /*1df30*/  LDL.LU R10, [R1+0xbe0] ;  /* 0x000be000010a7983 */ /* 0x000ee80000300800 */
[----:B------:R-:W3:Y:S04]  /*1df40*/  LDL.LU R9, [R1+0x518] ;  /* 0x0005180001097983 */ /* 0x000ee80000300800 */
[----:B------:R-:W3:Y:S04]  /*1df50*/  LDL.LU R8, [R1+0xbe4] ;  /* 0x000be40001087983 */ /* 0x000ee80000300800 */
[----:B------:R-:W-:Y:S04]  /*1df60*/  STL.64 [R1+0x4c8], R38 ;  /* 0x0004c82601007387 */ /* 0x000fe80000100a00 */
[----:B------:R-:W-:Y:S04]  /*1df70*/  STL.64 [R1+0x1848], R38 ;  /* 0x0018482601007387 */ /* 0x000fe80000100a00 */
[----:B------:R-:W-:Y:S04]  /*1df80*/  STL.64 [R1+0x4d0], R14 ;  /* 0x0004d00e01007387 */ /* 0x000fe80000100a00 */
[----:B------:R0:W-:Y:S04]  /*1df90*/  STL.64 [R1+0x1858], R14 ;  /* 0x0018580e01007387 */ /* 0x0001e80000100a00 */
[----:B------:R-:W-:Y:S04]  /*1dfa0*/  STL.64 [R1+0x4d8], R92 ;  /* 0x0004d85c01007387 */ /* 0x000fe80000100a00 */
[----:B------:R-:W-:Y:S01]  /*1dfb0*/  STL.64 [R1+0x1860], R92 ;  /* 0x0018605c01007387 */ /* 0x000fe20000100a00 */
[----:B--2---:R-:W-:-:S02]  /*1dfc0*/  IMAD.MOV.U32 R51, RZ, RZ, R17 ;  /* 0x000000ffff337224 */ /* 0x004fc400078e0011 */
[----:B----4-:R-:W-:Y:S02]  /*1dfd0*/  IMAD.MOV.U32 R50, RZ, RZ, R16 ;  /* 0x000000ffff327224 */ /* 0x010fe400078e0010 */
[----:B------:R-:W-:-:S03]  /*1dfe0*/  IMAD.MOV.U32 R61, RZ, RZ, R7 ;  /* 0x000000ffff3d7224 */ /* 0x000fc600078e0007 */
[----:B------:R-:W-:Y:S04]  /*1dff0*/  STL.64 [R1+0x4e0], R50 ;  /* 0x0004e03201007387 */ /* 0x000fe80000100a00 */
[----:B------:R-:W-:Y:S01]  /*1e000*/  STL.64 [R1+0x1868], R50 ;  /* 0x0018683201007387 */ /* 0x000fe20000100a00 */
[----:B------:R-:W-:-:S03]  /*1e010*/  IMAD.MOV.U32 R62, RZ, RZ, R3 ;  /* 0x000000ffff3e7224 */ /* 0x000fc600078e0003 */
[----:B------:R-:W2:Y:S01]  /*1e020*/  LDL.LU R3, [R1+0x520] ;  /* 0x0005200001037983 */ /* 0x000ea20000300800 */
[----:B------:R-:W-:-:S03]  /*1e030*/  IMAD.MOV.U32 R7, RZ, RZ, R2 ;  /* 0x000000ffff077224 */ /* 0x000fc600078e0002 */
[----:B------:R-:W4:Y:S01]  /*1e040*/  LDL.LU R2, [R1+0xbe8] ;  /* 0x000be80001027983 */ /* 0x000f220000300800 */
[----:B------:R-:W-:-:S03]  /*1e050*/  IMAD.MOV.U32 R63, RZ, RZ, R5 ;  /* 0x000000ffff3f7224 */ /* 0x000fc600078e0005 */
[----:B------:R-:W4:Y:S04]  /*1e060*/  LDL.LU R17, [R1+0x528] ;  /* 0x0005280001117983 */ /* 0x000f280000300800 */
[----:B------:R-:W4:Y:S04]  /*1e070*/  LDL.LU R16, [R1+0xbec] ;  /* 0x000bec0001107983 */ /* 0x000f280000300800 */
[----:B0-----:R-:W4:Y:S04]  /*1e080*/  LDL.LU R15, [R1+0x530] ;  /* 0x00053000010f7983 */ /* 0x001f280000300800 */
[----:B------:R-:W4:Y:S04]  /*1e090*/  LDL.LU R14, [R1+0xbf0] ;  /* 0x000bf000010e7983 */ /* 0x000f280000300800 */
[----:B------:R-:W4:Y:S01]  /*1e0a0*/  LDL.LU R5, [R1+0x538] ;  /* 0x0005380001057983 */ /* 0x000f220000300800 */
[----:B------:R-:W-:-:S02]  /*1e0b0*/  IMAD.MOV.U32 R60, RZ, RZ, R6 ;  /* 0x000000ffff3c7224 */ /* 0x000fc400078e0006 */
[----:B---3--:R-:W-:Y:S02]  /*1e0c0*/  IMAD.MOV.U32 R6, RZ, RZ, R0 ;  /* 0x000000ffff067224 */ /* 0x008fe400078e0000 */
[----:B------:R-:W3:Y:S04]  /*1e0d0*/  LDL.LU R0, [R1+0xbf4] ;  /* 0x000bf40001007983 */ /* 0x000ee80000300800 */
[----:B------:R-:W-:Y:S04]  /*1e0e0*/  STL.64 [R1+0x4e8], R60 ;  /* 0x0004e83c01007387 */ /* 0x000fe80000100a00 */
[----:B------:R-:W-:Y:S04]  /*1e0f0*/  STL.64 [R1+0x1870], R60 ;  /* 0x0018703c01007387 */ /* 0x000fe80000100a00 */
[----:B------:R-:W-:Y:S04]  /*1e100*/  STL.64 [R1+0x4f0], R62 ;  /* 0x0004f03e01007387 */ /* 0x000fe80000100a00 */
[----:B------:R-:W-:Y:S01]  /*1e110*/  STL [R1+0x1888], R62 ;  /* 0x0018883e01007387 */ /* 0x000fe20000100800 */
[----:B------:R-:W-:-:S03]  /*1e120*/  IMAD.MOV.U32 R23, RZ, RZ, R19 ;  /* 0x000000ffff177224 */ /* 0x000fc600078e0013 */
[----:B------:R-:W-:Y:S01]  /*1e130*/  STL [R1+0x1878], R63 ;  /* 0x0018783f01007387 */ /* 0x000fe20000100800 */
[----:B------:R-:W-:-:S03]  /*1e140*/  IMAD.MOV.U32 R22, RZ, RZ, R18 ;  /* 0x000000ffff167224 */ /* 0x000fc600078e0012 */
[----:B------:R-:W-:Y:S04]  /*1e150*/  STL.64 [R1+0x4f8], R6 ;  /* 0x0004f80601007387 */ /* 0x000fe80000100a00 */
[----:B------:R0:W-:Y:S04]  /*1e160*/  STL.64 [R1+0x1880], R6 ;  /* 0x0018800601007387 */ /* 0x0001e80000100a00 */
[----:B------:R-:W3:Y:S01]  /*1e170*/  LDL.LU R21, [R1+0x540] ;  /* 0x0005400001157983 */ /* 0x000ee20000300800 */
[----:B------:R-:W-:-:S03]  /*1e180*/  IMAD.MOV.U32 R65, RZ, RZ, R11 ;  /* 0x000000ffff417224 */ /* 0x000fc600078e000b */
[----:B------:R-:W3:Y:S01]  /*1e190*/  LDL.LU R20, [R1+0xbf8] ;  /* 0x000bf80001147983 */ /* 0x000ee20000300800 */
[----:B------:R-:W-:-:S03]  /*1e1a0*/  IMAD.MOV.U32 R64, RZ, RZ, R10 ;  /* 0x000000ffff407224 */ /* 0x000fc600078e000a */
[----:B------:R-:W-:Y:S04]  /*1e1b0*/  STL.64 [R1+0x500], R22 ;  /* 0x0005001601007387 */ /* 0x000fe80000100a00 */
[----:B------:R-:W-:Y:S04]  /*1e1c0*/  STL.64 [R1+0x1890], R22 ;  /* 0x0018901601007387 */ /* 0x000fe80000100a00 */
[----:B------:R-:W3:Y:S04]  /*1e1d0*/  LDL.LU R11, [R1+0x548] ;  /* 0x00054800010b7983 */ /* 0x000ee80000300800 */
[----:B------:R-:W3:Y:S04]  /*1e1e0*/  LDL.LU R10, [R1+0xbfc] ;  /* 0x000bfc00010a7983 */ /* 0x000ee80000300800 */
[----:B0-----:R-:W3:Y:S01]  /*1e1f0*/  LDL.LU R7, [R1+0x550] ;  /* 0x0005500001077983 */ /* 0x001ee20000300800 */
[----:B------:R-:W-:-:S03]  /*1e200*/  IMAD.MOV.U32 R70, RZ, RZ, R8 ;  /* 0x000000ffff467224 */ /* 0x000fc600078e0008 */
[----:B------:R-:W3:Y:S01]  /*1e210*/  LDL.LU R6, [R1+0xc00] ;  /* 0x000c000001067983 */ /* 0x000ee20000300800 */
[----:B------:R-:W-:-:S03]  /*1e220*/  IMAD.MOV.U32 R71, RZ, RZ, R9 ;  /* 0x000000ffff477224 */ /* 0x000fc600078e0009 */
[----:B------:R-:W-:Y:S04]  /*1e230*/  STL.64 [R1+0x508], R12 ;  /* 0x0005080c01007387 */ /* 0x000fe80000100a00 */
[----:B------:R-:W-:Y:S04]  /*1e240*/  STL [R1+0x18a8], R12 ;  /* 0x0018a80c01007387 */ /* 0x000fe80000100800 */
[----:B------:R0:W-:Y:S04]  /*1e250*/  STL [R1+0x1898], R13 ;  /* 0x0018980d01007387 */ /* 0x0001e80000100800 */
[----:B------:R-:W-:Y:S04]  /*1e260*/  STL.64 [R1+0x510], R64 ;  /* 0x0005104001007387 */ /* 0x000fe80000100a00 */
[----:B------:R-:W-:Y:S01]  /*1e270*/  STL.64 [R1+0x18a0], R64 ;  /* 0x0018a04001007387 */ /* 0x000fe20000100a00 */
[----:B--2---:R-:W-:-:S03]  /*1e280*/  MOV R9, R3 ;  /* 0x0000000300097202 */ /* 0x004fc60000000f00 */
[----:B------:R-:W2:Y:S01]  /*1e290*/  LDL.LU R3, [R1+0x558] ;  /* 0x0005580001037983 */ /* 0x000ea20000300800 */
[----:B----4-:R-:W-:-:S03]  /*1e2a0*/  IMAD.MOV.U32 R8, RZ, RZ, R2 ;  /* 0x000000ffff087224 */ /* 0x010fc600078e0002 */
[----:B------:R-:W4:Y:S04]  /*1e2b0*/  LDL.LU R2, [R1+0xc04] ;  /* 0x000c040001027983 */ /* 0x000f280000300800 */
[----:B------:R-:W-:Y:S01]  /*1e2c0*/  STL.64 [R1+0x518], R70 ;  /* 0x0005184601007387 */ /* 0x000fe20000100a00 */
[----:B------:R-:W-:-:S03]  /*1e2d0*/  IMAD.MOV.U32 R73, RZ, RZ, R17 ;  /* 0x000000ffff497224 */ /* 0x000fc600078e0011 */
[----:B------:R-:W-:Y:S01]  /*1e2e0*/  STL.64 [R1+0x18b0], R70 ;  /* 0x0018b04601007387 */ /* 0x000fe20000100a00 */
[----:B------:R-:W-:-:S03]  /*1e2f0*/  IMAD.MOV.U32 R72, RZ, RZ, R16 ;  /* 0x000000ffff487224 */ /* 0x000fc600078e0010 */
[----:B------:R-:W-:Y:S01]  /*1e300*/  STL.64 [R1+0x520], R8 ;  /* 0x0005200801007387 */ /* 0x000fe20000100a00 */
[----:B------:R-:W-:-:S03]  /*1e310*/  IMAD.MOV.U32 R79, RZ, RZ, R15 ;  /* 0x000000ffff4f7224 */ /* 0x000fc600078e000f */
[----:B------:R1:W-:Y:S01]  /*1e320*/  STL.64 [R1+0x18b8], R8 ;  /* 0x0018b80801007387 */ /* 0x0003e20000100a00 */
[----:B------:R-:W-:-:S03]  /*1e330*/  IMAD.MOV.U32 R78, RZ, RZ, R14 ;  /* 0x000000ffff4e7224 */ /* 0x000fc600078e000e */
[----:B------:R-:W4:Y:S01]  /*1e340*/  LDL.LU R17, [R1+0x560] ;  /* 0x0005600001117983 */ /* 0x000f220000300800 */
[----:B------:R-:W-:-:S03]  /*1e350*/  IMAD.MOV.U32 R19, RZ, RZ, R5 ;  /* 0x000000ffff137224 */ /* 0x000fc600078e0005 */
[----:B------:R-:W4:Y:S04]  /*1e360*/  LDL.LU R16, [R1+0xc08] ;  /* 0x000c080001107983 */ /* 0x000f280000300800 */
        /* <DEDUP_REMOVED lines=8> */
[----:B------:R-:W-:Y:S01]  /*1e3f0*/  STL.64 [R1+0x18c8], R78 ;  /* 0x0018c84e01007387 */ /* 0x000fe20000100a00 */
[----:B------:R-:W-:-:S03]  /*1e400*/  IMAD.MOV.U32 R41, RZ, RZ, R21 ;  /* 0x000000ffff297224 */ /* 0x000fc600078e0015 */
[----:B0-----:R-:W3:Y:S01]  /*1e410*/  LDL.LU R13, [R1+0x578] ;  /* 0x00057800010d7983 */ /* 0x001ee20000300800 */
[----:B------:R-:W-:-:S03]  /*1e420*/  IMAD.MOV.U32 R40, RZ, RZ, R20 ;  /* 0x000000ffff287224 */ /* 0x000fc600078e0014 */
[----:B------:R-:W3:Y:S04]  /*1e430*/  LDL.LU R12, [R1+0xc14] ;  /* 0x000c1400010c7983 */ /* 0x000ee80000300800 */
[----:B------:R-:W-:Y:S01]  /*1e440*/  STL.64 [R1+0x538], R18 ;  /* 0x0005381201007387 */ /* 0x000fe20000100a00 */
[----:B------:R-:W-:-:S03]  /*1e450*/  IMAD.MOV.U32 R49, RZ, RZ, R11 ;  /* 0x000000ffff317224 */ /* 0x000fc600078e000b */
[----:B------:R0:W-:Y:S01]  /*1e460*/  STL.64 [R1+0x18d0], R18 ;  /* 0x0018d01201007387 */ /* 0x0001e20000100a00 */
[----:B------:R-:W-:-:S03]  /*1e470*/  IMAD.MOV.U32 R48, RZ, RZ, R10 ;  /* 0x000000ffff307224 */ /* 0x000fc600078e000a */
[----:B------:R-:W3:Y:S04]  /*1e480*/  LDL.LU R11, [R1+0x580] ;  /* 0x00058000010b7983 */ /* 0x000ee80000300800 */
[----:B------:R-:W3:Y:S04]  /*1e490*/  LDL.LU R10, [R1+0xc18] ;  /* 0x000c1800010a7983 */ /* 0x000ee80000300800 */
[----:B-1----:R-:W3:Y:S04]  /*1e4a0*/  LDL.LU R9, [R1+0x588] ;  /* 0x0005880001097983 */ /* 0x002ee80000300800 */
[----:B------:R-:W3:Y:S01]  /*1e4b0*/  LDL.LU R8, [R1+0xc1c] ;  /* 0x000c1c0001087983 */ /* 0x000ee20000300800 */
[----:B------:R-:W-:-:S03]  /*1e4c0*/  IMAD.MOV.U32 R52, RZ, RZ, R6 ;  /* 0x000000ffff347224 */ /* 0x000fc600078e0006 */
[----:B------:R-:W-:Y:S01]  /*1e4d0*/  STL.64 [R1+0x540], R40 ;  /* 0x0005402801007387 */ /* 0x000fe20000100a00 */
[----:B------:R-:W-:-:S03]  /*1e4e0*/  IMAD.MOV.U32 R53, RZ, RZ, R7 ;  /* 0x000000ffff357224 */ /* 0x000fc600078e0007 */
[----:B------:R-:W-:Y:S01]  /*1e4f0*/  STL.64 [R1+0x18d8], R40 ;  /* 0x0018d82801007387 */ /* 0x000fe20000100a00 */
[----:B--2---:R-:W-:-:S03]  /*1e500*/  IMAD.MOV.U32 R91, RZ, RZ, R3 ;  /* 0x000000ffff5b7224 */ /* 0x004fc600078e0003 */
[----:B------:R-:W2:Y:S01]  /*1e510*/  LDL.LU R3, [R1+0x590] ;  /* 0x0005900001037983 */ /* 0x000ea20000300800 */
[----:B----4-:R-:W-:-:S03]  /*1e520*/  IMAD.MOV.U32 R90, RZ, RZ, R2 ;  /* 0x000000ffff5a7224 */ /* 0x010fc600078e0002 */
[----:B------:R-:W4:Y:S04]  /*1e530*/  LDL.LU R2, [R1+0xc20] ;  /* 0x000c200001027983 */ /* 0x000f280000300800 */
[----:B------:R-:W4:Y:S04]  /*1e540*/  LDL.LU R7, [R1+0x598] ;  /* 0x0005980001077983 */ /* 0x000f280000300800 */
[----:B------:R-:W4:Y:S04]  /*1e550*/  LDL.LU R6, [R1+0xc24] ;  /* 0x000c240001067983 */ /* 0x000f280000300800 */
[----:B------:R-:W-:Y:S04]  /*1e560*/  STL.64 [R1+0x548], R48 ;  /* 0x0005483001007387 */ /* 0x000fe80000100a00 */
[----:B------:R-:W-:Y:S04]  /*1e570*/  STL.64 [R1+0x18e0], R48 ;  /* 0x0018e03001007387 */ /* 0x000fe80000100a00 */
[----:B------:R-:W-:Y:S04]  /*1e580*/  STL.64 [R1+0x550], R52 ;  /* 0x0005503401007387 */ /* 0x000fe80000100a00 */
[----:B------:R-:W-:Y:S04]  /*1e590*/  STL.64 [R1+0x18e8], R52 ;  /* 0x0018e83401007387 */ /* 0x000fe80000100a00 */
[----:B------:R-:W-:Y:S04]  /*1e5a0*/  STL.64 [R1+0x558], R90 ;  /* 0x0005585a01007387 */ /* 0x000fe80000100a00 */
[----:B------:R-:W-:Y:S01]  /*1e5b0*/  STL.64 [R1+0x18f0], R90 ;  /* 0x0018f05a01007387 */ /* 0x000fe20000100a00 */
[----:B------:R-:W-:-:S03]  /*1e5c0*/  IMAD.MOV.U32 R29, RZ, RZ, R5 ;  /* 0x000000ffff1d7224 */ /* 0x000fc600078e0005 */
[----:B------:R-:W4:Y:S01]  /*1e5d0*/  LDL.LU R5, [R1+0x5a0] ;  /* 0x0005a00001057983 */ /* 0x000f220000300800 */
[----:B------:R-:W-:Y:S02]  /*1e5e0*/  IMAD.MOV.U32 R20, RZ, RZ, R16 ;  /* 0x000000ffff147224 */ /* 0x000fe400078e0010 */
[----:B------:R-:W-:Y:S02]  /*1e5f0*/  IMAD.MOV.U32 R21, RZ, RZ, R17 ;  /* 0x000000ffff157224 */ /* 0x000fe400078e0011 */
[----:B---3--:R-:W-:Y:S02]  /*1e600*/  IMAD.MOV.U32 R28, RZ, RZ, R0 ;  /* 0x000000ffff1c7224 */ /* 0x008fe400078e0000 */
[----:B------:R-:W3:Y:S01]  /*1e610*/  LDL.LU R0, [R1+0xc28] ;  /* 0x000c280001007983 */ /* 0x000ee20000300800 */
[----:B------:R-:W-:-:S03]  /*1e620*/  IMAD.MOV.U32 R54, RZ, RZ, R14 ;  /* 0x000000ffff367224 */ /* 0x000fc600078e000e */
[----:B------:R-:W3:Y:S01]  /*1e630*/  LDL.LU R22, [R1+0x5a8] ;  /* 0x0005a80001167983 */ /* 0x000ee20000300800 */
[----:B------:R-:W-:-:S03]  /*1e640*/  IMAD.MOV.U32 R55, RZ, RZ, R15 ;  /* 0x000000ffff377224 */ /* 0x000fc600078e000f */
[----:B0-----:R-:W3:Y:S04]  /*1e650*/  LDL.LU R19, [R1+0xc2c] ;  /* 0x000c2c0001137983 */ /* 0x001ee80000300800 */
[----:B------:R-:W-:Y:S04]  /*1e660*/  STL.64 [R1+0x560], R20 ;  /* 0x0005601401007387 */ /* 0x000fe80000100a00 */
[----:B------:R0:W-:Y:S01]  /*1e670*/  STL [R1+0x18f8], R21 ;  /* 0x0018f81501007387 */ /* 0x0001e20000100800 */
[----:B------:R-:W-:-:S03]  /*1e680*/  IMAD.MOV.U32 R31, RZ, RZ, R13 ;  /* 0x000000ffff1f7224 */ /* 0x000fc600078e000d */
[----:B------:R-:W3:Y:S01]  /*1e690*/  LDL.LU R18, [R1+0x5b0] ;  /* 0x0005b00001127983 */ /* 0x000ee20000300800 */
[----:B------:R-:W-:-:S03]  /*1e6a0*/  IMAD.MOV.U32 R30, RZ, RZ, R12 ;  /* 0x000000ffff1e7224 */ /* 0x000fc600078e000c */
[----:B------:R-:W3:Y:S04]  /*1e6b0*/  LDL.LU R15, [R1+0xc30] ;  /* 0x000c3000010f7983 */ /* 0x000ee80000300800 */
[----:B------:R-:W3:Y:S04]  /*1e6c0*/  LDL.LU R14, [R1+0x5b8] ;  /* 0x0005b800010e7983 */ /* 0x000ee80000300800 */
[----:B------:R-:W3:Y:S04]  /*1e6d0*/  LDL.LU R12, [R1+0xc34] ;  /* 0x000c3400010c7983 */ /* 0x000ee80000300800 */
[----:B------:R-:W-:Y:S04]  /*1e6e0*/  STL.64 [R1+0x568], R54 ;  /* 0x0005683601007387 */ /* 0x000fe80000100a00 */
[----:B------:R1:W-:Y:S01]  /*1e6f0*/  STL.64 [R1+0x1900], R54 ;  /* 0x0019003601007387 */ /* 0x0003e20000100a00 */
[----:B------:R-:W-:-:S03]  /*1e700*/  IMAD.MOV.U32 R24, RZ, RZ, R10 ;  /* 0x000000ffff187224 */ /* 0x000fc600078e000a */
[----:B------:R-:W-:Y:S01]  /*1e710*/  STL.64 [R1+0x570], R28 ;  /* 0x0005701c01007387 */ /* 0x000fe20000100a00 */
[----:B------:R-:W-:-:S03]  /*1e720*/  IMAD.MOV.U32 R25, RZ, RZ, R11 ;  /* 0x000000ffff197224 */ /* 0x000fc600078e000b */
[----:B------:R-:W-:Y:S01]  /*1e730*/  STL.64 [R1+0x578], R30 ;  /* 0x0005781e01007387 */ /* 0x000fe20000100a00 */
[----:B------:R-:W-:-:S03]  /*1e740*/  IMAD.MOV.U32 R59, RZ, RZ, R9 ;  /* 0x000000ffff3b7224 */ /* 0x000fc600078e0009 */
[----:B0-----:R-:W3:Y:S01]  /*1e750*/  LDL.LU R21, [R1+0x5c0] ;  /* 0x0005c00001157983 */ /* 0x001ee20000300800 */
[----:B------:R-:W-:-:S03]  /*1e760*/  IMAD.MOV.U32 R58, RZ, RZ, R8 ;  /* 0x000000ffff3a7224 */ /* 0x000fc600078e0008 */
[----:B------:R-:W3:Y:S04]  /*1e770*/  LDL.LU R13, [R1+0xc38] ;  /* 0x000c3800010d7983 */ /* 0x000ee80000300800 */
[----:B------:R-:W3:Y:S04]  /*1e780*/  LDL.LU R9, [R1+0x5c8] ;  /* 0x0005c80001097983 */ /* 0x000ee80000300800 */
[----:B------:R-:W3:Y:S01]  /*1e790*/  LDL.LU R8, [R1+0xc3c] ;  /* 0x000c3c0001087983 */ /* 0x000ee20000300800 */
[----:B--2---:R-:W-:-:S03]  /*1e7a0*/  IMAD.MOV.U32 R69, RZ, RZ, R3 ;  /* 0x000000ffff457224 */ /* 0x004fc600078e0003 */
[----:B------:R-:W2:Y:S01]  /*1e7b0*/  LDL.LU R3, [R1+0x5d0] ;  /* 0x0005d00001037983 */ /* 0x000ea20000300800 */
[----:B----4-:R-:W-:-:S03]  /*1e7c0*/  IMAD.MOV.U32 R68, RZ, RZ, R2 ;  /* 0x000000ffff447224 */ /* 0x010fc600078e0002 */
[----:B------:R-:W2:Y:S01]  /*1e7d0*/  LDL.LU R2, [R1+0xc40] ;  /* 0x000c400001027983 */ /* 0x000ea20000300800 */
[----:B------:R-:W-:-:S03]  /*1e7e0*/  MOV R17, R7 ;  /* 0x0000000700117202 */ /* 0x000fc60000000f00 */
[----:B------:R-:W-:Y:S01]  /*1e7f0*/  STL.64 [R1+0x580], R24 ;  /* 0x0005801801007387 */ /* 0x000fe20000100a00 */
[----:B------:R-:W-:-:S03]  /*1e800*/  IMAD.MOV.U32 R16, RZ, RZ, R6 ;  /* 0x000000ffff107224 */ /* 0x000fc600078e0006 */
[----:B------:R-:W4:Y:S04]  /*1e810*/  LDL.LU R11, [R1+0x5d8] ;  /* 0x0005d800010b7983 */ /* 0x000f280000300800 */
[----:B------:R-:W4:Y:S04]  /*1e820*/  LDL.LU R10, [R1+0xc44] ;  /* 0x000c4400010a7983 */ /* 0x000f280000300800 */
[----:B------:R-:W4:Y:S04]  /*1e830*/  LDL.LU R7, [R1+0x5e0] ;  /* 0x0005e00001077983 */ /* 0x000f280000300800 */
[----:B------:R-:W4:Y:S04]  /*1e840*/  LDL.LU R6, [R1+0xc48] ;  /* 0x000c480001067983 */ /* 0x000f280000300800 */
[----:B------:R-:W-:Y:S04]  /*1e850*/  STL.64 [R1+0x588], R58 ;  /* 0x0005883a01007387 */ /* 0x000fe80000100a00 */
[----:B------:R-:W-:Y:S01]  /*1e860*/  STL.64 [R1+0x590], R68 ;  /* 0x0005904401007387 */ /* 0x000fe20000100a00 */
[----:B------:R-:W-:-:S03]  /*1e870*/  IMAD.MOV.U32 R67, RZ, RZ, R5 ;  /* 0x000000ffff437224 */ /* 0x000fc600078e0005 */
[----:B------:R-:W4:Y:S01]  /*1e880*/  LDL.LU R5, [R1+0x5e8] ;  /* 0x0005e80001057983 */ /* 0x000f220000300800 */
[----:B---3--:R-:W-:-:S03]  /*1e890*/  IMAD.MOV.U32 R66, RZ, RZ, R0 ;  /* 0x000000ffff427224 */ /* 0x008fc600078e0000 */
[----:B------:R-:W3:Y:S01]  /*1e8a0*/  LDL.LU R0, [R1+0xc4c] ;  /* 0x000c4c0001007983 */ /* 0x000ee20000300800 */
[----:B------:R-:W-:-:S03]  /*1e8b0*/  IMAD.MOV.U32 R75, RZ, RZ, R22 ;  /* 0x000000ffff4b7224 */ /* 0x000fc600078e0016 */
[----:B------:R-:W-:Y:S01]  /*1e8c0*/  STL.64 [R1+0x598], R16 ;  /* 0x0005981001007387 */ /* 0x000fe20000100a00 */
[----:B------:R-:W-:-:S03]  /*1e8d0*/  IMAD.MOV.U32 R74, RZ, RZ, R19 ;  /* 0x000000ffff4a7224 */ /* 0x000fc600078e0013 */
[----:B------:R-:W3:Y:S04]  /*1e8e0*/  LDL.LU R23, [R1+0x5f0] ;  /* 0x0005f00001177983 */ /* 0x000ee80000300800 */
[----:B------:R-:W3:Y:S04]  /*1e8f0*/  LDL.LU R22, [R1+0xc50] ;  /* 0x000c500001167983 */ /* 0x000ee80000300800 */
[----:B------:R-:W3:Y:S01]  /*1e900*/  LDL.LU R19, [R1+0x5f8] ;  /* 0x0005f80001137983 */ /* 0x000ee20000300800 */
[----:B------:R-:W-:-:S03]  /*1e910*/  IMAD.MOV.U32 R77, RZ, RZ, R18 ;  /* 0x000000ffff4d7224 */ /* 0x000fc600078e0012 */
[----:B------:R-:W3:Y:S01]  /*1e920*/  LDL.LU R18, [R1+0xc54] ;  /* 0x000c540001127983 */ /* 0x000ee20000300800 */
[----:B------:R-:W-:-:S03]  /*1e930*/  IMAD.MOV.U32 R76, RZ, RZ, R15 ;  /* 0x000000ffff4c7224 */ /* 0x000fc600078e000f */
[----:B------:R-:W-:Y:S01]  /*1e940*/  STL.64 [R1+0x5a0], R66 ;  /* 0x0005a04201007387 */ /* 0x000fe20000100a00 */
[----:B------:R-:W-:-:S03]  /*1e950*/  IMAD.MOV.U32 R27, RZ, RZ, R14 ;  /* 0x000000ffff1b7224 */ /* 0x000fc600078e000e */
[----:B------:R-:W3:Y:S01]  /*1e960*/  LDL.LU R15, [R1+0x600] ;  /* 0x00060000010f7983 */ /* 0x000ee20000300800 */
[----:B------:R-:W-:-:S03]  /*1e970*/  IMAD.MOV.U32 R26, RZ, RZ, R12 ;  /* 0x000000ffff1a7224 */ /* 0x000fc600078e000c */
[----:B------:R-:W3:Y:S04]  /*1e980*/  LDL.LU R14, [R1+0xc58] ;  /* 0x000c5800010e7983 */ /* 0x000ee80000300800 */
[----:B------:R-:W3:Y:S04]  /*1e990*/  LDL.LU R12, [R1+0xc5c] ;  /* 0x000c5c00010c7983 */ /* 0x000ee80000300800 */
[----:B------:R-:W-:Y:S04]  /*1e9a0*/  STL.64 [R1+0x5a8], R74 ;  /* 0x0005a84a01007387 */ /* 0x000fe80000100a00 */
[----:B------:R-:W-:Y:S01]  /*1e9b0*/  STL.64 [R1+0x5b0], R76 ;  /* 0x0005b04c01007387 */ /* 0x000fe20000100a00 */
[----:B------:R-:W-:-:S02]  /*1e9c0*/  IMAD.MOV.U32 R85, RZ, RZ, R21 ;  /* 0x000000ffff557224 */ /* 0x000fc400078e0015 */
[----:B------:R-:W-:Y:S02]  /*1e9d0*/  IMAD.MOV.U32 R84, RZ, RZ, R13 ;  /* 0x000000ffff547224 */ /* 0x000fe400078e000d */
[----:B------:R-:W3:Y:S01]  /*1e9e0*/  LDL.LU R13, [R1+0x608] ;  /* 0x00060800010d7983 */ /* 0x000ee20000300800 */
[----:B------:R-:W-:-:S03]  /*1e9f0*/  IMAD.MOV.U32 R33, RZ, RZ, R9 ;  /* 0x000000ffff217224 */ /* 0x000fc600078e0009 */
[----:B------:R-:W-:Y:S01]  /*1ea00*/  STL.64 [R1+0x5b8], R26 ;  /* 0x0005b81a01007387 */ /* 0x000fe20000100a00 */
[----:B------:R-:W-:-:S03]  /*1ea10*/  IMAD.MOV.U32 R32, RZ, RZ, R8 ;  /* 0x000000ffff207224 */ /* 0x000fc600078e0008 */
[----:B------:R-:W3:Y:S04]  /*1ea20*/  LDL.LU R9, [R1+0x610] ;  /* 0x0006100001097983 */ /* 0x000ee80000300800 */
[----:B------:R-:W3:Y:S04]  /*1ea30*/  LDL.LU R8, [R1+0xcb8] ;  /* 0x000cb80001087983 */ /* 0x000ee80000300800 */
[----:B------:R-:W3:Y:S04]  /*1ea40*/  LDL.LU R21, [R1+0xcbc] ;  /* 0x000cbc0001157983 */ /* 0x000ee80000300800 */
[----:B------:R-:W-:Y:S04]  /*1ea50*/  STL.64 [R1+0x5c0], R84 ;  /* 0x0005c05401007387 */ /* 0x000fe80000100a00 */
[----:B------:R-:W3:Y:S04]  /*1ea60*/  LDL.LU R36, [R1+0x618] ;  /* 0x0006180001247983 */ /* 0x000ee80000300800 */
[----:B------:R-:W-:Y:S04]  /*1ea70*/  STL.64 [R1+0x5c8], R32 ;  /* 0x0005c82001007387 */ /* 0x000fe80000100a00 */
[----:B--2---:R-:W-:Y:S01]  /*1ea80*/  STL.64 [R1+0x5d0], R2 ;  /* 0x0005d00201007387 */ /* 0x004fe20000100a00 */
[----:B----4-:R-:W-:-:S03]  /*1ea90*/  IMAD.MOV.U32 R35, RZ, RZ, R7 ;  /* 0x000000ffff237224 */ /* 0x010fc600078e0007 */
[----:B------:R-:W2:Y:S01]  /*1eaa0*/  LDL.LU R7, [R1+0x620] ;  /* 0x0006200001077983 */ /* 0x000ea20000300800 */
[----:B------:R-:W-:-:S03]  /*1eab0*/  IMAD.MOV.U32 R34, RZ, RZ, R6 ;  /* 0x000000ffff227224 */ /* 0x000fc600078e0006 */
[----:B------:R-:W4:Y:S04]  /*1eac0*/  LDL.LU R6, [R1+0xcc0] ;  /* 0x000cc00001067983 */ /* 0x000f280000300800 */
[----:B------:R-:W-:Y:S01]  /*1ead0*/  STL.64 [R1+0x5d8], R10 ;  /* 0x0005d80a01007387 */ /* 0x000fe20000100a00 */
[----:B------:R-:W-:-:S03]  /*1eae0*/  IMAD.MOV.U32 R47, RZ, RZ, R5 ;  /* 0x000000ffff2f7224 */ /* 0x000fc600078e0005 */
[----:B------:R-:W4:Y:S01]  /*1eaf0*/  LDL.LU R5, [R1+0x628] ;  /* 0x0006280001057983 */ /* 0x000f220000300800 */
[----:B---3--:R-:W-:-:S03]  /*1eb00*/  IMAD.MOV.U32 R46, RZ, RZ, R0 ;  /* 0x000000ffff2e7224 */ /* 0x008fc600078e0000 */
[----:B------:R-:W3:Y:S01]  /*1eb10*/  LDL.LU R0, [R1+0xcc4] ;  /* 0x000cc40001007983 */ /* 0x000ee20000300800 */
[----:B------:R-:W-:Y:S02]  /*1eb20*/  IMAD.MOV.U32 R39, RZ, RZ, R23 ;  /* 0x000000ffff277224 */ /* 0x000fe400078e0017 */
[----:B------:R-:W-:Y:S02]  /*1eb30*/  IMAD.MOV.U32 R38, RZ, RZ, R22 ;  /* 0x000000ffff267224 */ /* 0x000fe400078e0016 */
[----:B------:R-:W3:Y:S04]  /*1eb40*/  LDL.LU R22, [R1+0xcc8] ;  /* 0x000cc80001167983 */ /* 0x000ee80000300800 */
[----:B------:R-:W-:Y:S01]  /*1eb50*/  STL.64 [R1+0x5e0], R34 ;  /* 0x0005e02201007387 */ /* 0x000fe20000100a00 */
[----:B------:R-:W-:-:S03]  /*1eb60*/  IMAD.MOV.U32 R56, RZ, RZ, R18 ;  /* 0x000000ffff387224 */ /* 0x000fc600078e0012 */
[----:B------:R-:W3:Y:S01]  /*1eb70*/  LDL.LU R23, [R1+0x630] ;  /* 0x0006300001177983 */ /* 0x000ee20000300800 */
[----:B------:R-:W-:-:S03]  /*1eb80*/  IMAD.MOV.U32 R57, RZ, RZ, R19 ;  /* 0x000000ffff397224 */ /* 0x000fc600078e0013 */
[----:B------:R-:W3:Y:S04]  /*1eb90*/  LDL.LU R18, [R1+0xccc] ;  /* 0x000ccc0001127983 */ /* 0x000ee80000300800 */
[----:B------:R-:W-:Y:S04]  /*1eba0*/  STL.64 [R1+0x5e8], R46 ;  /* 0x0005e82e01007387 */ /* 0x000fe80000100a00 */
[----:B------:R-:W-:Y:S04]  /*1ebb0*/  STL.64 [R1+0x5f0], R38 ;  /* 0x0005f02601007387 */ /* 0x000fe80000100a00 */
[----:B------:R-:W3:Y:S01]  /*1ebc0*/  LDL.LU R19, [R1+0x638] ;  /* 0x0006380001137983 */ /* 0x000ee20000300800 */
[----:B------:R-:W-:-:S03]  /*1ebd0*/  IMAD.MOV.U32 R92, RZ, RZ, R12 ;  /* 0x000000ffff5c7224 */ /* 0x000fc600078e000c */
[----:B------:R-:W-:Y:S01]  /*1ebe0*/  STL.64 [R1+0x5f8], R56 ;  /* 0x0005f83801007387 */ /* 0x000fe20000100a00 */
[----:B------:R-:W-:-:S03]  /*1ebf0*/  IMAD.MOV.U32 R93, RZ, RZ, R13 ;  /* 0x000000ffff5d7224 */ /* 0x000fc600078e000d */
[----:B------:R-:W3:Y:S04]  /*1ec00*/  LDL.LU R13, [R1+0x640] ;  /* 0x00064000010d7983 */ /* 0x000ee80000300800 */
[----:B------:R-:W3:Y:S01]  /*1ec10*/  LDL.LU R12, [R1+0xcd0] ;  /* 0x000cd000010c7983 */ /* 0x000ee20000300800 */
[----:B------:R-:W-:-:S03]  /*1ec20*/  IMAD.MOV.U32 R51, RZ, RZ, R9 ;  /* 0x000000ffff337224 */ /* 0x000fc600078e0009 */
[----:B------:R-:W3:Y:S01]  /*1ec30*/  LDL.LU R9, [R1+0x648] ;  /* 0x0006480001097983 */ /* 0x000ee20000300800 */
[----:B------:R-:W-:-:S03]  /*1ec40*/  IMAD.MOV.U32 R50, RZ, RZ, R8 ;  /* 0x000000ffff327224 */ /* 0x000fc600078e0008 */
[----:B------:R-:W3:Y:S01]  /*1ec50*/  LDL.LU R8, [R1+0xcd4] ;  /* 0x000cd40001087983 */ /* 0x000ee20000300800 */
[----:B------:R-:W-:-:S03]  /*1ec60*/  IMAD.MOV.U32 R80, RZ, RZ, R21 ;  /* 0x000000ffff507224 */ /* 0x000fc600078e0015 */
[----:B------:R-:W-:Y:S04]  /*1ec70*/  STL.64 [R1+0x600], R14 ;  /* 0x0006000e01007387 */ /* 0x000fe80000100a00 */
[----:B------:R-:W3:Y:S01]  /*1ec80*/  LDL.LU R21, [R1+0xcd8] ;  /* 0x000cd80001157983 */ /* 0x000ee20000300800 */
[----:B------:R-:W-:-:S03]  /*1ec90*/  IMAD.MOV.U32 R81, RZ, RZ, R36 ;  /* 0x000000ffff517224 */ /* 0x000fc600078e0024 */
[----:B------:R-:W-:Y:S04]  /*1eca0*/  STL.64 [R1+0x608], R92 ;  /* 0x0006085c01007387 */ /* 0x000fe80000100a00 */
[----:B------:R-:W-:Y:S04]  /*1ecb0*/  STL.64 [R1+0x610], R50 ;  /* 0x0006103201007387 */ /* 0x000fe80000100a00 */
[----:B------:R-:W3:Y:S04]  /*1ecc0*/  LDL.LU R36, [R1+0x650] ;  /* 0x0006500001247983 */ /* 0x000ee80000300800 */
[----:B------:R-:W-:Y:S01]  /*1ecd0*/  STL.64 [R1+0x618], R80 ;  /* 0x0006185001007387 */ /* 0x000fe20000100a00 */
[----:B--2---:R-:W-:Y:S01]  /*1ece0*/  IMAD.MOV.U32 R61, RZ, RZ, R7 ;  /* 0x000000ffff3d7224 */ /* 0x004fe200078e0007 */
[----:B----4-:R-:W-:-:S02]  /*1ecf0*/  MOV R7, R5 ;  /* 0x0000000500077202 */ /* 0x010fc40000000f00 */
[----:B------:R-:W2:Y:S01]  /*1ed00*/  LDL.LU R5, [R1+0x658] ;  /* 0x0006580001057983 */ /* 0x000ea20000300800 */
[----:B------:R-:W-:Y:S02]  /*1ed10*/  IMAD.MOV.U32 R60, RZ, RZ, R6 ;  /* 0x000000ffff3c7224 */ /* 0x000fe400078e0006 */
[----:B---3--:R-:W-:Y:S02]  /*1ed20*/  IMAD.MOV.U32 R6, RZ, RZ, R0 ;  /* 0x000000ffff067224 */ /* 0x008fe400078e0000 */
[----:B------:R-:W3:Y:S04]  /*1ed30*/  LDL.LU R0, [R1+0xcdc] ;  /* 0x000cdc0001007983 */ /* 0x000ee80000300800 */
[----:B------:R-:W-:Y:S01]  /*1ed40*/  STL.64 [R1+0x620], R60 ;  /* 0x0006203c01007387 */ /* 0x000fe20000100a00 */
[----:B------:R-:W-:-:S02]  /*1ed50*/  IMAD.MOV.U32 R64, RZ, RZ, R18 ;  /* 0x000000ffff407224 */ /* 0x000fc400078e0012 */
[----:B------:R-:W-:Y:S02]  /*1ed60*/  IMAD.MOV.U32 R65, RZ, RZ, R19 ;  /* 0x000000ffff417224 */ /* 0x000fe400078e0013 */
[----:B------:R-:W4:Y:S04]  /*1ed70*/  LDL.LU R19, [R1+0x660] ;  /* 0x0006600001137983 */ /* 0x000f280000300800 */
[----:B------:R-:W4:Y:S04]  /*1ed80*/  LDL.LU R18, [R1+0xce0] ;  /* 0x000ce00001127983 */ /* 0x000f280000300800 */
[----:B------:R-:W-:Y:S04]  /*1ed90*/  STL.64 [R1+0x628], R6 ;  /* 0x0006280601007387 */ /* 0x000fe80000100a00 */
[----:B------:R-:W-:Y:S04]  /*1eda0*/  STL.64 [R1+0x630], R22 ;  /* 0x0006301601007387 */ /* 0x000fe80000100a00 */
[----:B------:R-:W-:Y:S01]  /*1edb0*/  STL.64 [R1+0x638], R64 ;  /* 0x0006384001007387 */ /* 0x000fe20000100a00 */
[----:B------:R-:W-:-:S03]  /*1edc0*/  IMAD.MOV.U32 R71, RZ, RZ, R13 ;  /* 0x000000ffff477224 */ /* 0x000fc600078e000d */
[----:B------:R-:W4:Y:S01]  /*1edd0*/  LDL.LU R13, [R1+0x668] ;  /* 0x00066800010d7983 */ /* 0x000f220000300800 */
[----:B------:R-:W-:-:S03]  /*1ede0*/  IMAD.MOV.U32 R70, RZ, RZ, R12 ;  /* 0x000000ffff467224 */ /* 0x000fc600078e000c */
[----:B------:R-:W4:Y:S04]  /*1edf0*/  LDL.LU R12, [R1+0xce4] ;  /* 0x000ce400010c7983 */ /* 0x000f280000300800 */
[----:B------:R-:W4:Y:S04]  /*1ee00*/  LDL.LU R40, [R1+0x670] ;  /* 0x0006700001287983 */ /* 0x000f280000300800 */
[----:B------:R-:W4:Y:S04]  /*1ee10*/  LDL.LU R37, [R1+0xce8] ;  /* 0x000ce80001257983 */ /* 0x000f280000300800 */
[----:B------:R-:W-:Y:S04]  /*1ee20*/  STL.64 [R1+0x640], R70 ;  /* 0x0006404601007387 */ /* 0x000fe80000100a00 */
[----:B------:R-:W4:Y:S01]  /*1ee30*/  LDL.LU R44, [R1+0x678] ;  /* 0x00067800012c7983 */ /* 0x000f220000300800 */
[----:B------:R-:W-:-:S03]  /*1ee40*/  IMAD.MOV.U32 R43, RZ, RZ, R36 ;  /* 0x000000ffff2b7224 */ /* 0x000fc600078e0024 */
[----:B------:R-:W4:Y:S01]  /*1ee50*/  LDL.LU R36, [R1+0xcec] ;  /* 0x000cec0001247983 */ /* 0x000f220000300800 */
[----:B--2---:R-:W-:-:S03]  /*1ee60*/  IMAD.MOV.U32 R73, RZ, RZ, R5 ;  /* 0x000000ffff497224 */ /* 0x004fc600078e0005 */
[----:B------:R-:W2:Y:S01]  /*1ee70*/  LDL.LU R5, [R1+0x680] ;  /* 0x0006800001057983 */ /* 0x000ea20000300800 */
[----:B------:R-:W-:Y:S02]  /*1ee80*/  IMAD.MOV.U32 R42, RZ, RZ, R21 ;  /* 0x000000ffff2a7224 */ /* 0x000fe400078e0015 */
[----:B---3--:R-:W-:Y:S02]  /*1ee90*/  IMAD.MOV.U32 R72, RZ, RZ, R0 ;  /* 0x000000ffff487224 */ /* 0x008fe400078e0000 */
[----:B------:R-:W3:Y:S04]  /*1eea0*/  LDL.LU R0, [R1+0xcf0] ;  /* 0x000cf00001007983 */ /* 0x000ee80000300800 */
[----:B------:R-:W-:Y:S04]  /*1eeb0*/  STL.64 [R1+0x648], R8 ;  /* 0x0006480801007387 */ /* 0x000fe80000100a00 */
[----:B------:R-:W-:Y:S04]  /*1eec0*/  STL.64 [R1+0x650], R42 ;  /* 0x0006502a01007387 */ /* 0x000fe80000100a00 */
[----:B-1----:R-:W3:Y:S04]  /*1eed0*/  LDL.LU R54, [R1+0x688] ;  /* 0x0006880001367983 */ /* 0x002ee80000300800 */
[----:B------:R-:W3:Y:S04]  /*1eee0*/  LDL.LU R21, [R1+0xcf4] ;  /* 0x000cf40001157983 */ /* 0x000ee80000300800 */
[----:B------:R-:W3:Y:S04]  /*1eef0*/  LDL R45, [R1+0x9c8] ;  /* 0x0009c800012d7983 */ /* 0x000ee80000100800 */
[----:B------:R-:W-:Y:S01]  /*1ef00*/  STL.64 [R1+0x658], R72 ;  /* 0x0006584801007387 */ /* 0x000fe20000100a00 */
[----:B----4-:R-:W-:-:S02]  /*1ef10*/  IMAD.MOV.U32 R79, RZ, RZ, R19 ;  /* 0x000000ffff4f7224 */ /* 0x010fc400078e0013 */
[----:B------:R-:W-:Y:S02]  /*1ef20*/  IMAD.MOV.U32 R78, RZ, RZ, R18 ;  /* 0x000000ffff4e7224 */ /* 0x000fe400078e0012 */
[----:B------:R-:W-:Y:S02]  /*1ef30*/  IMAD.MOV.U32 R19, RZ, RZ, R13 ;  /* 0x000000ffff137224 */ /* 0x000fe400078e000d */
[----:B------:R-:W4:Y:S01]  /*1ef40*/  LDL.LU R13, [R1+0x690] ;  /* 0x00069000010d7983 */ /* 0x000f220000300800 */
[----:B------:R-:W-:-:S03]  /*1ef50*/  IMAD.MOV.U32 R18, RZ, RZ, R12 ;  /* 0x000000ffff127224 */ /* 0x000fc600078e000c */
[----:B------:R-:W4:Y:S01]  /*1ef60*/  LDL.LU R12, [R1+0xcf8] ;  /* 0x000cf800010c7983 */ /* 0x000f220000300800 */
[----:B------:R-:W-:Y:S02]  /*1ef70*/  IMAD.MOV.U32 R41, RZ, RZ, R40 ;  /* 0x000000ffff297224 */ /* 0x000fe400078e0028 */
[----:B------:R-:W-:Y:S02]  /*1ef80*/  IMAD.MOV.U32 R40, RZ, RZ, R37 ;  /* 0x000000ffff287224 */ /* 0x000fe400078e0025 */
[----:B------:R-:W4:Y:S04]  /*1ef90*/  LDL.LU R37, [R1+0x698] ;  /* 0x0006980001257983 */ /* 0x000f280000300800 */
[----:B------:R-:W-:Y:S01]  /*1efa0*/  STL.64 [R1+0x660], R78 ;  /* 0x0006604e01007387 */ /* 0x000fe20000100a00 */
[----:B------:R-:W-:-:S03]  /*1efb0*/  IMAD.MOV.U32 R49, RZ, RZ, R44 ;  /* 0x000000ffff317224 */ /* 0x000fc600078e002c */
[----:B------:R-:W-:Y:S04]  /*1efc0*/  STL.64 [R1+0x668], R18 ;  /* 0x0006681201007387 */ /* 0x000fe80000100a00 */
[----:B------:R-:W-:Y:S04]  /*1efd0*/  STL.64 [R1+0x670], R40 ;  /* 0x0006702801007387 */ /* 0x000fe80000100a00 */
[----:B------:R-:W4:Y:S01]  /*1efe0*/  LDL.LU R44, [R1+0x6a0] ;  /* 0x0006a000012c7983 */ /* 0x000f220000300800 */
[----:B------:R-:W-:-:S03]  /*1eff0*/  IMAD.MOV.U32 R48, RZ, RZ, R36 ;  /* 0x000000ffff307224 */ /* 0x000fc600078e0024 */
[----:B------:R-:W4:Y:S01]  /*1f000*/  LDL.LU R36, [R1+0xcfc] ;  /* 0x000cfc0001247983 */ /* 0x000f220000300800 */
[----:B--2---:R-:W-:-:S03]  /*1f010*/  IMAD.MOV.U32 R53, RZ, RZ, R5 ;  /* 0x000000ffff357224 */ /* 0x004fc600078e0005 */
[----:B------:R-:W2:Y:S01]  /*1f020*/  LDL.LU R5, [R1+0xd00] ;  /* 0x000d000001057983 */ /* 0x000ea20000300800 */
[----:B------:R-:W-:Y:S01]  /*1f030*/  ISETP.GT.AND P5, PT, R4, RZ, PT ;  /* 0x000000ff0400720c */ /* 0x000fe20003fa4270 */
[----:B------:R-:W-:Y:S02]  /*1f040*/  IMAD.MOV.U32 R55, RZ, RZ, R88 ;  /* 0x000000ffff377224 */ /* 0x000fe400078e0058 */
[----:B---3--:R-:W-:Y:S02]  /*1f050*/  IMAD.MOV.U32 R52, RZ, RZ, R0 ;  /* 0x000000ffff347224 */ /* 0x008fe400078e0000 */
[----:B------:R-:W3:Y:S01]  /*1f060*/  LDL R0, [R1+0x9c4] ;  /* 0x0009c40001007983 */ /* 0x000ee20000100800 */
[----:B--2---:R-:W-:-:S07]  /*1f070*/  IMAD.MOV.U32 R88, RZ, RZ, R5 ;  /* 0x000000ffff587224 */ /* 0x004fce00078e0005 */
[----:B------:R-:W2:Y:S01]  /*1f080*/  @P5 LDG.E.U16 R45, desc[UR16][R88.64] ;  /* 0x00000010582d5981 */ /* 0x000ea2000c1e1500 */
[----:B------:R-:W-:Y:S02]  /*1f090*/  IMAD.MOV.U32 R62, RZ, RZ, R21 ;  /* 0x000000ffff3e7224 */ /* 0x000fe400078e0015 */
[----:B------:R-:W-:Y:S01]  /*1f0a0*/  IMAD.MOV.U32 R63, RZ, RZ, R54 ;  /* 0x000000ffff3f7224 */ /* 0x000fe200078e0036 */
[----:B------:R-:W-:Y:S01]  /*1f0b0*/  STL.64 [R1+0x678], R48 ;  /* 0x0006783001007387 */ /* 0x000fe20000100a00 */
[----:B----4-:R-:W-:Y:S02]  /*1f0c0*/  IMAD.MOV.U32 R90, RZ, RZ, R37 ;  /* 0x000000ffff5a7224 */ /* 0x010fe400078e0025 */
[----:B------:R-:W-:Y:S01]  /*1f0d0*/  IMAD.MOV.U32 R91, RZ, RZ, R86 ;  /* 0x000000ffff5b7224 */ /* 0x000fe200078e0056 */
[----:B------:R-:W-:Y:S01]  /*1f0e0*/  STL.64 [R1+0x680], R52 ;  /* 0x0006803401007387 */ /* 0x000fe20000100a00 */
[----:B------:R-:W-:-:S03]  /*1f0f0*/  IMAD.MOV.U32 R54, RZ, RZ, R44 ;  /* 0x000000ffff367224 */ /* 0x000fc600078e002c */
[----:B------:R-:W4:Y:S04]  /*1f100*/  LDL R21, [R1+0x9c0] ;  /* 0x0009c00001157983 */ /* 0x000f280000100800 */
[----:B------:R-:W4:Y:S04]  /*1f110*/  LDL R83, [R1+0x9b8] ;  /* 0x0009b80001537983 */ /* 0x000f280000100800 */
[----:B------:R-:W-:Y:S01]  /*1f120*/  STL.64 [R1+0x688], R62 ;  /* 0x0006883e01007387 */ /* 0x000fe20000100a00 */
[----:B------:R-:W-:-:S03]  /*1f130*/  IMAD.MOV.U32 R86, RZ, RZ, R36 ;  /* 0x000000ffff567224 */ /* 0x000fc600078e0024 */
[----:B------:R-:W-:Y:S04]  /*1f140*/  STL.64 [R1+0x690], R12 ;  /* 0x0006900c01007387 */ /* 0x000fe80000100a00 */
[----:B------:R-:W4:Y:S04]  /*1f150*/  LDL R37, [R1+0x9b4] ;  /* 0x0009b40001257983 */ /* 0x000f280000100800 */
[----:B------:R-:W-:Y:S04]  /*1f160*/  STL.64 [R1+0x698], R90 ;  /* 0x0006985a01007387 */ /* 0x000fe80000100a00 */
[----:B------:R-:W-:Y:S04]  /*1f170*/  STL.64 [R1+0x6a0], R54 ;  /* 0x0006a03601007387 */ /* 0x000fe80000100a00 */
[----:B------:R-:W4:Y:S04]  /*1f180*/  LDL R82, [R1+0x9b0] ;  /* 0x0009b00001527983 */ /* 0x000f280000100800 */
[----:B------:R-:W4:Y:S04]  /*1f190*/  LDL R36, [R1+0x9ac] ;  /* 0x0009ac0001247983 */ /* 0x000f280000100800 */
[----:B------:R-:W4:Y:S04]  /*1f1a0*/  LDL R5, [R1+0x9a8] ;  /* 0x0009a80001057983 */ /* 0x000f280000100800 */
[----:B------:R-:W4:Y:S04]  /*1f1b0*/  LDL R44, [R1+0x9a4] ;  /* 0x0009a400012c7983 */ /* 0x000f280000100800 */
[----:B---3--:R-:W3:Y:S04]  /*1f1c0*/  @P5 LDG.E.U16 R0, desc[UR16][R86.64] ;  /* 0x0000001056005981 */ /* 0x008ee8000c1e1500 */
[----:B--2---:R0:W-:Y:S04]  /*1f1d0*/  @P5 STL [R1+0x9c8], R45 ;  /* 0x0009c82d01005387 */ /* 0x0041e80000100800 */
[----:B0-----:R-:W2:Y:S04]  /*1f1e0*/  LDL R45, [R1+0x9a0] ;  /* 0x0009a000012d7983 */ /* 0x001ea80000100800 */
[----:B------:R-:W-:Y:S04]  /*1f1f0*/  STL [R1+0xfc8], R88 ;  /* 0x000fc85801007387 */ /* 0x000fe80000100800 */
[----:B------:R0:W-:Y:S04]  /*1f200*/  STL [R1+0x1158], R88 ;  /* 0x0011585801007387 */ /* 0x0001e80000100800 */
[----:B0-----:R-:W2:Y:S01]  /*1f210*/  LDL R88, [R1+0x9bc] ;  /* 0x0009bc0001587983 */ /* 0x001ea20000100800 */
[----:B------:R-:W-:-:S13]  /*1f220*/  ISETP.GT.AND P0, PT, R4, 0x1, PT ;  /* 0x000000010400780c */ /* 0x000fda0003f04270 */
[----:B----4-:R-:W4:Y:S04]  /*1f230*/  @P0 LDG.E.U16 R21, desc[UR16][R54.64] ;  /* 0x0000001036150981 */ /* 0x010f28000c1e1500 */
[----:B------:R-:W-:Y:S04]  /*1f240*/  STL [R1+0xfc4], R89 ;  /* 0x000fc45901007387 */ /* 0x000fe80000100800 */
[----:B------:R0:W-:Y:S04]  /*1f250*/  STL [R1+0x115c], R89 ;  /* 0x00115c5901007387 */ /* 0x0001e80000100800 */
[----:B0-----:R-:W4:Y:S04]  /*1f260*/  LDL.LU R89, [R1+0x994] ;  /* 0x0009940001597983 */ /* 0x001f280000300800 */
[----:B---3--:R0:W-:Y:S04]  /*1f270*/  @P5 STL [R1+0x9c4], R0 ;  /* 0x0009c40001005387 */ /* 0x0081e80000100800 */
[----:B0-----:R-:W3:Y:S04]  /*1f280*/  LDL R0, [R1+0x99c] ;  /* 0x00099c0001007983 */ /* 0x001ee80000100800 */
[----:B------:R-:W-:Y:S04]  /*1f290*/  STL [R1+0xfd0], R86 ;  /* 0x000fd05601007387 */ /* 0x000fe80000100800 */
[----:B------:R0:W-:Y:S04]  /*1f2a0*/  STL [R1+0x1160], R86 ;  /* 0x0011605601007387 */ /* 0x0001e80000100800 */
[----:B0-----:R-:W3:Y:S04]  /*1f2b0*/  LDL.LU R86, [R1+0x998] ;  /* 0x0009980001567983 */ /* 0x001ee80000300800 */
[----:B--2---:R-:W2:Y:S01]  /*1f2c0*/  @P0 LDG.E.U16 R88, desc[UR16][R90.64] ;  /* 0x000000105a580981 */ /* 0x004ea2000c1e1500 */
[----:B------:R-:W-:-:S02]  /*1f2d0*/  ISETP.GT.AND P4, PT, R4, 0x2, PT ;  /* 0x000000020400780c */ /* 0x000fc40003f84270 */
[C---:B------:R-:W-:Y:S01]  /*1f2e0*/  ISETP.GT.AND P3, PT, R4.reuse, 0x3, PT ;  /* 0x000000030400780c */ /* 0x040fe20003f64270 */
[----:B------:R-:W-:Y:S10]  /*1f2f0*/  STL [R1+0xfcc], R87 ;  /* 0x000fcc5701007387 */ /* 0x000ff40000100800 */
[----:B------:R-:W2:Y:S04]  /*1f300*/  @P4 LDG.E.U16 R83, desc[UR16][R12.64] ;  /* 0x000000100c534981 */ /* 0x000ea8000c1e1500 */
[----:B------:R-:W2:Y:S04]  /*1f310*/  @P4 LDG.E.U16 R37, desc[UR16][R62.64] ;  /* 0x000000103e254981 */ /* 0x000ea8000c1e1500 */
[----:B------:R-:W2:Y:S01]  /*1f320*/  @P3 LDG.E.U16 R36, desc[UR16][R48.64] ;  /* 0x0000001030243981 */ /* 0x000ea2000c1e1500 */
[----:B------:R-:W-:-:S03]  /*1f330*/  ISETP.GT.AND P6, PT, R4, 0x4, PT ;  /* 0x000000040400780c */ /* 0x000fc60003fc4270 */
[----:B------:R-:W2:Y:S04]  /*1f340*/  @P3 LDG.E.U16 R82, desc[UR16][R52.64] ;  /* 0x0000001034523981 */ /* 0x000ea8000c1e1500 */
[----:B------:R-:W-:Y:S04]  /*1f350*/  STL [R1+0x1164], R87 ;  /* 0x0011645701007387 */ /* 0x000fe80000100800 */
[----:B------:R-:W2:Y:S04]  /*1f360*/  LDL.LU.64 R54, [R1+0x1900] ;  /* 0x0019000001367983 */ /* 0x000ea80000300a00 */
[----:B----4-:R0:W-:Y:S01]  /*1f370*/  @P0 STL [R1+0x9c0], R21 ;  /* 0x0009c01501000387 */ /* 0x0101e20000100800 */
[----:B------:R-:W-:-:S03]  /*1f380*/  ISETP.GT.AND P5, PT, R4, 0x5, PT ;  /* 0x000000050400780c */ /* 0x000fc60003fa4270 */
[----:B------:R-:W4:Y:S04]  /*1f390*/  @P6 LDG.E.U16 R5, desc[UR16][R40.64] ;  /* 0x0000001028056981 */ /* 0x000f28000c1e1500 */
[----:B------:R-:W4:Y:S04]  /*1f3a0*/  @P6 LDG.E.U16 R44, desc[UR16][R18.64] ;  /* 0x00000010122c6981 */ /* 0x000f28000c1e1500 */
[----:B0-----:R-:W4:Y:S04]  /*1f3b0*/  LDL.LU R21, [R1+0x18f8] ;  /* 0x0018f80001157983 */ /* 0x001f280000300800 */
[----:B------:R-:W4:Y:S04]  /*1f3c0*/  LDL.LU.64 R90, [R1+0x18f0] ;  /* 0x0018f000015a7983 */ /* 0x000f280000300a00 */
[----:B------:R-:W4:Y:S04]  /*1f3d0*/  @P5 LDG.E.U16 R45, desc[UR16][R78.64] ;  /* 0x000000104e2d5981 */ /* 0x000f28000c1e1500 */
[----:B---3--:R-:W3:Y:S04]  /*1f3e0*/  @P5 LDG.E.U16 R0, desc[UR16][R72.64] ;  /* 0x0000001048005981 */ /* 0x008ee8000c1e1500 */
[----:B--2---:R-:W-:Y:S04]  /*1f3f0*/  @P0 STL [R1+0x9bc], R88 ;  /* 0x0009bc5801000387 */ /* 0x004fe80000100800 */
[----:B------:R-:W2:Y:S04]  /*1f400*/  LDL R12, [R1+0xcb4] ;  /* 0x000cb400010c7983 */ /* 0x000ea80000100800 */
[----:B------:R-:W2:Y:S04]  /*1f410*/  LDL R13, [R1+0xcb0] ;  /* 0x000cb000010d7983 */ /* 0x000ea80000100800 */
[----:B------:R-:W2:Y:S01]  /*1f420*/  LDL R62, [R1+0x990] ;  /* 0x00099000013e7983 */ /* 0x000ea20000100800 */
[----:B------:R-:W-:-:S03]  /*1f430*/  ISETP.GT.AND P0, PT, R4, 0x6, PT ;  /* 0x000000060400780c */ /* 0x000fc60003f04270 */
[----:B------:R-:W2:Y:S10]  /*1f440*/  LDL R63, [R1+0x98c] ;  /* 0x00098c00013f7983 */ /* 0x000eb40000100800 */
[----:B------:R-:W2:Y:S04]  /*1f450*/  @P0 LDG.E.U16 R86, desc[UR16][R42.64] ;  /* 0x000000102a560981 */ /* 0x000ea8000c1e1500 */
[----:B------:R0:W-:Y:S04]  /*1f460*/  @P4 STL [R1+0x9b8], R83 ;  /* 0x0009b85301004387 */ /* 0x0001e80000100800 */
[----:B------:R-:W2:Y:S04]  /*1f470*/  @P0 LDG.E.U16 R89, desc[UR16][R8.64] ;  /* 0x0000001008590981 */ /* 0x000ea8000c1e1500 */
[----:B0-----:R-:W2:Y:S04]  /*1f480*/  LDL R83, [R1+0x988] ;  /* 0x0009880001537983 */ /* 0x001ea80000100800 */
[----:B------:R0:W-:Y:S01]  /*1f490*/  @P4 STL [R1+0x9b4], R37 ;  /* 0x0009b42501004387 */ /* 0x0001e20000100800 */
[----:B------:R-:W-:-:S03]  /*1f4a0*/  ISETP.GT.AND P4, PT, R4, 0x7, PT ;  /* 0x000000070400780c */ /* 0x000fc60003f84270 */
[----:B0-----:R-:W2:Y:S04]  /*1f4b0*/  LDL R37, [R1+0x984] ;  /* 0x0009840001257983 */ /* 0x001ea80000100800 */
[----:B------:R-:W2:Y:S04]  /*1f4c0*/  LDL.LU.64 R52, [R1+0x18e8] ;  /* 0x0018e80001347983 */ /* 0x000ea80000300a00 */
[----:B------:R-:W2:Y:S04]  /*1f4d0*/  LDL.LU.64 R48, [R1+0x18e0] ;  /* 0x0018e00001307983 */ /* 0x000ea80000300a00 */
[----:B------:R0:W-:Y:S04]  /*1f4e0*/  @P3 STL [R1+0x9ac], R36 ;  /* 0x0009ac2401003387 */ /* 0x0001e80000100800 */
[----:B0-----:R-:W2:Y:S04]  /*1f4f0*/  LDL R36, [R1+0x980] ;  /* 0x0009800001247983 */ /* 0x001ea80000100800 */
[----:B------:R-:W2:Y:S04]  /*1f500*/  LDL.LU R88, [R1+0x960] ;  /* 0x0009600001587983 */ /* 0x000ea80000300800 */
[----:B------:R-:W-:Y:S01]  /*1f510*/  @P3 STL [R1+0x9b0], R82 ;  /* 0x0009b05201003387 */ /* 0x000fe20000100800 */
[----:B------:R-:W-:-:S03]  /*1f520*/  ISETP.GT.AND P3, PT, R4, 0x8, PT ;  /* 0x000000080400780c */ /* 0x000fc60003f64270 */
[----:B------:R-:W2:Y:S04]  /*1f530*/  LDL.LU.64 R40, [R1+0x18d8] ;  /* 0x0018d80001287983 */ /* 0x000ea80000300a00 */
[----:B----4-:R0:W-:Y:S04]  /*1f540*/  @P6 STL [R1+0x9a8], R5 ;  /* 0x0009a80501006387 */ /* 0x0101e80000100800 */
[----:B0-----:R-:W4:Y:S04]  /*1f550*/  LDL R5, [R1+0x97c] ;  /* 0x00097c0001057983 */ /* 0x001f280000100800 */
[----:B------:R-:W4:Y:S04]  /*1f560*/  LDL.LU.64 R18, [R1+0x18d0] ;  /* 0x0018d00001127983 */ /* 0x000f280000300a00 */
[----:B------:R0:W-:Y:S04]  /*1f570*/  @P6 STL [R1+0x9a4], R44 ;  /* 0x0009a42c01006387 */ /* 0x0001e80000100800 */
[----:B------:R-:W4:Y:S04]  /*1f580*/  LDL.LU.64 R78, [R1+0x18c8] ;  /* 0x0018c800014e7983 */ /* 0x000f280000300a00 */
[----:B------:R-:W4:Y:S04]  /*1f590*/  LDL R82, [R1+0x978] ;  /* 0x0009780001527983 */ /* 0x000f280000100800 */
[----:B0-----:R-:W4:Y:S04]  /*1f5a0*/  LDL R44, [R1+0x974] ;  /* 0x00097400012c7983 */ /* 0x001f280000100800 */
[----:B------:R-:W4:Y:S04]  /*1f5b0*/  LDL.LU.64 R72, [R1+0x18c0] ;  /* 0x0018c00001487983 */ /* 0x000f280000300a00 */
[----:B------:R0:W-:Y:S04]  /*1f5c0*/  @P5 STL [R1+0x9a0], R45 ;  /* 0x0009a02d01005387 */ /* 0x0001e80000100800 */
[----:B0-----:R-:W4:Y:S04]  /*1f5d0*/  LDL R45, [R1+0x970] ;  /* 0x00097000012d7983 */ /* 0x001f280000100800 */
[----:B---3--:R0:W-:Y:S04]  /*1f5e0*/  @P5 STL [R1+0x99c], R0 ;  /* 0x00099c0001005387 */ /* 0x0081e80000100800 */
[----:B------:R-:W3:Y:S04]  /*1f5f0*/  LDL R42, [R1+0x96c] ;  /* 0x00096c00012a7983 */ /* 0x000ee80000100800 */
[----:B0-----:R-:W3:Y:S04]  /*1f600*/  LDL R0, [R1+0x968] ;  /* 0x0009680001007983 */ /* 0x001ee80000100800 */
[----:B--2---:R-:W2:Y:S04]  /*1f610*/  @P4 LDG.E.U16 R12, desc[UR16][R70.64] ;  /* 0x00000010460c4981 */ /* 0x004ea8000c1e1500 */
[----:B------:R-:W3:Y:S04]  /*1f620*/  @P4 LDG.E.U16 R13, desc[UR16][R64.64] ;  /* 0x00000010400d4981 */ /* 0x000ee8000c1e1500 */
[----:B------:R-:W3:Y:S04]  /*1f630*/  @P3 LDG.E.U16 R62, desc[UR16][R22.64] ;  /* 0x00000010163e3981 */ /* 0x000ee8000c1e1500 */
[----:B------:R-:W3:Y:S04]  /*1f640*/  @P3 LDG.E.U16 R63, desc[UR16][R6.64] ;  /* 0x00000010063f3981 */ /* 0x000ee8000c1e1500 */
[----:B------:R-:W-:Y:S04]  /*1f650*/  STL [R1+0x116c], R86 ;  /* 0x00116c5601007387 */ /* 0x000fe80000100800 */
[----:B------:R-:W3:Y:S04]  /*1f660*/  LDL.LU.64 R8, [R1+0x18b8] ;  /* 0x0018b80001087983 */ /* 0x000ee80000300a00 */
[----:B------:R-:W3:Y:S01]  /*1f670*/  LDL R43, [R1+0x964] ;  /* 0x00096400012b7983 */ /* 0x000ee20000100800 */
[----:B------:R-:W-:-:S02]  /*1f680*/  ISETP.GT.AND P6, PT, R4, 0x9, PT ;  /* 0x000000090400780c */ /* 0x000fc40003fc4270 */
[C---:B------:R-:W-:Y:S01]  /*1f690*/  ISETP.GT.AND P5, PT, R4.reuse, 0xa, PT ;  /* 0x0000000a0400780c */ /* 0x040fe20003fa4270 */
[----:B------:R-:W-:Y:S01]  /*1f6a0*/  STL [R1+0x1168], R89 ;  /* 0x0011685901007387 */ /* 0x000fe20000100800 */
[----:B------:R-:W-:-:S03]  /*1f6b0*/  ISETP.GT.AND P0, PT, R4, 0xb, PT ;  /* 0x0000000b0400780c */ /* 0x000fc60003f04270 */
[----:B------:R-:W3:Y:S06]  /*1f6c0*/  LDL.LU.64 R70, [R1+0x18b0] ;  /* 0x0018b00001467983 */ /* 0x000eec0000300a00 */
[----:B------:R-:W3:Y:S04]  /*1f6d0*/  @P6 LDG.E.U16 R83, desc[UR16][R60.64] ;  /* 0x000000103c536981 */ /* 0x000ee8000c1e1500 */
[----:B------:R-:W3:Y:S04]  /*1f6e0*/  @P6 LDG.E.U16 R37, desc[UR16][R80.64] ;  /* 0x0000001050256981 */ /* 0x000ee8000c1e1500 */
[----:B------:R-:W3:Y:S04]  /*1f6f0*/  @P5 LDG.E.U16 R36, desc[UR16][R50.64] ;  /* 0x0000001032245981 */ /* 0x000ee8000c1e1500 */
[----:B----4-:R-:W4:Y:S04]  /*1f700*/  @P5 LDG.E.U16 R5, desc[UR16][R92.64] ;  /* 0x000000105c055981 */ /* 0x010f28000c1e1500 */
[----:B------:R-:W4:Y:S04]  /*1f710*/  @P0 LDG.E.U16 R82, desc[UR16][R14.64] ;  /* 0x000000100e520981 */ /* 0x000f28000c1e1500 */
[----:B------:R-:W4:Y:S04]  /*1f720*/  @P0 LDG.E.U16 R44, desc[UR16][R56.64] ;  /* 0x00000010382c0981 */ /* 0x000f28000c1e1500 */
[----:B--2---:R0:W-:Y:S04]  /*1f730*/  @P4 STL [R1+0xcb4], R12 ;  /* 0x000cb40c01004387 */ /* 0x0041e80000100800 */
[----:B0-----:R-:W2:Y:S04]  /*1f740*/  LDL.LU R12, [R1+0x18a8] ;  /* 0x0018a800010c7983 */ /* 0x001ea80000300800 */
[----:B------:R-:W2:Y:S04]  /*1f750*/  LDL.LU.64 R64, [R1+0x18a0] ;  /* 0x0018a00001407983 */ /* 0x000ea80000300a00 */
[----:B---3--:R0:W-:Y:S01]  /*1f760*/  @P4 STL [R1+0xcb0], R13 ;  /* 0x000cb00d01004387 */ /* 0x0081e20000100800 */
[----:B------:R-:W-:-:S03]  /*1f770*/  ISETP.GT.AND P4, PT, R4, 0xc, PT ;  /* 0x0000000c0400780c */ /* 0x000fc60003f84270 */
[----:B0-----:R-:W3:Y:S04]  /*1f780*/  LDL.LU R13, [R1+0x1898] ;  /* 0x00189800010d7983 */ /* 0x001ee80000300800 */
[----:B------:R-:W2:Y:S04]  /*1f790*/  LDL.LU.64 R22, [R1+0x1890] ;  /* 0x0018900001167983 */ /* 0x000ea80000300a00 */
[----:B------:R0:W-:Y:S04]  /*1f7a0*/  @P3 STL [R1+0x990], R62 ;  /* 0x0009903e01003387 */ /* 0x0001e80000100800 */
[----:B------:R-:W2:Y:S04]  /*1f7b0*/  @P4 LDG.E.U16 R42, desc[UR16][R46.64] ;  /* 0x000000102e2a4981 */ /* 0x000ea8000c1e1500 */
[----:B------:R-:W3:Y:S04]  /*1f7c0*/  @P4 LDG.E.U16 R45, desc[UR16][R38.64] ;  /* 0x00000010262d4981 */ /* 0x000ee8000c1e1500 */
[----:B0-----:R-:W3:Y:S04]  /*1f7d0*/  LDL.LU R62, [R1+0x1888] ;  /* 0x00188800013e7983 */ /* 0x001ee80000300800 */
[----:B------:R-:W3:Y:S04]  /*1f7e0*/  LDL.LU.64 R6, [R1+0x1880] ;  /* 0x0018800001067983 */ /* 0x000ee80000300a00 */
[----:B------:R0:W-:Y:S01]  /*1f7f0*/  @P3 STL [R1+0x98c], R63 ;  /* 0x00098c3f01003387 */ /* 0x0001e20000100800 */
[----:B------:R-:W-:-:S03]  /*1f800*/  ISETP.GT.AND P3, PT, R4, 0xd, PT ;  /* 0x0000000d0400780c */ /* 0x000fc60003f64270 */
[----:B0-----:R-:W3:Y:S10]  /*1f810*/  LDL.LU R63, [R1+0x1878] ;  /* 0x00187800013f7983 */ /* 0x001ef40000300800 */
[----:B------:R-:W3:Y:S04]  /*1f820*/  @P3 LDG.E.U16 R0, desc[UR16][R34.64] ;  /* 0x0000001022003981 */ /* 0x000ee8000c1e1500 */
[----:B------:R-:W3:Y:S04]  /*1f830*/  @P3 LDG.E.U16 R43, desc[UR16][R10.64] ;  /* 0x000000100a2b3981 */ /* 0x000ee8000c1e1500 */
[----:B------:R-:W3:Y:S04]  /*1f840*/  LDL.LU.64 R60, [R1+0x1870] ;  /* 0x00187000013c7983 */ /* 0x000ee80000300a00 */
[----:B------:R0:W-:Y:S04]  /*1f850*/  @P6 STL [R1+0x988], R83 ;  /* 0x0009885301006387 */ /* 0x0001e80000100800 */
[----:B------:R-:W3:Y:S04]  /*1f860*/  LDL R80, [R1+0xca8] ;  /* 0x000ca80001507983 */ /* 0x000ee80000100800 */
[----:B0-----:R-:W3:Y:S04]  /*1f870*/  LDL R83, [R1+0xcac] ;  /* 0x000cac0001537983 */ /* 0x001ee80000100800 */
[----:B------:R-:W-:Y:S04]  /*1f880*/  @P6 STL [R1+0x984], R37 ;  /* 0x0009842501006387 */ /* 0x000fe80000100800 */
[----:B------:R-:W3:Y:S04]  /*1f890*/  LDL.LU.64 R50, [R1+0x1868] ;  /* 0x0018680001327983 */ /* 0x000ee80000300a00 */
[----:B------:R-:W3:Y:S04]  /*1f8a0*/  LDL R81, [R1+0x958] ;  /* 0x0009580001517983 */ /* 0x000ee80000100800 */
[----:B------:R0:W-:Y:S01]  /*1f8b0*/  @P5 STL [R1+0x980], R36 ;  /* 0x0009802401005387 */ /* 0x0001e20000100800 */
[----:B------:R-:W-:-:S03]  /*1f8c0*/  ISETP.GT.AND P6, PT, R4, 0xe, PT ;  /* 0x0000000e0400780c */ /* 0x000fc60003fc4270 */
[----:B0-----:R-:W3:Y:S04]  /*1f8d0*/  LDL R36, [R1+0x954] ;  /* 0x0009540001247983 */ /* 0x001ee80000100800 */
[----:B------:R-:W3:Y:S04]  /*1f8e0*/  LDL.LU.64 R92, [R1+0x1860] ;  /* 0x00186000015c7983 */ /* 0x000ee80000300a00 */
[----:B------:R-:W3:Y:S04]  /*1f8f0*/  LDL R37, [R1+0x950] ;  /* 0x0009500001257983 */ /* 0x000ee80000100800 */
[----:B----4-:R0:W-:Y:S04]  /*1f900*/  @P5 STL [R1+0x97c], R5 ;  /* 0x00097c0501005387 */ /* 0x0101e80000100800 */
[----:B------:R-:W4:Y:S04]  /*1f910*/  @P6 LDG.E.U16 R88, desc[UR16][R2.64] ;  /* 0x0000001002586981 */ /* 0x000f28000c1e1500 */
[----:B0-----:R-:W4:Y:S04]  /*1f920*/  LDL R5, [R1+0x94c] ;  /* 0x00094c0001057983 */ /* 0x001f280000100800 */
[----:B------:R-:W4:Y:S04]  /*1f930*/  LDL.LU.64 R14, [R1+0x1858] ;  /* 0x00185800010e7983 */ /* 0x000f280000300a00 */
[----:B------:R0:W-:Y:S04]  /*1f940*/  @P0 STL [R1+0x978], R82 ;  /* 0x0009785201000387 */ /* 0x0001e80000100800 */
[----:B0-----:R-:W4:Y:S04]  /*1f950*/  LDL.LU R82, [R1+0x1850] ;  /* 0x0018500001527983 */ /* 0x001f280000300800 */
[----:B------:R-:W4:Y:S04]  /*1f960*/  LDL R57, [R1+0x948] ;  /* 0x0009480001397983 */ /* 0x000f280000100800 */
[----:B------:R0:W-:Y:S04]  /*1f970*/  @P0 STL [R1+0x974], R44 ;  /* 0x0009742c01000387 */ /* 0x0001e80000100800 */
[----:B------:R-:W4:Y:S04]  /*1f980*/  LDL.LU.64 R38, [R1+0x1848] ;  /* 0x0018480001267983 */ /* 0x000f280000300a00 */
[----:B0-----:R-:W4:Y:S04]  /*1f990*/  LDL R44, [R1+0x944] ;  /* 0x00094400012c7983 */ /* 0x001f280000100800 */
[----:B------:R-:W4:Y:S04]  /*1f9a0*/  LDL.LU.64 R46, [R1+0x1840] ;  /* 0x00184000012e7983 */ /* 0x000f280000300a00 */
[----:B--2---:R0:W-:Y:S04]  /*1f9b0*/  @P4 STL [R1+0x96c], R42 ;  /* 0x00096c2a01004387 */ /* 0x0041e80000100800 */
[----:B---3--:R-:W-:Y:S04]  /*1f9c0*/  @P4 STL [R1+0x970], R45 ;  /* 0x0009702d01004387 */ /* 0x008fe80000100800 */
[----:B------:R-:W2:Y:S04]  /*1f9d0*/  LDL.LU.64 R34, [R1+0x1838] ;  /* 0x0018380001227983 */ /* 0x000ea80000300a00 */
[----:B0-----:R-:W3:Y:S04]  /*1f9e0*/  LDL R42, [R1+0x940] ;  /* 0x00094000012a7983 */ /* 0x001ee80000100800 */
[----:B------:R0:W-:Y:S04]  /*1f9f0*/  @P3 STL [R1+0x968], R0 ;  /* 0x0009680001003387 */ /* 0x0001e80000100800 */
[----:B0-----:R-:W2:Y:S04]  /*1fa00*/  LDL R0, [R1+0x93c] ;  /* 0x00093c0001007983 */ /* 0x001ea80000100800 */
[----:B------:R-:W2:Y:S04]  /*1fa10*/  LDL.LU.64 R10, [R1+0x1830] ;  /* 0x00183000010a7983 */ /* 0x000ea80000300a00 */
[----:B------:R0:W-:Y:S04]  /*1fa20*/  @P3 STL [R1+0x964], R43 ;  /* 0x0009642b01003387 */ /* 0x0001e80000100800 */
[----:B------:R-:W2:Y:S01]  /*1fa30*/  LDL.LU R3, [R1+0x1828] ;  /* 0x0018280001037983 */ /* 0x000ea20000300800 */
[----:B------:R-:W-:-:S03]  /*1fa40*/  ISETP.GT.AND P5, PT, R4, 0xf, PT ;  /* 0x0000000f0400780c */ /* 0x000fc60003fa4270 */
[----:B------:R-:W3:Y:S04]  /*1fa50*/  LDL R2, [R1+0x934] ;  /* 0x0009340001027983 */ /* 0x000ee80000100800 */
[----:B------:R-:W3:Y:S06]  /*1fa60*/  LDL R56, [R1+0x938] ;  /* 0x0009380001387983 */ /* 0x000eec0000100800 */
[----:B------:R-:W3:Y:S04]  /*1fa70*/  @P5 LDG.E.U16 R83, desc[UR16][R84.64] ;  /* 0x0000001054535981 */ /* 0x000ee8000c1e1500 */
[----:B------:R-:W3:Y:S04]  /*1fa80*/  @P5 LDG.E.U16 R80, desc[UR16][R26.64] ;  /* 0x000000101a505981 */ /* 0x000ee8000c1e1500 */
[----:B--2---:R-:W2:Y:S01]  /*1fa90*/  @P6 LDG.E.U16 R3, desc[UR16][R32.64] ;  /* 0x0000001020036981 */ /* 0x004ea2000c1e1500 */
[----:B------:R-:W-:-:S02]  /*1faa0*/  ISETP.GT.AND P0, PT, R4, 0x10, PT ;  /* 0x000000100400780c */ /* 0x000fc40003f04270 */
[C---:B------:R-:W-:Y:S02]  /*1fab0*/  ISETP.GT.AND P4, PT, R4.reuse, 0x11, PT ;  /* 0x000000110400780c */ /* 0x040fe40003f84270 */
[C---:B------:R-:W-:Y:S01]  /*1fac0*/  ISETP.GT.AND P3, PT, R4.reuse, 0x12, PT ;  /* 0x000000120400780c */ /* 0x040fe20003f64270 */
[----:B----4-:R-:W-:Y:S01]  /*1fad0*/  STL [R1+0x1170], R88 ;  /* 0x0011705801007387 */ /* 0x010fe20000100800 */
[----:B------:R-:W-:-:S03]  /*1fae0*/  ISETP.GT.AND P6, PT, R4, 0x13, PT ;  /* 0x000000130400780c */ /* 0x000fc60003fc4270 */
[----:B------:R-:W4:Y:S04]  /*1faf0*/  LDL.LU.64 R32, [R1+0x1820] ;  /* 0x0018200001207983 */ /* 0x000f280000300a00 */
[----:B------:R-:W4:Y:S04]  /*1fb00*/  @P0 LDG.E.U16 R81, desc[UR16][R76.64] ;  /* 0x000000104c510981 */ /* 0x000f28000c1e1500 */
[----:B------:R-:W4:Y:S04]  /*1fb10*/  LDL R45, [R1+0x930] ;  /* 0x00093000012d7983 */ /* 0x000f280000100800 */
[----:B0-----:R-:W4:Y:S04]  /*1fb20*/  LDL R43, [R1+0x92c] ;  /* 0x00092c00012b7983 */ /* 0x001f280000100800 */
[----:B------:R-:W4:Y:S04]  /*1fb30*/  @P0 LDG.E.U16 R36, desc[UR16][R74.64] ;  /* 0x000000104a240981 */ /* 0x000f28000c1e1500 */
[----:B------:R-:W4:Y:S04]  /*1fb40*/  @P4 LDG.E.U16 R37, desc[UR16][R66.64] ;  /* 0x0000001042254981 */ /* 0x000f28000c1e1500 */
[----:B------:R-:W4:Y:S04]  /*1fb50*/  @P4 LDG.E.U16 R5, desc[UR16][R16.64] ;  /* 0x0000001010054981 */ /* 0x000f28000c1e1500 */
[----:B------:R-:W4:Y:S04]  /*1fb60*/  @P3 LDG.E.U16 R57, desc[UR16][R68.64] ;  /* 0x0000001044393981 */ /* 0x000f28000c1e1500 */
[----:B------:R-:W4:Y:S04]  /*1fb70*/  @P3 LDG.E.U16 R44, desc[UR16][R58.64] ;  /* 0x000000103a2c3981 */ /* 0x000f28000c1e1500 */
[----:B---3--:R-:W3:Y:S04]  /*1fb80*/  @P6 LDG.E.U16 R42, desc[UR16][R24.64] ;  /* 0x00000010182a6981 */ /* 0x008ee8000c1e1500 */
[----:B------:R-:W3:Y:S04]  /*1fb90*/  @P6 LDG.E.U16 R0, desc[UR16][R30.64] ;  /* 0x000000101e006981 */ /* 0x000ee8000c1e1500 */
[----:B--2---:R-:W-:Y:S04]  /*1fba0*/  STL [R1+0x1174], R3 ;  /* 0x0011740301007387 */ /* 0x004fe80000100800 */
[----:B------:R-:W2:Y:S04]  /*1fbb0*/  LDL.LU.64 R84, [R1+0x1818] ;  /* 0x0018180001547983 */ /* 0x000ea80000300a00 */
[----:B------:R0:W-:Y:S04]  /*1fbc0*/  @P5 STL [R1+0xcac], R83 ;  /* 0x000cac5301005387 */ /* 0x0001e80000100800 */
[----:B0-----:R-:W2:Y:S04]  /*1fbd0*/  LDL.LU R83, [R1+0x1810] ;  /* 0x0018100001537983 */ /* 0x001ea80000300800 */
[----:B------:R-:W2:Y:S04]  /*1fbe0*/  LDL.LU.64 R26, [R1+0x1808] ;  /* 0x00180800011a7983 */ /* 0x000ea80000300a00 */
[----:B------:R0:W-:Y:S01]  /*1fbf0*/  @P5 STL [R1+0xca8], R80 ;  /* 0x000ca85001005387 */ /* 0x0001e20000100800 */
[----:B------:R-:W-:-:S03]  /*1fc00*/  ISETP.GT.AND P5, PT, R4, 0x14, PT ;  /* 0x000000140400780c */ /* 0x000fc60003fa4270 */
[----:B0-----:R-:W2:Y:S10]  /*1fc10*/  LDL.LU R80, [R1+0x1800] ;  /* 0x0018000001507983 */ /* 0x001eb40000300800 */
[----:B------:R-:W2:Y:S04]  /*1fc20*/  @P5 LDG.E.U16 R2, desc[UR16][R54.64] ;  /* 0x0000001036025981 */ /* 0x000ea8000c1e1500 */
[----:B------:R-:W2:Y:S04]  /*1fc30*/  @P5 LDG.E.U16 R56, desc[UR16][R28.64] ;  /* 0x000000101c385981 */ /* 0x000ea8000c1e1500 */
[----:B------:R-:W2:Y:S04]  /*1fc40*/  LDL.LU.64 R76, [R1+0x17f8] ;  /* 0x0017f800014c7983 */ /* 0x000ea80000300a00 */
[----:B----4-:R0:W-:Y:S04]  /*1fc50*/  @P0 STL [R1+0x958], R81 ;  /* 0x0009585101000387 */ /* 0x0101e80000100800 */
[----:B0-----:R-:W4:Y:S04]  /*1fc60*/  LDL.LU R81, [R1+0x17f0] ;  /* 0x0017f00001517983 */ /* 0x001f280000300800 */
[----:B------:R-:W4:Y:S04]  /*1fc70*/  LDL.LU.64 R74, [R1+0x17e8] ;  /* 0x0017e800014a7983 */ /* 0x000f280000300a00 */
[----:B------:R0:W-:Y:S01]  /*1fc80*/  @P0 STL [R1+0x954], R36 ;  /* 0x0009542401000387 */ /* 0x0001e20000100800 */
[----:B------:R-:W-:-:S03]  /*1fc90*/  ISETP.GT.AND P0, PT, R4, 0x15, PT ;  /* 0x000000150400780c */ /* 0x000fc60003f04270 */
[----:B0-----:R-:W4:Y:S04]  /*1fca0*/  LDL.LU R36, [R1+0x17e0] ;  /* 0x0017e00001247983 */ /* 0x001f280000300800 */
[----:B------:R-:W4:Y:S04]  /*1fcb0*/  LDL.LU.64 R66, [R1+0x17d8] ;  /* 0x0017d80001427983 */ /* 0x000f280000300a00 */
[----:B------:R0:W-:Y:S04]  /*1fcc0*/  @P4 STL [R1+0x950], R37 ;  /* 0x0009502501004387 */ /* 0x0001e80000100800 */
[----:B------:R-:W4:Y:S04]  /*1fcd0*/  LDL R16, [R1+0xca0] ;  /* 0x000ca00001107983 */ /* 0x000f280000100800 */
[----:B------:R-:W4:Y:S04]  /*1fce0*/  @P0 LDG.E.U16 R45, desc[UR16][R20.64] ;  /* 0x00000010142d0981 */ /* 0x000f28000c1e1500 */
[----:B0-----:R-:W4:Y:S04]  /*1fcf0*/  LDL R37, [R1+0xca4] ;  /* 0x000ca40001257983 */ /* 0x001f280000100800 */
[----:B------:R0:W-:Y:S04]  /*1fd00*/  @P4 STL [R1+0x94c], R5 ;  /* 0x00094c0501004387 */ /* 0x0001e80000100800 */
[----:B------:R-:W4:Y:S04]  /*1fd10*/  LDL.LU.64 R68, [R1+0x17d0] ;  /* 0x0017d00001447983 */ /* 0x000f280000300a00 */
[----:B------:R-:W4:Y:S04]  /*1fd20*/  LDL R17, [R1+0x920] ;  /* 0x0009200001117983 */ /* 0x000f280000100800 */
[----:B0-----:R-:W4:Y:S04]  /*1fd30*/  LDL R5, [R1+0x91c] ;  /* 0x00091c0001057983 */ /* 0x001f280000100800 */
[----:B------:R-:W4:Y:S04]  /*1fd40*/  LDL.LU.64 R58, [R1+0x17c8] ;  /* 0x0017c800013a7983 */ /* 0x000f280000300a00 */
[----:B------:R0:W-:Y:S04]  /*1fd50*/  @P3 STL [R1+0x948], R57 ;  /* 0x0009483901003387 */ /* 0x0001e80000100800 */
[----:B------:R-:W4:Y:S04]  /*1fd60*/  @P0 LDG.E.U16 R43, desc[UR16][R90.64] ;  /* 0x000000105a2b0981 */ /* 0x000f28000c1e1500 */
[----:B0-----:R-:W4:Y:S04]  /*1fd70*/  LDL R57, [R1+0x918] ;  /* 0x0009180001397983 */ /* 0x001f280000100800 */
[----:B------:R0:W-:Y:S04]  /*1fd80*/  @P3 STL [R1+0x944], R44 ;  /* 0x0009442c01003387 */ /* 0x0001e80000100800 */
[----:B0-----:R-:W4:Y:S04]  /*1fd90*/  LDL R44, [R1+0x914] ;  /* 0x00091400012c7983 */ /* 0x001f280000100800 */
[----:B------:R-:W4:Y:S04]  /*1fda0*/  LDL.LU.64 R24, [R1+0x17c0] ;  /* 0x0017c00001187983 */ /* 0x000f280000300a00 */
[----:B------:R-:W4:Y:S04]  /*1fdb0*/  LDL.LU.64 R30, [R1+0x17b8] ;  /* 0x0017b800011e7983 */ /* 0x000f280000300a00 */
[----:B---3--:R0:W-:Y:S04]  /*1fdc0*/  @P6 STL [R1+0x940], R42 ;  /* 0x0009402a01006387 */ /* 0x0081e80000100800 */
[----:B0-----:R-:W3:Y:S04]  /*1fdd0*/  LDL R42, [R1+0x910] ;  /* 0x00091000012a7983 */ /* 0x001ee80000100800 */
[----:B------:R0:W-:Y:S04]  /*1fde0*/  @P6 STL [R1+0x93c], R0 ;  /* 0x00093c0001006387 */ /* 0x0001e80000100800 */
[----:B0-----:R-:W3:Y:S04]  /*1fdf0*/  LDL R0, [R1+0x90c] ;  /* 0x00090c0001007983 */ /* 0x001ee80000100800 */
[----:B------:R-:W3:Y:S04]  /*1fe00*/  LDL.LU.64 R28, [R1+0x17b0] ;  /* 0x0017b000011c7983 */ /* 0x000ee80000300a00 */
[----:B--2---:R0:W-:Y:S04]  /*1fe10*/  @P5 STL [R1+0x934], R2 ;  /* 0x0009340201005387 */ /* 0x0041e80000100800 */
[----:B------:R-:W2:Y:S04]  /*1fe20*/  LDL R55, [R1+0x904] ;  /* 0x0009040001377983 */ /* 0x000ea80000100800 */
[----:B0-----:R-:W2:Y:S04]  /*1fe30*/  LDL R2, [R1+0x908] ;  /* 0x0009080001027983 */ /* 0x001ea80000100800 */
[----:B------:R0:W-:Y:S04]  /*1fe40*/  @P5 STL [R1+0x938], R56 ;  /* 0x0009383801005387 */ /* 0x0001e80000100800 */
[----:B------:R-:W2:Y:S04]  /*1fe50*/  LDL.LU.64 R20, [R1+0x17a8] ;  /* 0x0017a80001147983 */ /* 0x000ea80000300a00 */
[----:B------:R-:W2:Y:S01]  /*1fe60*/  LDL.LU.64 R90, [R1+0x17a0] ;  /* 0x0017a000015a7983 */ /* 0x000ea20000300a00 */
[----:B------:R-:W-:-:S02]  /*1fe70*/  ISETP.GT.AND P4, PT, R4, 0x16, PT ;  /* 0x000000160400780c */ /* 0x000fc40003f84270 */
[C---:B------:R-:W-:Y:S01]  /*1fe80*/  ISETP.GT.AND P3, PT, R4.reuse, 0x17, PT ;  /* 0x000000170400780c */ /* 0x040fe20003f64270 */
[----:B0-----:R-:W3:Y:S04]  /*1fe90*/  LDL R56, [R1+0x8fc] ;  /* 0x0008fc0001387983 */ /* 0x001ee80000100800 */
[----:B------:R-:W3:Y:S08]  /*1fea0*/  LDL R54, [R1+0x900] ;  /* 0x0009000001367983 */ /* 0x000ef00000100800 */
[----:B----4-:R-:W4:Y:S04]  /*1feb0*/  @P3 LDG.E.U16 R16, desc[UR16][R18.64] ;  /* 0x0000001012103981 */ /* 0x010f28000c1e1500 */
[----:B------:R-:W3:Y:S04]  /*1fec0*/  @P3 LDG.E.U16 R37, desc[UR16][R40.64] ;  /* 0x0000001028253981 */ /* 0x000ee8000c1e1500 */
[----:B--2---:R-:W2:Y:S04]  /*1fed0*/  @P4 LDG.E.U16 R90, desc[UR16][R52.64] ;  /* 0x00000010345a4981 */ /* 0x004ea8000c1e1500 */
[----:B------:R-:W4:Y:S01]  /*1fee0*/  @P4 LDG.E.U16 R91, desc[UR16][R48.64] ;  /* 0x00000010305b4981 */ /* 0x000f22000c1e1500 */
[----:B------:R-:W-:-:S02]  /*1fef0*/  ISETP.GT.AND P6, PT, R4, 0x18, PT ;  /* 0x000000180400780c */ /* 0x000fc40003fc4270 */
[C---:B------:R-:W-:Y:S01]  /*1ff00*/  ISETP.GT.AND P5, PT, R4.reuse, 0x19, PT ;  /* 0x000000190400780c */ /* 0x040fe20003fa4270 */
[----:B------:R-:W-:Y:S04]  /*1ff10*/  @P0 STL [R1+0x92c], R43 ;  /* 0x00092c2b01000387 */ /* 0x000fe80000100800 */
[----:B------:R0:W-:Y:S01]  /*1ff20*/  @P0 STL [R1+0x930], R45 ;  /* 0x0009302d01000387 */ /* 0x0001e20000100800 */
[----:B------:R-:W-:-:S03]  /*1ff30*/  ISETP.GT.AND P0, PT, R4, 0x1a, PT ;  /* 0x0000001a0400780c */ /* 0x000fc60003f04270 */
[----:B------:R-:W4:Y:S04]  /*1ff40*/  LDL.LU.64 R52, [R1+0x1798] ;  /* 0x0017980001347983 */ /* 0x000f280000300a00 */
[----:B------:R-:W4:Y:S01]  /*1ff50*/  @P6 LDG.E.U16 R17, desc[UR16][R78.64] ;  /* 0x000000104e116981 */ /* 0x000f22000c1e1500 */
[----:B------:R-:W-:-:S03]  /*1ff60*/  ISETP.GT.AND P4, PT, R4, 0x1b, PT ;  /* 0x0000001b0400780c */ /* 0x000fc60003f84270 */
[----:B0-----:R-:W4:Y:S04]  /*1ff70*/  LDL R45, [R1+0x8f8] ;  /* 0x0008f800012d7983 */ /* 0x001f280000100800 */
[----:B------:R-:W4:Y:S04]  /*1ff80*/  @P6 LDG.E.U16 R5, desc[UR16][R72.64] ;  /* 0x0000001048056981 */ /* 0x000f28000c1e1500 */
[----:B------:R-:W4:Y:S04]  /*1ff90*/  @P5 LDG.E.U16 R57, desc[UR16][R8.64] ;  /* 0x0000001008395981 */ /* 0x000f28000c1e1500 */
[----:B------:R-:W4:Y:S04]  /*1ffa0*/  @P5 LDG.E.U16 R44, desc[UR16][R70.64] ;  /* 0x00000010462c5981 */ /* 0x000f28000c1e1500 */
[----:B---3--:R-:W3:Y:S04]  /*1ffb0*/  @P0 LDG.E.U16 R42, desc[UR16][R64.64] ;  /* 0x00000010402a0981 */ /* 0x008ee8000c1e1500 */
[----:B------:R-:W3:Y:S04]  /*1ffc0*/  @P0 LDG.E.U16 R0, desc[UR16][R12.64] ;  /* 0x000000100c000981 */ /* 0x000ee8000c1e1500 */
[----:B------:R-:W3:Y:S04]  /*1ffd0*/  @P4 LDG.E.U16 R2, desc[UR16][R22.64] ;  /* 0x0000001016024981 */ /* 0x000ee8000c1e1500 */
[----:B------:R-:W3:Y:S04]  /*1ffe0*/  @P4 LDG.E.U16 R55, desc[UR16][R6.64] ;  /* 0x0000001006374981 */ /* 0x000ee8000c1e1500 */
[----:B--2---:R-:W-:Y:S04]  /*1fff0*/  STL [R1+0x1178], R90 ;  /* 0x0011785a01007387 */ /* 0x004fe80000100800 */
[----:B------:R-:W2:Y:S04]  /*20000*/  LDL.LU.64 R48, [R1+0x1790] ;  /* 0x0017900001307983 */ /* 0x000ea80000300a00 */
[----:B------:R-:W2:Y:S04]  /*20010*/  LDL R43, [R1+0x8f4] ;  /* 0x0008f400012b7983 */ /* 0x000ea80000100800 */
[----:B----4-:R-:W-:Y:S04]  /*20020*/  STL [R1+0x117c], R91 ;  /* 0x00117c5b01007387 */ /* 0x010fe80000100800 */
[----:B------:R-:W4:Y:S04]  /*20030*/  LDL.LU.64 R40, [R1+0x1788] ;  /* 0x0017880001287983 */ /* 0x000f280000300a00 */
[----:B------:R0:W-:Y:S04]  /*20040*/  @P3 STL [R1+0xca4], R37 ;  /* 0x000ca42501003387 */ /* 0x0001e80000100800 */
[----:B0-----:R-:W4:Y:S04]  /*20050*/  LDL.LU R37, [R1+0x1780] ;  /* 0x0017800001257983 */ /* 0x001f280000300800 */
[----:B------:R-:W4:Y:S04]  /*20060*/  LDL.LU.64 R18, [R1+0x1778] ;  /* 0x0017780001127983 */ /* 0x000f280000300a00 */
[----:B------:R0:W-:Y:S01]  /*20070*/  @P3 STL [R1+0xca0], R16 ;  /* 0x000ca01001003387 */ /* 0x0001e20000100800 */
[----:B------:R-:W-:-:S03]  /*20080*/  ISETP.GT.AND P3, PT, R4, 0x1c, PT ;  /* 0x0000001c0400780c */ /* 0x000fc60003f64270 */
[----:B0-----:R-:W4:Y:S10]  /*20090*/  LDL.LU R16, [R1+0x1770] ;  /* 0x0017700001107983 */ /* 0x001f340000300800 */
[----:B------:R-:W4:Y:S04]  /*200a0*/  @P3 LDG.E.U16 R56, desc[UR16][R60.64] ;  /* 0x000000103c383981 */ /* 0x000f28000c1e1500 */
[----:B------:R-:W4:Y:S04]  /*200b0*/  @P3 LDG.E.U16 R54, desc[UR16][R62.64] ;  /* 0x000000103e363981 */ /* 0x000f28000c1e1500 */
[----:B------:R-:W4:Y:S04]  /*200c0*/  LDL.LU.64 R78, [R1+0x1768] ;  /* 0x00176800014e7983 */ /* 0x000f280000300a00 */
[----:B------:R0:W-:Y:S04]  /*200d0*/  @P6 STL [R1+0x920], R17 ;  /* 0x0009201101006387 */ /* 0x0001e80000100800 */
[----:B0-----:R-:W4:Y:S04]  /*200e0*/  LDL.LU R17, [R1+0x1760] ;  /* 0x0017600001117983 */ /* 0x001f280000300800 */
[----:B------:R-:W4:Y:S04]  /*200f0*/  LDL.LU.64 R72, [R1+0x1758] ;  /* 0x0017580001487983 */ /* 0x000f280000300a00 */
[----:B------:R-:W-:Y:S04]  /*20100*/  @P6 STL [R1+0x91c], R5 ;  /* 0x00091c0501006387 */ /* 0x000fe80000100800 */
[----:B------:R-:W4:Y:S04]  /*20110*/  LDL.LU.64 R8, [R1+0x1750] ;  /* 0x0017500001087983 */ /* 0x000f280000300a00 */
[----:B------:R-:W4:Y:S04]  /*20120*/  LDL.LU.64 R70, [R1+0x1748] ;  /* 0x0017480001467983 */ /* 0x000f280000300a00 */
[----:B------:R0:W-:Y:S01]  /*20130*/  @P5 STL [R1+0x918], R57 ;  /* 0x0009183901005387 */ /* 0x0001e20000100800 */
[----:B------:R-:W-:-:S03]  /*20140*/  ISETP.GT.AND P6, PT, R4, 0x1d, PT ;  /* 0x0000001d0400780c */ /* 0x000fc60003fc4270 */
[----:B0-----:R-:W4:Y:S04]  /*20150*/  LDL R57, [R1+0xc9c] ;  /* 0x000c9c0001397983 */ /* 0x001f280000100800 */
[----:B------:R0:W-:Y:S06]  /*20160*/  @P5 STL [R1+0x914], R44 ;  /* 0x0009142c01005387 */ /* 0x0001ec0000100800 */
[----:B------:R-:W4:Y:S04]  /*20170*/  @P6 LDG.E.U16 R45, desc[UR16][R50.64] ;  /* 0x00000010322d6981 */ /* 0x000f28000c1e1500 */
[----:B0-----:R-:W4:Y:S04]  /*20180*/  LDL R44, [R1+0xc98] ;  /* 0x000c9800012c7983 */ /* 0x001f280000100800 */
[----:B------:R-:W4:Y:S04]  /*20190*/  LDL.LU.64 R64, [R1+0x1740] ;  /* 0x0017400001407983 */ /* 0x000f280000300a00 */
[----:B---3--:R0:W-:Y:S04]  /*201a0*/  @P0 STL [R1+0x910], R42 ;  /* 0x0009102a01000387 */ /* 0x0081e80000100800 */
[----:B0-----:R-:W3:Y:S04]  /*201b0*/  LDL R42, [R1+0x8f0] ;  /* 0x0008f000012a7983 */ /* 0x001ee80000100800 */
[----:B------:R-:W3:Y:S04]  /*201c0*/  LDL.LU.64 R12, [R1+0x1738] ;  /* 0x00173800010c7983 */ /* 0x000ee80000300a00 */
[----:B------:R0:W-:Y:S04]  /*201d0*/  @P0 STL [R1+0x90c], R0 ;  /* 0x00090c0001000387 */ /* 0x0001e80000100800 */
[----:B0-----:R-:W3:Y:S04]  /*201e0*/  LDL R0, [R1+0x8ec] ;  /* 0x0008ec0001007983 */ /* 0x001ee80000100800 */
[----:B------:R-:W3:Y:S04]  /*201f0*/  LDL.LU.64 R22, [R1+0x1730] ;  /* 0x0017300001167983 */ /* 0x000ee80000300a00 */
[----:B------:R0:W-:Y:S04]  /*20200*/  @P4 STL [R1+0x908], R2 ;  /* 0x0009080201004387 */ /* 0x0001e80000100800 */
[----:B------:R-:W3:Y:S04]  /*20210*/  LDL R6, [R1+0x8e4] ;  /* 0x0008e40001067983 */ /* 0x000ee80000100800 */
[----:B0-----:R-:W3:Y:S04]  /*20220*/  LDL R2, [R1+0x8e8] ;  /* 0x0008e80001027983 */ /* 0x001ee80000100800 */
[----:B------:R0:W-:Y:S04]  /*20230*/  @P4 STL [R1+0x904], R55 ;  /* 0x0009043701004387 */ /* 0x0001e80000100800 */
[----:B------:R-:W3:Y:S04]  /*20240*/  LDL.LU.64 R62, [R1+0x1728] ;  /* 0x00172800013e7983 */ /* 0x000ee80000300a00 */
[----:B0-----:R-:W3:Y:S04]  /*20250*/  LDL R55, [R1+0x8e0] ;  /* 0x0008e00001377983 */ /* 0x001ee80000100800 */
[----:B------:R-:W3:Y:S04]  /*20260*/  LDL.LU.64 R60, [R1+0x1720] ;  /* 0x00172000013c7983 */ /* 0x000ee80000300a00 */
[----:B------:R-:W3:Y:S04]  /*20270*/  LDL R7, [R1+0x8dc] ;  /* 0x0008dc0001077983 */ /* 0x000ee80000100800 */
[----:B--2---:R-:W2:Y:S04]  /*20280*/  @P6 LDG.E.U16 R43, desc[UR16][R92.64] ;  /* 0x000000105c2b6981 */ /* 0x004ea8000c1e1500 */
[----:B----4-:R-:W-:Y:S04]  /*20290*/  @P3 STL [R1+0x8fc], R56 ;  /* 0x0008fc3801003387 */ /* 0x010fe80000100800 */
[----:B------:R0:W-:Y:S04]  /*202a0*/  @P3 STL [R1+0x900], R54 ;  /* 0x0009003601003387 */ /* 0x0001e80000100800 */
[----:B------:R-:W4:Y:S04]  /*202b0*/  LDL.LU.64 R50, [R1+0x1718] ;  /* 0x0017180001327983 */ /* 0x000f280000300a00 */
[----:B0-----:R-:W4:Y:S04]  /*202c0*/  LDL R54, [R1+0x8d8] ;  /* 0x0008d80001367983 */ /* 0x001f280000100800 */
[----:B------:R-:W4:Y:S01]  /*202d0*/  LDL.LU.64 R92, [R1+0x1710] ;  /* 0x00171000015c7983 */ /* 0x000f220000300a00 */
[----:B------:R-:W-:-:S02]  /*202e0*/  ISETP.GT.AND P5, PT, R4, 0x1e, PT ;  /* 0x0000001e0400780c */ /* 0x000fc40003fa4270 */
[C---:B------:R-:W-:Y:S02]  /*202f0*/  ISETP.GT.AND P0, PT, R4.reuse, 0x1f, PT ;  /* 0x0000001f0400780c */ /* 0x040fe40003f04270 */
[C---:B------:R-:W-:Y:S02]  /*20300*/  ISETP.GT.AND P4, PT, R4.reuse, 0x20, PT ;  /* 0x000000200400780c */ /* 0x040fe40003f84270 */
[----:B------:R-:W-:-:S09]  /*20310*/  ISETP.GT.AND P3, PT, R4, 0x21, PT ;  /* 0x000000210400780c */ /* 0x000fd20003f64270 */
[----:B------:R-:W4:Y:S04]  /*20320*/  @P0 LDG.E.U16 R57, desc[UR16][R46.64] ;  /* 0x000000102e390981 */ /* 0x000f28000c1e1500 */
[----:B------:R-:W4:Y:S04]  /*20330*/  @P0 LDG.E.U16 R44, desc[UR16][R34.64] ;  /* 0x00000010222c0981 */ /* 0x000f28000c1e1500 */
[----:B---3--:R-:W3:Y:S04]  /*20340*/  @P4 LDG.E.U16 R42, desc[UR16][R10.64] ;  /* 0x000000100a2a4981 */ /* 0x008ee8000c1e1500 */
[----:B------:R-:W3:Y:S04]  /*20350*/  @P4 LDG.E.U16 R0, desc[UR16][R32.64] ;  /* 0x0000001020004981 */ /* 0x000ee8000c1e1500 */
[----:B------:R-:W3:Y:S04]  /*20360*/  @P3 LDG.E.U16 R6, desc[UR16][R82.64] ;  /* 0x0000001052063981 */ /* 0x000ee8000c1e1500 */
[----:B------:R-:W3:Y:S04]  /*20370*/  @P3 LDG.E.U16 R2, desc[UR16][R84.64] ;  /* 0x0000001054023981 */ /* 0x000ee8000c1e1500 */
[----:B--2---:R0:W-:Y:S04]  /*20380*/  @P6 STL [R1+0x8f4], R43 ;  /* 0x0008f42b01006387 */ /* 0x0041e80000100800 */
[----:B0-----:R-:W2:Y:S04]  /*20390*/  LDL R43, [R1+0x8d4] ;  /* 0x0008d400012b7983 */ /* 0x001ea80000100800 */
[----:B----4-:R-:W4:Y:S04]  /*203a0*/  @P5 LDG.E.U16 R92, desc[UR16][R14.64] ;  /* 0x000000100e5c5981 */ /* 0x010f28000c1e1500 */
[----:B------:R-:W3:Y:S04]  /*203b0*/  @P5 LDG.E.U16 R93, desc[UR16][R38.64] ;  /* 0x00000010265d5981 */ /* 0x000ee8000c1e1500 */
[----:B------:R0:W-:Y:S01]  /*203c0*/  @P6 STL [R1+0x8f8], R45 ;  /* 0x0008f82d01006387 */ /* 0x0001e20000100800 */
[----:B------:R-:W-:-:S03]  /*203d0*/  ISETP.GT.AND P6, PT, R4, 0x22, PT ;  /* 0x000000220400780c */ /* 0x000fc60003fc4270 */
[----:B------:R-:W3:Y:S04]  /*203e0*/  LDL.LU.64 R14, [R1+0x1708] ;  /* 0x00170800010e7983 */ /* 0x000ee80000300a00 */
[----:B------:R-:W3:Y:S01]  /*203f0*/  LDL R56, [R1+0x8d0] ;  /* 0x0008d00001387983 */ /* 0x000ee20000100800 */
[----:B------:R-:W-:-:S05]  /*20400*/  ISETP.GT.AND P5, PT, R4, 0x23, PT ;  /* 0x000000230400780c */ /* 0x000fca0003fa4270 */
[----:B------:R-:W3:Y:S04]  /*20410*/  @P6 LDG.E.U16 R55, desc[UR16][R26.64] ;  /* 0x000000101a376981 */ /* 0x000ee8000c1e1500 */
[----:B------:R-:W3:Y:S04]  /*20420*/  @P6 LDG.E.U16 R7, desc[UR16][R76.64] ;  /* 0x000000104c076981 */ /* 0x000ee8000c1e1500 */
[----:B------:R-:W3:Y:S04]  /*20430*/  @P5 LDG.E.U16 R54, desc[UR16][R80.64] ;  /* 0x0000001050365981 */ /* 0x000ee8000c1e1500 */
[----:B--2---:R-:W2:Y:S04]  /*20440*/  @P5 LDG.E.U16 R43, desc[UR16][R74.64] ;  /* 0x000000104a2b5981 */ /* 0x004ea8000c1e1500 */
[----:B----4-:R-:W-:Y:S04]  /*20450*/  STL [R1+0x1180], R92 ;  /* 0x0011805c01007387 */ /* 0x010fe80000100800 */
[----:B------:R-:W4:Y:S04]  /*20460*/  LDL.LU.64 R38, [R1+0x1700] ;  /* 0x0017000001267983 */ /* 0x000f280000300a00 */
[----:B0-----:R-:W4:Y:S04]  /*20470*/  LDL R45, [R1+0x8cc] ;  /* 0x0008cc00012d7983 */ /* 0x001f280000100800 */
[----:B------:R-:W4:Y:S04]  /*20480*/  LDL R5, [R1+0x8c8] ;  /* 0x0008c80001057983 */ /* 0x000f280000100800 */
[----:B---3--:R-:W-:Y:S04]  /*20490*/  STL [R1+0x1184], R93 ;  /* 0x0011845d01007387 */ /* 0x008fe80000100800 */
[----:B------:R-:W3:Y:S04]  /*204a0*/  LDL.LU.64 R46, [R1+0x16f8] ;  /* 0x0016f800012e7983 */ /* 0x000ee80000300a00 */
[----:B------:R0:W-:Y:S04]  /*204b0*/  @P0 STL [R1+0xc9c], R57 ;  /* 0x000c9c3901000387 */ /* 0x0001e80000100800 */
[----:B0-----:R-:W3:Y:S04]  /*204c0*/  LDL R57, [R1+0x8c4] ;  /* 0x0008c40001397983 */ /* 0x001ee80000100800 */
[----:B------:R-:W3:Y:S04]  /*204d0*/  LDL.LU.64 R34, [R1+0x16f0] ;  /* 0x0016f00001227983 */ /* 0x000ee80000300a00 */
[----:B------:R0:W-:Y:S04]  /*204e0*/  @P0 STL [R1+0xc98], R44 ;  /* 0x000c982c01000387 */ /* 0x0001e80000100800 */
[----:B------:R-:W3:Y:S04]  /*204f0*/  LDL.LU.64 R10, [R1+0x16e8] ;  /* 0x0016e800010a7983 */ /* 0x000ee80000300a00 */
[----:B0-----:R-:W3:Y:S04]  /*20500*/  LDL R44, [R1+0xc94] ;  /* 0x000c9400012c7983 */ /* 0x001ee80000100800 */
[----:B------:R0:W-:Y:S04]  /*20510*/  @P4 STL [R1+0x8f0], R42 ;  /* 0x0008f02a01004387 */ /* 0x0001e80000100800 */
[----:B0-----:R-:W3:Y:S04]  /*20520*/  LDL R42, [R1+0xc90] ;  /* 0x000c9000012a7983 */ /* 0x001ee80000100800 */
[----:B------:R-:W3:Y:S04]  /*20530*/  LDL.LU.64 R32, [R1+0x16e0] ;  /* 0x0016e00001207983 */ /* 0x000ee80000300a00 */
[----:B------:R0:W-:Y:S04]  /*20540*/  @P4 STL [R1+0x8ec], R0 ;  /* 0x0008ec0001004387 */ /* 0x0001e80000100800 */
[----:B------:R-:W3:Y:S04]  /*20550*/  LDL.LU.64 R84, [R1+0x16d8] ;  /* 0x0016d80001547983 */ /* 0x000ee80000300a00 */
[----:B0-----:R-:W3:Y:S04]  /*20560*/  LDL R0, [R1+0xc8c] ;  /* 0x000c8c0001007983 */ /* 0x001ee80000100800 */
[----:B------:R0:W-:Y:S04]  /*20570*/  @P3 STL [R1+0x8e8], R2 ;  /* 0x0008e80201003387 */ /* 0x0001e80000100800 */
[----:B0-----:R-:W3:Y:S01]  /*20580*/  LDL R2, [R1+0xc88] ;  /* 0x000c880001027983 */ /* 0x001ee20000100800 */
[----:B------:R-:W-:-:S02]  /*20590*/  ISETP.GT.AND P0, PT, R4, 0x24, PT ;  /* 0x000000240400780c */ /* 0x000fc40003f04270 */
[C---:B------:R-:W-:Y:S01]  /*205a0*/  ISETP.GT.AND P4, PT, R4.reuse, 0x25, PT ;  /* 0x000000250400780c */ /* 0x040fe20003f84270 */
[----:B------:R-:W3:Y:S10]  /*205b0*/  LDL.LU.64 R82, [R1+0x16d0] ;  /* 0x0016d00001527983 */ /* 0x000ef40000300a00 */
[----:B------:R-:W3:Y:S04]  /*205c0*/  @P0 LDG.E.U16 R56, desc[UR16][R66.64] ;  /* 0x0000001042380981 */ /* 0x000ee8000c1e1500 */
[----:B------:R0:W-:Y:S04]  /*205d0*/  @P3 STL [R1+0x8e4], R6 ;  /* 0x0008e40601003387 */ /* 0x0001e80000100800 */
[----:B------:R-:W3:Y:S04]  /*205e0*/  LDL.LU.64 R26, [R1+0x16c8] ;  /* 0x0016c800011a7983 */ /* 0x000ee80000300a00 */
[----:B0-----:R-:W3:Y:S04]  /*205f0*/  LDL R6, [R1+0x8c0] ;  /* 0x0008c00001067983 */ /* 0x001ee80000100800 */
[----:B------:R0:W-:Y:S01]  /*20600*/  @P6 STL [R1+0x8e0], R55 ;  /* 0x0008e03701006387 */ /* 0x0001e20000100800 */
[----:B------:R-:W-:-:S03]  /*20610*/  ISETP.GT.AND P3, PT, R4, 0x26, PT ;  /* 0x000000260400780c */ /* 0x000fc60003f64270 */
[----:B0-----:R-:W3:Y:S04]  /*20620*/  LDL R55, [R1+0x8bc] ;  /* 0x0008bc0001377983 */ /* 0x001ee80000100800 */
[----:B------:R-:W3:Y:S04]  /*20630*/  LDL.LU.64 R76, [R1+0x16c0] ;  /* 0x0016c000014c7983 */ /* 0x000ee80000300a00 */
[----:B------:R-:W-:Y:S04]  /*20640*/  @P6 STL [R1+0x8dc], R7 ;  /* 0x0008dc0701006387 */ /* 0x000fe80000100800 */
[----:B------:R-:W3:Y:S04]  /*20650*/  LDL.LU R80, [R1+0x16b8] ;  /* 0x0016b80001507983 */ /* 0x000ee80000300800 */
[----:B------:R-:W3:Y:S04]  /*20660*/  LDL R81, [R1+0x8b8] ;  /* 0x0008b80001517983 */ /* 0x000ee80000100800 */
[----:B------:R0:W-:Y:S01]  /*20670*/  @P5 STL [R1+0x8d8], R54 ;  /* 0x0008d83601005387 */ /* 0x0001e20000100800 */
[----:B------:R-:W-:-:S03]  /*20680*/  ISETP.GT.AND P6, PT, R4, 0x27, PT ;  /* 0x000000270400780c */ /* 0x000fc60003fc4270 */
[----:B0-----:R-:W3:Y:S04]  /*20690*/  LDL R54, [R1+0x8b4] ;  /* 0x0008b40001367983 */ /* 0x001ee80000100800 */
[----:B------:R-:W3:Y:S04]  /*206a0*/  LDL.LU.64 R74, [R1+0x16b0] ;  /* 0x0016b000014a7983 */ /* 0x000ee80000300a00 */
[----:B--2---:R0:W-:Y:S04]  /*206b0*/  @P5 STL [R1+0x8d4], R43 ;  /* 0x0008d42b01005387 */ /* 0x0041e80000100800 */
[----:B0-----:R-:W2:Y:S04]  /*206c0*/  LDL R43, [R1+0x8b0] ;  /* 0x0008b000012b7983 */ /* 0x001ea80000100800 */
[----:B----4-:R-:W4:Y:S04]  /*206d0*/  @P0 LDG.E.U16 R45, desc[UR16][R68.64] ;  /* 0x00000010442d0981 */ /* 0x010f28000c1e1500 */
[----:B------:R-:W2:Y:S04]  /*206e0*/  @P4 LDG.E.U16 R5, desc[UR16][R58.64] ;  /* 0x000000103a054981 */ /* 0x000ea8000c1e1500 */
[----:B---3--:R-:W3:Y:S04]  /*206f0*/  @P4 LDG.E.U16 R57, desc[UR16][R24.64] ;  /* 0x0000001018394981 */ /* 0x008ee8000c1e1500 */
[----:B------:R-:W3:Y:S04]  /*20700*/  @P3 LDG.E.U16 R44, desc[UR16][R30.64] ;  /* 0x000000101e2c3981 */ /* 0x000ee8000c1e1500 */
[----:B------:R-:W3:Y:S04]  /*20710*/  @P3 LDG.E.U16 R42, desc[UR16][R28.64] ;  /* 0x000000101c2a3981 */ /* 0x000ee8000c1e1500 */
[----:B------:R-:W3:Y:S04]  /*20720*/  @P6 LDG.E.U16 R0, desc[UR16][R20.64] ;  /* 0x0000001014006981 */ /* 0x000ee8000c1e1500 */
[----:B------:R-:W3:Y:S01]  /*20730*/  @P6 LDG.E.U16 R2, desc[UR16][R52.64] ;  /* 0x0000001034026981 */ /* 0x000ee2000c1e1500 */
[----:B------:R-:W-:-:S03]  /*20740*/  ISETP.GT.AND P5, PT, R4, 0x28, PT ;  /* 0x000000280400780c */ /* 0x000fc60003fa4270 */
[----:B------:R-:W3:Y:S04]  /*20750*/  LDL.LU.64 R66, [R1+0x16a8] ;  /* 0x0016a80001427983 */ /* 0x000ee80000300a00 */
[----:B------:R0:W-:Y:S04]  /*20760*/  @P0 STL [R1+0x8d0], R56 ;  /* 0x0008d03801000387 */ /* 0x0001e80000100800 */
[----:B0-----:R-:W3:Y:S04]  /*20770*/  LDL R56, [R1+0x8ac] ;  /* 0x0008ac0001387983 */ /* 0x001ee80000100800 */
[----:B------:R-:W3:Y:S04]  /*20780*/  LDL.LU.64 R68, [R1+0x16a0] ;  /* 0x0016a00001447983 */ /* 0x000ee80000300a00 */
[----:B------:R-:W3:Y:S04]  /*20790*/  @P5 LDG.E.U16 R6, desc[UR16][R48.64] ;  /* 0x0000001030065981 */ /* 0x000ee8000c1e1500 */
[----:B------:R-:W3:Y:S04]  /*207a0*/  @P5 LDG.E.U16 R55, desc[UR16][R40.64] ;  /* 0x0000001028375981 */ /* 0x000ee8000c1e1500 */
[----:B----4-:R0:W-:Y:S01]  /*207b0*/  @P0 STL [R1+0x8cc], R45 ;  /* 0x0008cc2d01000387 */ /* 0x0101e20000100800 */
[----:B------:R-:W-:-:S03]  /*207c0*/  ISETP.GT.AND P0, PT, R4, 0x29, PT ;  /* 0x000000290400780c */ /* 0x000fc60003f04270 */
[----:B0-----:R-:W4:Y:S04]  /*207d0*/  LDL R45, [R1+0x8a8] ;  /* 0x0008a800012d7983 */ /* 0x001f280000100800 */
[----:B------:R-:W4:Y:S04]  /*207e0*/  LDL.LU.64 R58, [R1+0x1698] ;  /* 0x00169800013a7983 */ /* 0x000f280000300a00 */
[----:B--2---:R0:W-:Y:S04]  /*207f0*/  @P4 STL [R1+0x8c8], R5 ;  /* 0x0008c80501004387 */ /* 0x0041e80000100800 */
[----:B------:R-:W2:Y:S04]  /*20800*/  @P0 LDG.E.U16 R81, desc[UR16][R36.64] ;  /* 0x0000001024510981 */ /* 0x000ea8000c1e1500 */
[----:B------:R-:W2:Y:S04]  /*20810*/  @P0 LDG.E.U16 R54, desc[UR16][R18.64] ;  /* 0x0000001012360981 */ /* 0x000ea8000c1e1500 */
[----:B0-----:R-:W2:Y:S04]  /*20820*/  LDL R5, [R1+0x8a4] ;  /* 0x0008a40001057983 */ /* 0x001ea80000100800 */
[----:B------:R-:W2:Y:S04]  /*20830*/  LDL.LU.64 R24, [R1+0x1690] ;  /* 0x0016900001187983 */ /* 0x000ea80000300a00 */
[----:B---3--:R0:W-:Y:S01]  /*20840*/  @P4 STL [R1+0x8c4], R57 ;  /* 0x0008c43901004387 */ /* 0x0081e20000100800 */
[----:B------:R-:W-:-:S03]  /*20850*/  ISETP.GT.AND P4, PT, R4, 0x2a, PT ;  /* 0x0000002a0400780c */ /* 0x000fc60003f84270 */
[----:B------:R-:W3:Y:S04]  /*20860*/  LDL R7, [R1+0x89c] ;  /* 0x00089c0001077983 */ /* 0x000ee80000100800 */
[----:B0-----:R-:W3:Y:S06]  /*20870*/  LDL R57, [R1+0x8a0] ;  /* 0x0008a00001397983 */ /* 0x001eec0000100800 */
[----:B------:R-:W3:Y:S04]  /*20880*/  @P4 LDG.E.U16 R43, desc[UR16][R78.64] ;  /* 0x000000104e2b4981 */ /* 0x000ee8000c1e1500 */
[----:B------:R-:W3:Y:S04]  /*20890*/  LDL.LU.64 R30, [R1+0x1688] ;  /* 0x00168800011e7983 */ /* 0x000ee80000300a00 */
[----:B------:R-:W3:Y:S04]  /*208a0*/  LDL.LU.64 R28, [R1+0x1680] ;  /* 0x00168000011c7983 */ /* 0x000ee80000300a00 */
[----:B------:R0:W-:Y:S04]  /*208b0*/  @P3 STL [R1+0xc94], R44 ;  /* 0x000c942c01003387 */ /* 0x0001e80000100800 */
[----:B0-----:R-:W3:Y:S04]  /*208c0*/  LDL R44, [R1+0x898] ;  /* 0x00089800012c7983 */ /* 0x001ee80000100800 */
[----:B------:R0:W-:Y:S04]  /*208d0*/  @P3 STL [R1+0xc90], R42 ;  /* 0x000c902a01003387 */ /* 0x0001e80000100800 */
[----:B0-----:R-:W3:Y:S04]  /*208e0*/  LDL R42, [R1+0x894] ;  /* 0x00089400012a7983 */ /* 0x001ee80000100800 */
[----:B------:R-:W3:Y:S04]  /*208f0*/  LDL.LU.64 R20, [R1+0x1678] ;  /* 0x0016780001147983 */ /* 0x000ee80000300a00 */
[----:B------:R-:W3:Y:S04]  /*20900*/  LDL.LU.64 R52, [R1+0x1670] ;  /* 0x0016700001347983 */ /* 0x000ee80000300a00 */
[----:B------:R0:W-:Y:S04]  /*20910*/  @P6 STL [R1+0xc8c], R0 ;  /* 0x000c8c0001006387 */ /* 0x0001e80000100800 */
[----:B0-----:R-:W3:Y:S04]  /*20920*/  LDL R0, [R1+0xc84] ;  /* 0x000c840001007983 */ /* 0x001ee80000100800 */
[----:B------:R0:W-:Y:S04]  /*20930*/  @P6 STL [R1+0xc88], R2 ;  /* 0x000c880201006387 */ /* 0x0001e80000100800 */
[----:B------:R-:W3:Y:S04]  /*20940*/  @P4 LDG.E.U16 R56, desc[UR16][R16.64] ;  /* 0x0000001010384981 */ /* 0x000ee8000c1e1500 */
[----:B0-----:R-:W3:Y:S01]  /*20950*/  LDL R2, [R1+0xc80] ;  /* 0x000c800001027983 */ /* 0x001ee20000100800 */
[----:B------:R-:W-:-:S02]  /*20960*/  ISETP.GT.AND P3, PT, R4, 0x2b, PT ;  /* 0x0000002b0400780c */ /* 0x000fc40003f64270 */
[C---:B------:R-:W-:Y:S01]  /*20970*/  ISETP.GT.AND P6, PT, R4.reuse, 0x2c, PT ;  /* 0x0000002c0400780c */ /* 0x040fe20003fc4270 */
[----:B------:R-:W3:Y:S04]  /*20980*/  LDL.LU.64 R48, [R1+0x1668] ;  /* 0x0016680001307983 */ /* 0x000ee80000300a00 */
[----:B------:R-:W3:Y:S04]  /*20990*/  LDL.LU.64 R40, [R1+0x1660] ;  /* 0x0016600001287983 */ /* 0x000ee80000300a00 */
[----:B------:R0:W-:Y:S04]  /*209a0*/  @P5 STL [R1+0x8c0], R6 ;  /* 0x0008c00601005387 */ /* 0x0001e80000100800 */
[----:B0-----:R-:W3:Y:S04]  /*209b0*/  LDL R6, [R1+0xc7c] ;  /* 0x000c7c0001067983 */ /* 0x001ee80000100800 */
[----:B------:R0:W-:Y:S01]  /*209c0*/  @P5 STL [R1+0x8bc], R55 ;  /* 0x0008bc3701005387 */ /* 0x0001e20000100800 */
[----:B------:R-:W-:-:S03]  /*209d0*/  ISETP.GT.AND P5, PT, R4, 0x2d, PT ;  /* 0x0000002d0400780c */ /* 0x000fc60003fa4270 */
[----:B0-----:R-:W3:Y:S04]  /*209e0*/  LDL R55, [R1+0xc78] ;  /* 0x000c780001377983 */ /* 0x001ee80000100800 */
[----:B------:R-:W3:Y:S04]  /*209f0*/  LDL.LU.64 R36, [R1+0x1658] ;  /* 0x0016580001247983 */ /* 0x000ee80000300a00 */
[----:B----4-:R-:W4:Y:S04]  /*20a00*/  @P3 LDG.E.U16 R45, desc[UR16][R72.64] ;  /* 0x00000010482d3981 */ /* 0x010f28000c1e1500 */
[----:B--2---:R-:W2:Y:S04]  /*20a10*/  @P3 LDG.E.U16 R5, desc[UR16][R8.64] ;  /* 0x0000001008053981 */ /* 0x004ea8000c1e1500 */
[----:B------:R0:W-:Y:S04]  /*20a20*/  @P0 STL [R1+0x8b8], R81 ;  /* 0x0008b85101000387 */ /* 0x0001e80000100800 */
[----:B---3--:R-:W3:Y:S04]  /*20a30*/  @P6 LDG.E.U16 R7, desc[UR16][R64.64] ;  /* 0x0000001040076981 */ /* 0x008ee8000c1e1500 */
[----:B0-----:R-:W3:Y:S04]  /*20a40*/  LDL.LU R81, [R1+0x1650] ;  /* 0x0016500001517983 */ /* 0x001ee80000300800 */
[----:B------:R-:W3:Y:S04]  /*20a50*/  @P6 LDG.E.U16 R57, desc[UR16][R70.64] ;  /* 0x0000001046396981 */ /* 0x000ee8000c1e1500 */
[----:B------:R-:W3:Y:S04]  /*20a60*/  LDL.LU.64 R18, [R1+0x1648] ;  /* 0x0016480001127983 */ /* 0x000ee80000300a00 */
[----:B------:R0:W-:Y:S01]  /*20a70*/  @P0 STL [R1+0x8b4], R54 ;  /* 0x0008b43601000387 */ /* 0x0001e20000100800 */
[----:B------:R-:W-:-:S03]  /*20a80*/  ISETP.GT.AND P0, PT, R4, 0x2e, PT ;  /* 0x0000002e0400780c */ /* 0x000fc60003f04270 */
[----:B0-----:R-:W3:Y:S04]  /*20a90*/  LDL R54, [R1+0x890] ;  /* 0x0008900001367983 */ /* 0x001ee80000100800 */
[----:B------:R-:W3:Y:S04]  /*20aa0*/  LDL.LU.64 R78, [R1+0x1640] ;  /* 0x00164000014e7983 */ /* 0x000ee80000300a00 */
[----:B------:R0:W-:Y:S04]  /*20ab0*/  @P4 STL [R1+0x8b0], R43 ;  /* 0x0008b02b01004387 */ /* 0x0001e80000100800 */
[----:B------:R-:W3:Y:S04]  /*20ac0*/  @P5 LDG.E.U16 R44, desc[UR16][R12.64] ;  /* 0x000000100c2c5981 */ /* 0x000ee8000c1e1500 */
[----:B0-----:R-:W3:Y:S04]  /*20ad0*/  LDL R43, [R1+0x88c] ;  /* 0x00088c00012b7983 */ /* 0x001ee80000100800 */
[----:B------:R-:W3:Y:S04]  /*20ae0*/  @P5 LDG.E.U16 R42, desc[UR16][R22.64] ;  /* 0x00000010162a5981 */ /* 0x000ee8000c1e1500 */
[----:B------:R-:W3:Y:S04]  /*20af0*/  LDL.LU.64 R16, [R1+0x1638] ;  /* 0x0016380001107983 */ /* 0x000ee80000300a00 */
[----:B------:R-:W3:Y:S04]  /*20b00*/  @P0 LDG.E.U16 R0, desc[UR16][R62.64] ;  /* 0x000000103e000981 */ /* 0x000ee8000c1e1500 */
[----:B------:R-:W3:Y:S04]  /*20b10*/  @P0 LDG.E.U16 R2, desc[UR16][R60.64] ;  /* 0x000000103c020981 */ /* 0x000ee8000c1e1500 */
[----:B------:R0:W-:Y:S01]  /*20b20*/  @P4 STL [R1+0x8ac], R56 ;  /* 0x0008ac3801004387 */ /* 0x0001e20000100800 */
[----:B------:R-:W-:-:S03]  /*20b30*/  ISETP.GT.AND P4, PT, R4, 0x2f, PT ;  /* 0x0000002f0400780c */ /* 0x000fc60003f84270 */
[----:B0-----:R-:W3:Y:S04]  /*20b40*/  LDL R56, [R1+0x888] ;  /* 0x0008880001387983 */ /* 0x001ee80000100800 */
[----:B------:R-:W3:Y:S06]  /*20b50*/  LDL.LU.64 R72, [R1+0x1630] ;  /* 0x0016300001487983 */ /* 0x000eec0000300a00 */
[----:B------:R-:W3:Y:S04]  /*20b60*/  @P4 LDG.E.U16 R6, desc[UR16][R50.64] ;  /* 0x0000001032064981 */ /* 0x000ee8000c1e1500 */
[----:B------:R-:W3:Y:S04]  /*20b70*/  @P4 LDG.E.U16 R55, desc[UR16][R14.64] ;  /* 0x000000100e374981 */ /* 0x000ee8000c1e1500 */
[----:B----4-:R0:W-:Y:S04]  /*20b80*/  @P3 STL [R1+0x8a8], R45 ;  /* 0x0008a82d01003387 */ /* 0x0101e80000100800 */
[----:B0-----:R-:W4:Y:S04]  /*20b90*/  LDL R45, [R1+0x884] ;  /* 0x00088400012d7983 */ /* 0x001f280000100800 */
[----:B------:R-:W4:Y:S04]  /*20ba0*/  LDL.LU.64 R8, [R1+0x1628] ;  /* 0x0016280001087983 */ /* 0x000f280000300a00 */
[----:B--2---:R0:W-:Y:S01]  /*20bb0*/  @P3 STL [R1+0x8a4], R5 ;  /* 0x0008a40501003387 */ /* 0x0041e20000100800 */
[----:B------:R-:W-:-:S03]  /*20bc0*/  ISETP.GT.AND P3, PT, R4, 0x30, PT ;  /* 0x000000300400780c */ /* 0x000fc60003f64270 */
[----:B0-----:R-:W2:Y:S04]  /*20bd0*/  LDL.LU R5, [R1+0x1620] ;  /* 0x0016200001057983 */ /* 0x001ea80000300800 */
[----:B------:R-:W2:Y:S04]  /*20be0*/  LDL.LU.64 R70, [R1+0x1618] ;  /* 0x0016180001467983 */ /* 0x000ea80000300a00 */
[----:B---3--:R0:W-:Y:S04]  /*20bf0*/  @P6 STL [R1+0x8a0], R57 ;  /* 0x0008a03901006387 */ /* 0x0081e80000100800 */
[----:B0-----:R-:W3:Y:S04]  /*20c00*/  LDL R57, [R1+0x880] ;  /* 0x0008800001397983 */ /* 0x001ee80000100800 */
[----:B------:R-:W2:Y:S04]  /*20c10*/  LDL.LU.64 R64, [R1+0x1610] ;  /* 0x0016100001407983 */ /* 0x000ea80000300a00 */
[----:B------:R0:W-:Y:S04]  /*20c20*/  @P6 STL [R1+0x89c], R7 ;  /* 0x00089c0701006387 */ /* 0x0001e80000100800 */
[----:B------:R-:W2:Y:S04]  /*20c30*/  @P3 LDG.E.U16 R54, desc[UR16][R38.64] ;  /* 0x0000001026363981 */ /* 0x000ea8000c1e1500 */
[----:B0-----:R-:W2:Y:S04]  /*20c40*/  LDL R7, [R1+0x87c] ;  /* 0x00087c0001077983 */ /* 0x001ea80000100800 */
[----:B------:R-:W2:Y:S04]  /*20c50*/  LDL.LU.64 R12, [R1+0x1608] ;  /* 0x00160800010c7983 */ /* 0x000ea80000300a00 */
[----:B------:R-:W2:Y:S04]  /*20c60*/  @P3 LDG.E.U16 R43, desc[UR16][R46.64] ;  /* 0x000000102e2b3981 */ /* 0x000ea8000c1e1500 */
[----:B------:R0:W-:Y:S04]  /*20c70*/  @P5 STL [R1+0x898], R44 ;  /* 0x0008982c01005387 */ /* 0x0001e80000100800 */
[----:B0-----:R-:W2:Y:S04]  /*20c80*/  LDL R44, [R1+0x878] ;  /* 0x00087800012c7983 */ /* 0x001ea80000100800 */
[----:B------:R-:W2:Y:S04]  /*20c90*/  LDL.LU.64 R22, [R1+0x1600] ;  /* 0x0016000001167983 */ /* 0x000ea80000300a00 */
[----:B------:R0:W-:Y:S04]  /*20ca0*/  @P5 STL [R1+0x894], R42 ;  /* 0x0008942a01005387 */ /* 0x0001e80000100800 */
[----:B0-----:R-:W2:Y:S04]  /*20cb0*/  LDL R42, [R1+0x874] ;  /* 0x00087400012a7983 */ /* 0x001ea80000100800 */
[----:B------:R-:W2:Y:S04]  /*20cc0*/  LDL.LU.64 R62, [R1+0x15f8] ;  /* 0x0015f800013e7983 */ /* 0x000ea80000300a00 */
[----:B------:R-:W2:Y:S04]  /*20cd0*/  LDL.LU.64 R60, [R1+0x15f0] ;  /* 0x0015f000013c7983 */ /* 0x000ea80000300a00 */
[----:B------:R0:W-:Y:S04]  /*20ce0*/  @P0 STL [R1+0xc84], R0 ;  /* 0x000c840001000387 */ /* 0x0001e80000100800 */
[----:B0-----:R-:W2:Y:S04]  /*20cf0*/  LDL R0, [R1+0x870] ;  /* 0x0008700001007983 */ /* 0x001ea80000100800 */
[----:B------:R0:W-:Y:S04]  /*20d00*/  @P0 STL [R1+0xc80], R2 ;  /* 0x000c800201000387 */ /* 0x0001e80000100800 */
[----:B0-----:R-:W2:Y:S01]  /*20d10*/  LDL R2, [R1+0x86c] ;  /* 0x00086c0001027983 */ /* 0x001ea20000100800 */
[----:B------:R-:W-:-:S02]  /*20d20*/  ISETP.GT.AND P6, PT, R4, 0x31, PT ;  /* 0x000000310400780c */ /* 0x000fc40003fc4270 */
[C---:B------:R-:W-:Y:S01]  /*20d30*/  ISETP.GT.AND P5, PT, R4.reuse, 0x32, PT ;  /* 0x000000320400780c */ /* 0x040fe20003fa4270 */
[----:B------:R-:W2:Y:S04]  /*20d40*/  LDL.LU.64 R50, [R1+0x15e8] ;  /* 0x0015e80001327983 */ /* 0x000ea80000300a00 */
[----:B------:R-:W2:Y:S04]  /*20d50*/  LDL R14, [R1+0x868] ;  /* 0x00086800010e7983 */ /* 0x000ea80000100800 */
[----:B------:R-:W2:Y:S04]  /*20d60*/  LDL R15, [R1+0x864] ;  /* 0x00086400010f7983 */ /* 0x000ea80000100800 */
[----:B------:R-:W2:Y:S01]  /*20d70*/  @P6 LDG.E.U16 R56, desc[UR16][R34.64] ;  /* 0x0000001022386981 */ /* 0x000ea2000c1e1500 */
[----:B------:R-:W-:-:S03]  /*20d80*/  ISETP.GT.AND P0, PT, R4, 0x33, PT ;  /* 0x000000330400780c */ /* 0x000fc60003f04270 */
[----:B------:R-:W-:Y:S04]  /*20d90*/  @P4 STL [R1+0xc78], R55 ;  /* 0x000c783701004387 */ /* 0x000fe80000100800 */
[----:B------:R0:W-:Y:S04]  /*20da0*/  @P4 STL [R1+0xc7c], R6 ;  /* 0x000c7c0601004387 */ /* 0x0001e80000100800 */
[----:B------:R-:W2:Y:S01]  /*20db0*/  LDL.LU.64 R38, [R1+0x15e0] ;  /* 0x0015e00001267983 */ /* 0x000ea20000300a00 */
[----:B------:R-:W-:-:S03]  /*20dc0*/  ISETP.GT.AND P4, PT, R4, 0x34, PT ;  /* 0x000000340400780c */ /* 0x000fc60003f84270 */
[----:B----4-:R-:W4:Y:S04]  /*20dd0*/  @P6 LDG.E.U16 R45, desc[UR16][R10.64] ;  /* 0x000000100a2d6981 */ /* 0x010f28000c1e1500 */
[----:B---3--:R-:W3:Y:S04]  /*20de0*/  @P5 LDG.E.U16 R57, desc[UR16][R32.64] ;  /* 0x0000001020395981 */ /* 0x008ee8000c1e1500 */
[----:B--2---:R-:W2:Y:S04]  /*20df0*/  @P5 LDG.E.U16 R7, desc[UR16][R84.64] ;  /* 0x0000001054075981 */ /* 0x004ea8000c1e1500 */
[----:B------:R1:W-:Y:S04]  /*20e00*/  @P3 STL [R1+0x890], R54 ;  /* 0x0008903601003387 */ /* 0x0003e80000100800 */
[----:B0-----:R-:W2:Y:S04]  /*20e10*/  LDL R6, [R1+0xc70] ;  /* 0x000c700001067983 */ /* 0x001ea80000100800 */
[----:B-1----:R-:W2:Y:S04]  /*20e20*/  LDL R54, [R1+0xc74] ;  /* 0x000c740001367983 */ /* 0x002ea80000100800 */
[----:B------:R-:W2:Y:S04]  /*20e30*/  LDL.LU.64 R46, [R1+0x15d8] ;  /* 0x0015d800012e7983 */ /* 0x000ea80000300a00 */
[----:B------:R0:W-:Y:S04]  /*20e40*/  @P3 STL [R1+0x88c], R43 ;  /* 0x00088c2b01003387 */ /* 0x0001e80000100800 */
[----:B------:R-:W2:Y:S04]  /*20e50*/  @P0 LDG.E.U16 R44, desc[UR16][R82.64] ;  /* 0x00000010522c0981 */ /* 0x000ea8000c1e1500 */
[----:B0-----:R-:W2:Y:S04]  /*20e60*/  LDL R43, [R1+0xc6c] ;  /* 0x000c6c00012b7983 */ /* 0x001ea80000100800 */
[----:B------:R-:W2:Y:S04]  /*20e70*/  LDL.LU.64 R34, [R1+0x15d0] ;  /* 0x0015d00001227983 */ /* 0x000ea80000300a00 */
[----:B------:R-:W2:Y:S04]  /*20e80*/  LDL R55, [R1+0xc68] ;  /* 0x000c680001377983 */ /* 0x000ea80000100800 */
[----:B------:R-:W2:Y:S04]  /*20e90*/  @P0 LDG.E.U16 R42, desc[UR16][R26.64] ;  /* 0x000000101a2a0981 */ /* 0x000ea8000c1e1500 */
[----:B------:R-:W2:Y:S04]  /*20ea0*/  @P4 LDG.E.U16 R0, desc[UR16][R76.64] ;  /* 0x000000104c004981 */ /* 0x000ea8000c1e1500 */
[----:B------:R-:W2:Y:S01]  /*20eb0*/  @P4 LDG.E.U16 R2, desc[UR16][R74.64] ;  /* 0x000000104a024981 */ /* 0x000ea2000c1e1500 */
[----:B------:R-:W-:-:S13]  /*20ec0*/  ISETP.GT.AND P3, PT, R4, 0x35, PT ;  /* 0x000000350400780c */ /* 0x000fda0003f64270 */
[----:B------:R-:W2:Y:S04]  /*20ed0*/  @P3 LDG.E.U16 R14, desc[UR16][R66.64] ;  /* 0x00000010420e3981 */ /* 0x000ea8000c1e1500 */
[----:B------:R-:W2:Y:S04]  /*20ee0*/  @P3 LDG.E.U16 R15, desc[UR16][R68.64] ;  /* 0x00000010440f3981 */ /* 0x000ea8000c1e1500 */
[----:B----4-:R0:W-:Y:S04]  /*20ef0*/  @P6 STL [R1+0x884], R45 ;  /* 0x0008842d01006387 */ /* 0x0101e80000100800 */
[----:B------:R-:W4:Y:S04]  /*20f00*/  LDL R10, [R1+0x85c] ;  /* 0x00085c00010a7983 */ /* 0x000f280000100800 */
[----:B0-----:R-:W4:Y:S04]  /*20f10*/  LDL R45, [R1+0x860] ;  /* 0x00086000012d7983 */ /* 0x001f280000100800 */
[----:B------:R0:W-:Y:S01]  /*20f20*/  @P6 STL [R1+0x888], R56 ;  /* 0x0008883801006387 */ /* 0x0001e20000100800 */
[----:B------:R-:W-:-:S03]  /*20f30*/  ISETP.GT.AND P6, PT, R4, 0x36, PT ;  /* 0x000000360400780c */ /* 0x000fc60003fc4270 */
[----:B------:R-:W4:Y:S04]  /*20f40*/  LDL.LU.64 R32, [R1+0x15c8] ;  /* 0x0015c80001207983 */ /* 0x000f280000300a00 */
[----:B0-----:R-:W4:Y:S04]  /*20f50*/  LDL R56, [R1+0x858] ;  /* 0x0008580001387983 */ /* 0x001f280000100800 */
[----:B---3--:R0:W-:Y:S04]  /*20f60*/  @P5 STL [R1+0x880], R57 ;  /* 0x0008803901005387 */ /* 0x0081e80000100800 */
[----:B0-----:R-:W3:Y:S04]  /*20f70*/  LDL R57, [R1+0x854] ;  /* 0x0008540001397983 */ /* 0x001ee80000100800 */
[----:B------:R-:W3:Y:S04]  /*20f80*/  LDL.LU.64 R84, [R1+0x15c0] ;  /* 0x0015c00001547983 */ /* 0x000ee80000300a00 */
[----:B--2---:R0:W-:Y:S01]  /*20f90*/  @P5 STL [R1+0x87c], R7 ;  /* 0x00087c0701005387 */ /* 0x0041e20000100800 */
[----:B------:R-:W-:-:S03]  /*20fa0*/  ISETP.GT.AND P5, PT, R4, 0x37, PT ;  /* 0x000000370400780c */ /* 0x000fc60003fa4270 */
[----:B------:R-:W2:Y:S04]  /*20fb0*/  LDL.LU.64 R82, [R1+0x15b8] ;  /* 0x0015b80001527983 */ /* 0x000ea80000300a00 */
[----:B------:R-:W2:Y:S04]  /*20fc0*/  @P6 LDG.E.U16 R6, desc[UR16][R24.64] ;  /* 0x0000001018066981 */ /* 0x000ea8000c1e1500 */
[----:B0-----:R-:W2:Y:S04]  /*20fd0*/  LDL R7, [R1+0x850] ;  /* 0x0008500001077983 */ /* 0x001ea80000100800 */
[----:B------:R-:W2:Y:S04]  /*20fe0*/  @P6 LDG.E.U16 R54, desc[UR16][R58.64] ;  /* 0x000000103a366981 */ /* 0x000ea8000c1e1500 */
[----:B------:R0:W-:Y:S04]  /*20ff0*/  @P0 STL [R1+0x878], R44 ;  /* 0x0008782c01000387 */ /* 0x0001e80000100800 */
[----:B------:R-:W2:Y:S04]  /*21000*/  @P5 LDG.E.U16 R43, desc[UR16][R30.64] ;  /* 0x000000101e2b5981 */ /* 0x000ea8000c1e1500 */
[----:B0-----:R-:W2:Y:S04]  /*21010*/  LDL R44, [R1+0x84c] ;  /* 0x00084c00012c7983 */ /* 0x001ea80000100800 */
[----:B------:R-:W2:Y:S04]  /*21020*/  @P5 LDG.E.U16 R55, desc[UR16][R28.64] ;  /* 0x000000101c375981 */ /* 0x000ea8000c1e1500 */
[----:B------:R-:W2:Y:S04]  /*21030*/  LDL.LU.64 R26, [R1+0x15b0] ;  /* 0x0015b000011a7983 */ /* 0x000ea80000300a00 */
[----:B------:R0:W-:Y:S04]  /*21040*/  @P0 STL [R1+0x874], R42 ;  /* 0x0008742a01000387 */ /* 0x0001e80000100800 */
[----:B0-----:R-:W2:Y:S04]  /*21050*/  LDL R42, [R1+0x848] ;  /* 0x00084800012a7983 */ /* 0x001ea80000100800 */
[----:B------:R-:W2:Y:S04]  /*21060*/  LDL.LU.64 R76, [R1+0x15a8] ;  /* 0x0015a800014c7983 */ /* 0x000ea80000300a00 */
[----:B------:R-:W2:Y:S04]  /*21070*/  LDL.LU.64 R74, [R1+0x15a0] ;  /* 0x0015a000014a7983 */ /* 0x000ea80000300a00 */
[----:B------:R-:W2:Y:S04]  /*21080*/  LDL R11, [R1+0x844] ;  /* 0x00084400010b7983 */ /* 0x000ea80000100800 */
[----:B------:R0:W-:Y:S04]  /*21090*/  @P4 STL [R1+0x870], R0 ;  /* 0x0008700001004387 */ /* 0x0001e80000100800 */
[----:B0-----:R-:W2:Y:S04]  /*210a0*/  LDL R0, [R1+0x840] ;  /* 0x0008400001007983 */ /* 0x001ea80000100800 */
[----:B------:R0:W-:Y:S04]  /*210b0*/  @P4 STL [R1+0x86c], R2 ;  /* 0x00086c0201004387 */ /* 0x0001e80000100800 */
[----:B0-----:R-:W2:Y:S01]  /*210c0*/  LDL R2, [R1+0x83c] ;  /* 0x00083c0001027983 */ /* 0x001ea20000100800 */
[----:B------:R-:W-:-:S02]  /*210d0*/  ISETP.GT.AND P0, PT, R4, 0x38, PT ;  /* 0x000000380400780c */ /* 0x000fc40003f04270 */
[C---:B------:R-:W-:Y:S01]  /*210e0*/  ISETP.GT.AND P4, PT, R4.reuse, 0x39, PT ;  /* 0x000000390400780c */ /* 0x040fe20003f84270 */
[----:B------:R-:W2:Y:S04]  /*210f0*/  LDL.LU.64 R66, [R1+0x1598] ;  /* 0x0015980001427983 */ /* 0x000ea80000300a00 */
[----:B------:R0:W-:Y:S04]  /*21100*/  @P3 STL [R1+0x868], R14 ;  /* 0x0008680e01003387 */ /* 0x0001e80000100800 */
[----:B0-----:R-:W2:Y:S04]  /*21110*/  LDL.LU R14, [R1+0x1590] ;  /* 0x00159000010e7983 */ /* 0x001ea80000300800 */
[----:B------:R-:W2:Y:S04]  /*21120*/  LDL.LU.64 R68, [R1+0x1588] ;  /* 0x0015880001447983 */ /* 0x000ea80000300a00 */
[----:B------:R0:W-:Y:S01]  /*21130*/  @P3 STL [R1+0x864], R15 ;  /* 0x0008640f01003387 */ /* 0x0001e20000100800 */
[----:B------:R-:W-:-:S03]  /*21140*/  ISETP.GT.AND P3, PT, R4, 0x3a, PT ;  /* 0x0000003a0400780c */ /* 0x000fc60003f64270 */
[----:B0-----:R-:W2:Y:S04]  /*21150*/  LDL.LU R15, [R1+0x1580] ;  /* 0x00158000010f7983 */ /* 0x001ea80000300800 */
[----:B------:R-:W2:Y:S04]  /*21160*/  LDL.LU.64 R58, [R1+0x1578] ;  /* 0x00157800013a7983 */ /* 0x000ea80000300a00 */
[----:B----4-:R-:W4:Y:S04]  /*21170*/  @P0 LDG.E.U16 R10, desc[UR16][R52.64] ;  /* 0x00000010340a0981 */ /* 0x010f28000c1e1500 */
[----:B------:R-:W4:Y:S04]  /*21180*/  @P0 LDG.E.U16 R45, desc[UR16][R20.64] ;  /* 0x00000010142d0981 */ /* 0x000f28000c1e1500 */
[----:B------:R-:W4:Y:S04]  /*21190*/  @P4 LDG.E.U16 R56, desc[UR16][R48.64] ;  /* 0x0000001030384981 */ /* 0x000f28000c1e1500 */
[----:B---3--:R-:W3:Y:S04]  /*211a0*/  @P4 LDG.E.U16 R57, desc[UR16][R40.64] ;  /* 0x0000001028394981 */ /* 0x008ee8000c1e1500 */
[----:B--2---:R-:W2:Y:S04]  /*211b0*/  @P3 LDG.E.U16 R7, desc[UR16][R36.64] ;  /* 0x0000001024073981 */ /* 0x004ea8000c1e1500 */
[----:B------:R0:W-:Y:S04]  /*211c0*/  @P6 STL [R1+0xc74], R54 ;  /* 0x000c743601006387 */ /* 0x0001e80000100800 */
[----:B0-----:R-:W2:Y:S04]  /*211d0*/  LDL.LU R54, [R1+0x1570] ;  /* 0x0015700001367983 */ /* 0x001ea80000300800 */
[----:B------:R-:W2:Y:S04]  /*211e0*/  LDL.LU.64 R24, [R1+0x1568] ;  /* 0x0015680001187983 */ /* 0x000ea80000300a00 */
[----:B------:R0:W-:Y:S01]  /*211f0*/  @P6 STL [R1+0xc70], R6 ;  /* 0x000c700601006387 */ /* 0x0001e20000100800 */
[----:B------:R-:W-:-:S03]  /*21200*/  ISETP.GT.AND P6, PT, R4, 0x3b, PT ;  /* 0x0000003b0400780c */ /* 0x000fc60003fc4270 */
[----:B------:R-:W2:Y:S04]  /*21210*/  @P3 LDG.E.U16 R44, desc[UR16][R80.64] ;  /* 0x00000010502c3981 */ /* 0x000ea8000c1e1500 */
[----:B0-----:R-:W2:Y:S04]  /*21220*/  LDL R6, [R1+0x838] ;  /* 0x0008380001067983 */ /* 0x001ea80000100800 */
[----:B------:R-:W2:Y:S04]  /*21230*/  LDL.LU.64 R30, [R1+0x1560] ;  /* 0x00156000011e7983 */ /* 0x000ea80000300a00 */
[----:B------:R0:W-:Y:S04]  /*21240*/  @P5 STL [R1+0xc6c], R43 ;  /* 0x000c6c2b01005387 */ /* 0x0001e80000100800 */
[----:B------:R-:W2:Y:S04]  /*21250*/  @P6 LDG.E.U16 R42, desc[UR16][R78.64] ;  /* 0x000000104e2a6981 */ /* 0x000ea8000c1e1500 */
[----:B0-----:R-:W2:Y:S04]  /*21260*/  LDL R43, [R1+0x834] ;  /* 0x00083400012b7983 */ /* 0x001ea80000100800 */
[----:B------:R-:W2:Y:S04]  /*21270*/  LDL.LU.64 R28, [R1+0x1558] ;  /* 0x00155800011c7983 */ /* 0x000ea80000300a00 */
[----:B------:R0:W-:Y:S01]  /*21280*/  @P5 STL [R1+0xc68], R55 ;  /* 0x000c683701005387 */ /* 0x0001e20000100800 */
[----:B------:R-:W-:-:S03]  /*21290*/  ISETP.GT.AND P5, PT, R4, 0x3c, PT ;  /* 0x0000003c0400780c */ /* 0x000fc60003fa4270 */
[----:B------:R-:W2:Y:S04]  /*212a0*/  @P6 LDG.E.U16 R11, desc[UR16][R72.64] ;  /* 0x00000010480b6981 */ /* 0x000ea8000c1e1500 */
[----:B0-----:R-:W2:Y:S06]  /*212b0*/  LDL.LU R55, [R1+0x1550] ;  /* 0x0015500001377983 */ /* 0x001eac0000300800 */
[----:B------:R-:W2:Y:S04]  /*212c0*/  @P5 LDG.E.U16 R0, desc[UR16][R8.64] ;  /* 0x0000001008005981 */ /* 0x000ea8000c1e1500 */
[----:B------:R-:W2:Y:S04]  /*212d0*/  LDL.LU.64 R20, [R1+0x1548] ;  /* 0x0015480001147983 */ /* 0x000ea80000300a00 */
[----:B------:R-:W2:Y:S04]  /*212e0*/  @P5 LDG.E.U16 R2, desc[UR16][R70.64] ;  /* 0x0000001046025981 */ /* 0x000ea8000c1e1500 */
[----:B----4-:R0:W-:Y:S04]  /*212f0*/  @P0 STL [R1+0x860], R45 ;  /* 0x0008602d01000387 */ /* 0x0101e80000100800 */
[----:B0-----:R-:W4:Y:S04]  /*21300*/  LDL R45, [R1+0xc64] ;  /* 0x000c6400012d7983 */ /* 0x001f280000100800 */
[----:B------:R-:W4:Y:S04]  /*21310*/  LDL.LU.64 R52, [R1+0x1540] ;  /* 0x0015400001347983 */ /* 0x000f280000300a00 */
[----:B------:R-:W-:Y:S04]  /*21320*/  @P0 STL [R1+0x85c], R10 ;  /* 0x00085c0a01000387 */ /* 0x000fe80000100800 */
[----:B------:R-:W4:Y:S04]  /*21330*/  LDL.LU.64 R48, [R1+0x1538] ;  /* 0x0015380001307983 */ /* 0x000f280000300a00 */
[----:B------:R-:W4:Y:S04]  /*21340*/  LDL.LU.64 R40, [R1+0x1530] ;  /* 0x0015300001287983 */ /* 0x000f280000300a00 */
[----:B------:R0:W-:Y:S01]  /*21350*/  @P4 STL [R1+0x858], R56 ;  /* 0x0008583801004387 */ /* 0x0001e20000100800 */
[----:B------:R-:W-:-:S03]  /*21360*/  ISETP.GT.AND P0, PT, R4, 0x3d, PT ;  /* 0x0000003d0400780c */ /* 0x000fc60003f04270 */
[----:B0-----:R-:W4:Y:S04]  /*21370*/  LDL R56, [R1+0xc60] ;  /* 0x000c600001387983 */ /* 0x001f280000100800 */
[----:B---3--:R0:W-:Y:S04]  /*21380*/  @P4 STL [R1+0x854], R57 ;  /* 0x0008543901004387 */ /* 0x0081e80000100800 */
[----:B0-----:R-:W3:Y:S04]  /*21390*/  LDL R57, [R1+0x830] ;  /* 0x0008300001397983 */ /* 0x001ee80000100800 */
[----:B------:R-:W3:Y:S04]  /*213a0*/  LDL.LU.64 R36, [R1+0x1528] ;  /* 0x0015280001247983 */ /* 0x000ee80000300a00 */
[----:B------:R-:W3:Y:S04]  /*213b0*/  LDL.LU.64 R80, [R1+0x1520] ;  /* 0x0015200001507983 */ /* 0x000ee80000300a00 */
[----:B--2---:R0:W-:Y:S04]  /*213c0*/  @P3 STL [R1+0x84c], R44 ;  /* 0x00084c2c01003387 */ /* 0x0041e80000100800 */
[----:B------:R-:W2:Y:S04]  /*213d0*/  @P0 LDG.E.U16 R6, desc[UR16][R64.64] ;  /* 0x0000001040060981 */ /* 0x000ea8000c1e1500 */
[----:B0-----:R-:W2:Y:S04]  /*213e0*/  LDL R44, [R1+0x82c] ;  /* 0x00082c00012c7983 */ /* 0x001ea80000100800 */
[----:B------:R0:W-:Y:S04]  /*213f0*/  @P3 STL [R1+0x850], R7 ;  /* 0x0008500701003387 */ /* 0x0001e80000100800 */
[----:B------:R-:W2:Y:S04]  /*21400*/  LDL.LU.64 R78, [R1+0x1518] ;  /* 0x00151800014e7983 */ /* 0x000ea80000300a00 */
[----:B0-----:R-:W2:Y:S04]  /*21410*/  LDL R7, [R1+0x828] ;  /* 0x0008280001077983 */ /* 0x001ea80000100800 */
[----:B------:R0:W-:Y:S04]  /*21420*/  @P6 STL [R1+0x848], R42 ;  /* 0x0008482a01006387 */ /* 0x0001e80000100800 */
[----:B------:R-:W2:Y:S04]  /*21430*/  @P0 LDG.E.U16 R43, desc[UR16][R12.64] ;  /* 0x000000100c2b0981 */ /* 0x000ea8000c1e1500 */
[----:B0-----:R-:W2:Y:S04]  /*21440*/  LDL R42, [R1+0x824] ;  /* 0x00082400012a7983 */ /* 0x001ea80000100800 */
[----:B------:R-:W2:Y:S04]  /*21450*/  LDL.LU.64 R72, [R1+0x1510] ;  /* 0x0015100001487983 */ /* 0x000ea80000300a00 */
[----:B------:R-:W-:Y:S04]  /*21460*/  @P6 STL [R1+0x844], R11 ;  /* 0x0008440b01006387 */ /* 0x000fe80000100800 */
[----:B------:R-:W2:Y:S04]  /*21470*/  LDL.LU.64 R70, [R1+0x1508] ;  /* 0x0015080001467983 */ /* 0x000ea80000300a00 */
[----:B------:R0:W-:Y:S04]  /*21480*/  @P5 STL [R1+0x840], R0 ;  /* 0x0008400001005387 */ /* 0x0001e80000100800 */
[----:B0-----:R-:W2:Y:S04]  /*21490*/  LDL R0, [R1+0x820] ;  /* 0x0008200001007983 */ /* 0x001ea80000100800 */
[----:B------:R0:W-:Y:S01]  /*214a0*/  @P5 STL [R1+0x83c], R2 ;  /* 0x00083c0201005387 */ /* 0x0001e20000100800 */
[----:B------:R-:W-:-:S02]  /*214b0*/  ISETP.GT.AND P4, PT, R4, 0x3e, PT ;  /* 0x0000003e0400780c */ /* 0x000fc40003f84270 */
[C---:B------:R-:W-:Y:S01]  /*214c0*/  ISETP.GT.AND P3, PT, R4.reuse, 0x40, PT ;  /* 0x000000400400780c */ /* 0x040fe20003f64270 */
[----:B------:R-:W2:Y:S01]  /*214d0*/  LDL R11, [R1+0x814] ;  /* 0x00081400010b7983 */ /* 0x000ea20000100800 */
[C---:B------:R-:W-:Y:S02]  /*214e0*/  ISETP.GT.AND P6, PT, R4.reuse, 0x41, PT ;  /* 0x000000410400780c */ /* 0x040fe40003fc4270 */
[C---:B------:R-:W-:Y:S01]  /*214f0*/  ISETP.GT.AND P5, PT, R4.reuse, 0x42, PT ;  /* 0x000000420400780c */ /* 0x040fe20003fa4270 */
[----:B------:R-:W2:Y:S04]  /*21500*/  LDL R10, [R1+0x818] ;  /* 0x00081800010a7983 */ /* 0x000ea80000100800 */
[----:B0-----:R-:W2:Y:S04]  /*21510*/  LDL R2, [R1+0x81c] ;  /* 0x00081c0001027983 */ /* 0x001ea80000100800 */
[----:B------:R-:W2:Y:S04]  /*21520*/  LDL.LU.64 R64, [R1+0x1500] ;  /* 0x0015000001407983 */ /* 0x000ea80000300a00 */
[----:B------:R-:W2:Y:S04]  /*21530*/  LDL R9, [R1+0x7fc] ;  /* 0x0007fc0001097983 */ /* 0x000ea80000100800 */
[----:B------:R-:W2:Y:S04]  /*21540*/  LDL R8, [R1+0x800] ;  /* 0x0008000001087983 */ /* 0x000ea80000100800 */
[----:B----4-:R-:W4:Y:S04]  /*21550*/  @P4 LDG.E.U16 R45, desc[UR16][R22.64] ;  /* 0x00000010162d4981 */ /* 0x010f28000c1e1500 */
[----:B------:R-:W4:Y:S04]  /*21560*/  @P4 LDG.E.U16 R56, desc[UR16][R62.64] ;  /* 0x000000103e384981 */ /* 0x000f28000c1e1500 */
[----:B---3--:R-:W3:Y:S04]  /*21570*/  @P3 LDG.E.U16 R57, desc[UR16][R60.64] ;  /* 0x000000103c393981 */ /* 0x008ee8000c1e1500 */
[----:B--2---:R-:W2:Y:S04]  /*21580*/  @P3 LDG.E.U16 R44, desc[UR16][R50.64] ;  /* 0x00000010322c3981 */ /* 0x004ea8000c1e1500 */
[----:B------:R-:W2:Y:S04]  /*21590*/  @P6 LDG.E.U16 R7, desc[UR16][R38.64] ;  /* 0x0000001026076981 */ /* 0x000ea8000c1e1500 */
[----:B------:R-:W2:Y:S04]  /*215a0*/  @P6 LDG.E.U16 R42, desc[UR16][R46.64] ;  /* 0x000000102e2a6981 */ /* 0x000ea8000c1e1500 */
[----:B------:R0:W-:Y:S04]  /*215b0*/  @P0 STL [R1+0x834], R43 ;  /* 0x0008342b01000387 */ /* 0x0001e80000100800 */
[----:B------:R-:W2:Y:S04]  /*215c0*/  LDL R12, [R1+0x7cc] ;  /* 0x0007cc00010c7983 */ /* 0x000ea80000100800 */
[----:B0-----:R-:W2:Y:S04]  /*215d0*/  LDL R43, [R1+0x7d0] ;  /* 0x0007d000012b7983 */ /* 0x001ea80000100800 */
[----:B------:R-:W2:Y:S04]  /*215e0*/  @P5 LDG.E.U16 R0, desc[UR16][R34.64] ;  /* 0x0000001022005981 */ /* 0x000ea8000c1e1500 */
[----:B------:R-:W2:Y:S04]  /*215f0*/  @P5 LDG.E.U16 R2, desc[UR16][R32.64] ;  /* 0x0000001020025981 */ /* 0x000ea8000c1e1500 */
[----:B------:R-:W-:Y:S04]  /*21600*/  @P0 STL [R1+0x838], R6 ;  /* 0x0008380601000387 */ /* 0x000fe80000100800 */
[----:B------:R-:W2:Y:S04]  /*21610*/  LDL R13, [R1+0x7a0] ;  /* 0x0007a000010d7983 */ /* 0x000ea80000100800 */
[----:B------:R-:W2:Y:S04]  /*21620*/  LDL R22, [R1+0x79c] ;  /* 0x00079c0001167983 */ /* 0x000ea80000100800 */
[----:B------:R-:W2:Y:S01]  /*21630*/  LDL R23, [R1+0x770] ;  /* 0x0007700001177983 */ /* 0x000ea20000100800 */
[----:B------:R-:W-:-:S13]  /*21640*/  ISETP.GT.AND P0, PT, R4, 0x43, PT ;  /* 0x000000430400780c */ /* 0x000fda0003f04270 */
[----:B------:R-:W2:Y:S04]  /*21650*/  @P0 LDG.E.U16 R11, desc[UR16][R82.64] ;  /* 0x00000010520b0981 */ /* 0x000ea8000c1e1500 */
[----:B------:R-:W2:Y:S04]  /*21660*/  @P0 LDG.E.U16 R10, desc[UR16][R84.64] ;  /* 0x00000010540a0981 */ /* 0x000ea8000c1e1500 */
[----:B----4-:R0:W-:Y:S04]  /*21670*/  @P4 STL [R1+0xc64], R45 ;  /* 0x000c642d01004387 */ /* 0x0101e80000100800 */
[----:B0-----:R-:W4:Y:S04]  /*21680*/  LDL R45, [R1+0x76c] ;  /* 0x00076c00012d7983 */ /* 0x001f280000100800 */
[----:B------:R-:W4:Y:S04]  /*21690*/  LDL.LU.64 R62, [R1+0x14f8] ;  /* 0x0014f800013e7983 */ /* 0x000f280000300a00 */
[----:B------:R0:W-:Y:S04]  /*216a0*/  @P4 STL [R1+0xc60], R56 ;  /* 0x000c603801004387 */ /* 0x0001e80000100800 */
[----:B------:R-:W4:Y:S01]  /*216b0*/  LDL.LU.64 R60, [R1+0x14f0] ;  /* 0x0014f000013c7983 */ /* 0x000f220000300a00 */
[----:B------:R-:W-:-:S03]  /*216c0*/  ISETP.GT.AND P4, PT, R4, 0x48, PT ;  /* 0x000000480400780c */ /* 0x000fc60003f84270 */
[----:B0-----:R-:W4:Y:S04]  /*216d0*/  LDL R56, [R1+0x740] ;  /* 0x0007400001387983 */ /* 0x001f280000100800 */
[----:B---3--:R0:W-:Y:S06]  /*216e0*/  @P3 STL [R1+0x830], R57 ;  /* 0x0008303901003387 */ /* 0x0081ec0000100800 */
[----:B------:R-:W3:Y:S04]  /*216f0*/  @P4 LDG.E.U16 R9, desc[UR16][R74.64] ;  /* 0x000000104a094981 */ /* 0x000ee8000c1e1500 */
[----:B------:R-:W4:Y:S04]  /*21700*/  @P4 LDG.E.U16 R8, desc[UR16][R76.64] ;  /* 0x000000104c084981 */ /* 0x000f28000c1e1500 */
[----:B0-----:R-:W4:Y:S04]  /*21710*/  LDL R57, [R1+0x73c] ;  /* 0x00073c0001397983 */ /* 0x001f280000100800 */
[----:B------:R-:W4:Y:S04]  /*21720*/  LDL.LU.64 R50, [R1+0x14e8] ;  /* 0x0014e80001327983 */ /* 0x000f280000300a00 */
[----:B--2---:R0:W-:Y:S01]  /*21730*/  @P3 STL [R1+0x82c], R44 ;  /* 0x00082c2c01003387 */ /* 0x0041e20000100800 */
[----:B------:R-:W-:-:S03]  /*21740*/  ISETP.GT.AND P3, PT, R4, 0x50, PT ;  /* 0x000000500400780c */ /* 0x000fc60003f64270 */
[----:B0-----:R-:W2:Y:S04]  /*21750*/  LDL R44, [R1+0x710] ;  /* 0x00071000012c7983 */ /* 0x001ea80000100800 */
[----:B------:R-:W2:Y:S04]  /*21760*/  LDL.LU.64 R38, [R1+0x14e0] ;  /* 0x0014e00001267983 */ /* 0x000ea80000300a00 */
[----:B------:R-:W2:Y:S04]  /*21770*/  LDL.LU.64 R46, [R1+0x14d8] ;  /* 0x0014d800012e7983 */ /* 0x000ea80000300a00 */
[----:B------:R0:W-:Y:S04]  /*21780*/  @P6 STL [R1+0x828], R7 ;  /* 0x0008280701006387 */ /* 0x0001e80000100800 */
[----:B0-----:R-:W2:Y:S04]  /*21790*/  LDL.LU R7, [R1+0xd04] ;  /* 0x000d040001077983 */ /* 0x001ea80000300800 */
[----:B------:R-:W2:Y:S04]  /*217a0*/  LDL.LU R6, [R1+0xd2c] ;  /* 0x000d2c0001067983 */ /* 0x000ea80000300800 */
[----:B------:R0:W-:Y:S04]  /*217b0*/  @P6 STL [R1+0x824], R42 ;  /* 0x0008242a01006387 */ /* 0x0001e80000100800 */
[----:B------:R-:W2:Y:S04]  /*217c0*/  @P3 LDG.E.U16 R43, desc[UR16][R68.64] ;  /* 0x00000010442b3981 */ /* 0x000ea8000c1e1500 */
[----:B------:R-:W2:Y:S04]  /*217d0*/  @P3 LDG.E.U16 R12, desc[UR16][R14.64] ;  /* 0x000000100e0c3981 */ /* 0x000ea8000c1e1500 */
[----:B0-----:R-:W2:Y:S04]  /*217e0*/  LDL R42, [R1+0x70c] ;  /* 0x00070c00012a7983 */ /* 0x001ea80000100800 */
[----:B------:R-:W2:Y:S04]  /*217f0*/  LDL.LU.64 R34, [R1+0x14d0] ;  /* 0x0014d00001227983 */ /* 0x000ea80000300a00 */
[----:B------:R0:W-:Y:S04]  /*21800*/  @P5 STL [R1+0x820], R0 ;  /* 0x0008200001005387 */ /* 0x0001e80000100800 */
[----:B0-----:R-:W2:Y:S04]  /*21810*/  LDL.LU R0, [R1+0x14c8] ;  /* 0x0014c80001007983 */ /* 0x001ea80000300800 */
[----:B------:R-:W2:Y:S04]  /*21820*/  LDL.LU.64 R32, [R1+0x14c0] ;  /* 0x0014c00001207983 */ /* 0x000ea80000300a00 */
[----:B------:R0:W-:Y:S04]  /*21830*/  @P5 STL [R1+0x81c], R2 ;  /* 0x00081c0201005387 */ /* 0x0001e80000100800 */
[----:B0-----:R-:W2:Y:S04]  /*21840*/  LDL.LU R2, [R1+0x14b8] ;  /* 0x0014b80001027983 */ /* 0x001ea80000300800 */
[----:B------:R-:W2:Y:S04]  /*21850*/  LDL.LU.64 R84, [R1+0x14b0] ;  /* 0x0014b00001547983 */ /* 0x000ea80000300a00 */
[----:B------:R-:W2:Y:S01]  /*21860*/  LDL.LU.64 R82, [R1+0x14a8] ;  /* 0x0014a80001527983 */ /* 0x000ea20000300a00 */
[----:B------:R-:W-:-:S02]  /*21870*/  ISETP.GT.AND P6, PT, R4, 0x58, PT ;  /* 0x000000580400780c */ /* 0x000fc40003fc4270 */
[C---:B------:R-:W-:Y:S01]  /*21880*/  ISETP.GT.AND P5, PT, R4.reuse, 0x60, PT ;  /* 0x000000600400780c */ /* 0x040fe20003fa4270 */
[----:B------:R-:W-:Y:S10]  /*21890*/  @P0 STL [R1+0x814], R11 ;  /* 0x0008140b01000387 */ /* 0x000ff40000100800 */
[----:B------:R-:W2:Y:S04]  /*218a0*/  @P6 LDG.E.U16 R22, desc[UR16][R78.64] ;  /* 0x000000104e166981 */ /* 0x000ea8000c1e1500 */
[----:B------:R-:W2:Y:S04]  /*218b0*/  @P6 LDG.E.U16 R13, desc[UR16][R80.64] ;  /* 0x00000010500d6981 */ /* 0x000ea8000c1e1500 */
[----:B------:R-:W-:Y:S04]  /*218c0*/  @P0 STL [R1+0x818], R10 ;  /* 0x0008180a01000387 */ /* 0x000fe80000100800 */
[----:B------:R-:W2:Y:S04]  /*218d0*/  LDL.LU.64 R76, [R1+0x14a0] ;  /* 0x0014a000014c7983 */ /* 0x000ea80000300a00 */
[----:B------:R-:W2:Y:S04]  /*218e0*/  LDL.LU.64 R74, [R1+0x1498] ;  /* 0x00149800014a7983 */ /* 0x000ea80000300a00 */
[----:B---3--:R-:W-:Y:S04]  /*218f0*/  @P4 STL [R1+0x7fc], R9 ;  /* 0x0007fc0901004387 */ /* 0x008fe80000100800 */
[----:B----4-:R-:W-:Y:S04]  /*21900*/  @P4 STL [R1+0x800], R8 ;  /* 0x0008000801004387 */ /* 0x010fe80000100800 */
[----:B------:R-:W3:Y:S04]  /*21910*/  LDL.LU.64 R68, [R1+0x1490] ;  /* 0x0014900001447983 */ /* 0x000ee80000300a00 */
[----:B--2---:R0:W-:Y:S04]  /*21920*/  @P3 STL [R1+0x7d0], R43 ;  /* 0x0007d02b01003387 */ /* 0x0041e80000100800 */
[----:B0-----:R-:W2:Y:S04]  /*21930*/  LDL R43, [R1+0x6e0] ;  /* 0x0006e000012b7983 */ /* 0x001ea80000100800 */
[----:B------:R-:W-:Y:S04]  /*21940*/  @P3 STL [R1+0x7cc], R12 ;  /* 0x0007cc0c01003387 */ /* 0x000fe80000100800 */
[----:B------:R-:W4:Y:S04]  /*21950*/  LDL.LU.64 R80, [R1+0x1488] ;  /* 0x0014880001507983 */ /* 0x000f280000300a00 */
[----:B------:R-:W2:Y:S04]  /*21960*/  LDL.LU.64 R78, [R1+0x1480] ;  /* 0x00148000014e7983 */ /* 0x000ea80000300a00 */
[----:B------:R-:W3:Y:S04]  /*21970*/  @P5 LDG.E.U16 R23, desc[UR16][R84.64] ;  /* 0x0000001054175981 */ /* 0x000ee8000c1e1500 */
[----:B------:R-:W3:Y:S01]  /*21980*/  @P5 LDG.E.U16 R45, desc[UR16][R82.64] ;  /* 0x00000010522d5981 */ /* 0x000ee2000c1e1500 */
[----:B------:R-:W-:Y:S01]  /*21990*/  ISETP.GT.AND P0, PT, R4, 0x68, PT ;  /* 0x000000680400780c */ /* 0x000fe20003f04270 */
[----:B------:R-:W-:-:S02]  /*219a0*/  IMAD.MOV.U32 R8, RZ, RZ, R6 ;  /* 0x000000ffff087224 */ /* 0x000fc400078e0006 */
[----:B------:R-:W-:Y:S04]  /*219b0*/  @P6 STL [R1+0x79c], R22 ;  /* 0x00079c1601006387 */ /* 0x000fe80000100800 */
[----:B------:R-:W-:Y:S04]  /*219c0*/  @P6 STL [R1+0x7a0], R13 ;  /* 0x0007a00d01006387 */ /* 0x000fe80000100800 */
[----:B------:R-:W3:Y:S04]  /*219d0*/  LDL.LU.64 R84, [R1+0x1478] ;  /* 0x0014780001547983 */ /* 0x000ee80000300a00 */
[----:B------:R-:W3:Y:S01]  /*219e0*/  LDL.LU.64 R82, [R1+0x1470] ;  /* 0x0014700001527983 */ /* 0x000ee20000300a00 */
[----:B------:R-:W-:-:S03]  /*219f0*/  IMAD.MOV.U32 R9, RZ, RZ, R7 ;  /* 0x000000ffff097224 */ /* 0x000fc600078e0007 */
[----:B----4-:R-:W4:Y:S01]  /*21a00*/  @P0 LDG.E.U16 R56, desc[UR16][R80.64] ;  /* 0x0000001050380981 */ /* 0x010f22000c1e1500 */
[----:B------:R-:W-:-:S03]  /*21a10*/  ISETP.GT.AND P4, PT, R4, 0x70, PT ;  /* 0x000000700400780c */ /* 0x000fc60003f84270 */
[----:B--2---:R-:W2:Y:S04]  /*21a20*/  @P0 LDG.E.U16 R57, desc[UR16][R78.64] ;  /* 0x000000104e390981 */ /* 0x004ea8000c1e1500 */
[----:B---3--:R0:W-:Y:S04]  /*21a30*/  @P5 STL [R1+0x76c], R45 ;  /* 0x00076c2d01005387 */ /* 0x0081e80000100800 */
[----:B0-----:R-:W3:Y:S04]  /*21a40*/  LDL R45, [R1+0x6dc] ;  /* 0x0006dc00012d7983 */ /* 0x001ee80000100800 */
[----:B------:R0:W-:Y:S04]  /*21a50*/  @P5 STL [R1+0x770], R23 ;  /* 0x0007701701005387 */ /* 0x0001e80000100800 */
[----:B------:R-:W-:Y:S04]  /*21a60*/  STL.64 [R1+0x270], R8 ;  /* 0x0002700801007387 */ /* 0x000fe80000100a00 */
[----:B------:R-:W2:Y:S01]  /*21a70*/  LDL.LU.64 R80, [R1+0x1468] ;  /* 0x0014680001507983 */ /* 0x000ea20000300a00 */
[----:B------:R-:W-:-:S03]  /*21a80*/  ISETP.GT.AND P3, PT, R4, 0x78, PT ;  /* 0x000000780400780c */ /* 0x000fc60003f64270 */
[----:B------:R-:W3:Y:S04]  /*21a90*/  @P4 LDG.E.U16 R42, desc[UR16][R82.64] ;  /* 0x00000010522a4981 */ /* 0x000ee8000c1e1500 */
[----:B------:R-:W3:Y:S04]  /*21aa0*/  @P4 LDG.E.U16 R44, desc[UR16][R84.64] ;  /* 0x00000010542c4981 */ /* 0x000ee8000c1e1500 */
[----:B------:R-:W3:Y:S04]  /*21ab0*/  LDL.LU.64 R78, [R1+0x1460] ;  /* 0x00146000014e7983 */ /* 0x000ee80000300a00 */
[----:B--2---:R-:W2:Y:S04]  /*21ac0*/  @P3 LDG.E.U16 R43, desc[UR16][R80.64] ;  /* 0x00000010502b3981 */ /* 0x004ea8000c1e1500 */
[----:B------:R-:W-:Y:S04]  /*21ad0*/  @P0 STL [R1+0x73c], R57 ;  /* 0x00073c3901000387 */ /* 0x000fe80000100800 */
[----:B----4-:R-:W-:Y:S04]  /*21ae0*/  @P0 STL [R1+0x740], R56 ;  /* 0x0007403801000387 */ /* 0x010fe80000100800 */
[----:B------:R-:W-:Y:S04]  /*21af0*/  STL [R1+0xfd8], R84 ;  /* 0x000fd85401007387 */ /* 0x000fe80000100800 */
[----:B------:R-:W-:Y:S04]  /*21b00*/  STL [R1+0x1188], R84 ;  /* 0x0011885401007387 */ /* 0x000fe80000100800 */
[----:B------:R-:W-:Y:S04]  /*21b10*/  STL [R1+0xfd4], R85 ;  /* 0x000fd45501007387 */ /* 0x000fe80000100800 */
[----:B------:R-:W-:Y:S04]  /*21b20*/  STL [R1+0x118c], R85 ;  /* 0x00118c5501007387 */ /* 0x000fe80000100800 */
[----:B------:R-:W4:Y:S04]  /*21b30*/  LDL R15, [R1+0x810] ;  /* 0x00081000010f7983 */ /* 0x000f280000100800 */
[----:B------:R-:W4:Y:S04]  /*21b40*/  LDL R12, [R1+0x80c] ;  /* 0x00080c00010c7983 */ /* 0x000f280000100800 */
[----:B------:R-:W4:Y:S04]  /*21b50*/  LDL R22, [R1+0x7f8] ;  /* 0x0007f80001167983 */ /* 0x000f280000100800 */
[----:B0-----:R-:W4:Y:S04]  /*21b60*/  LDL R23, [R1+0x7f4] ;  /* 0x0007f40001177983 */ /* 0x001f280000100800 */
[----:B---3--:R0:W-:Y:S04]  /*21b70*/  @P4 STL [R1+0x70c], R42 ;  /* 0x00070c2a01004387 */ /* 0x0081e80000100800 */
[----:B------:R-:W3:Y:S04]  /*21b80*/  @P3 LDG.E.U16 R45, desc[UR16][R78.64] ;  /* 0x000000104e2d3981 */ /* 0x000ee8000c1e1500 */
[----:B0-----:R-:W3:Y:S04]  /*21b90*/  LDL R42, [R1+0x7c8] ;  /* 0x0007c800012a7983 */ /* 0x001ee80000100800 */
[----:B------:R-:W-:Y:S04]  /*21ba0*/  STL [R1+0xfe0], R82 ;  /* 0x000fe05201007387 */ /* 0x000fe80000100800 */
[----:B------:R-:W-:Y:S04]  /*21bb0*/  STL [R1+0x1190], R82 ;  /* 0x0011905201007387 */ /* 0x000fe80000100800 */
[----:B------:R-:W-:Y:S04]  /*21bc0*/  STL [R1+0xfdc], R83 ;  /* 0x000fdc5301007387 */ /* 0x000fe80000100800 */
[----:B------:R-:W-:Y:S04]  /*21bd0*/  STL [R1+0x1194], R83 ;  /* 0x0011945301007387 */ /* 0x000fe80000100800 */
[----:B------:R-:W-:Y:S04]  /*21be0*/  @P4 STL [R1+0x710], R44 ;  /* 0x0007102c01004387 */ /* 0x000fe80000100800 */
[----:B------:R-:W3:Y:S04]  /*21bf0*/  LDL.LU R11, [R1+0xd30] ;  /* 0x000d3000010b7983 */ /* 0x000ee80000300800 */
[----:B------:R-:W3:Y:S04]  /*21c00*/  LDL.LU R10, [R1+0xd40] ;  /* 0x000d4000010a7983 */ /* 0x000ee80000300800 */
[----:B--2---:R0:W-:Y:S01]  /*21c10*/  @P3 STL [R1+0x6e0], R43 ;  /* 0x0006e02b01003387 */ /* 0x0041e20000100800 */
[----:B------:R-:W-:-:S02]  /*21c20*/  ISETP.GT.AND P6, PT, R4, 0x44, PT ;  /* 0x000000440400780c */ /* 0x000fc40003fc4270 */
[C---:B------:R-:W-:Y:S01]  /*21c30*/  ISETP.GT.AND P5, PT, R4.reuse, 0x49, PT ;  /* 0x000000490400780c */ /* 0x040fe20003fa4270 */
[----:B------:R-:W2:Y:S01]  /*21c40*/  LDL R14, [R1+0x798] ;  /* 0x00079800010e7983 */ /* 0x000ea20000100800 */
[----:B------:R-:W-:-:S03]  /*21c50*/  ISETP.GT.AND P0, PT, R4, 0x51, PT ;  /* 0x000000510400780c */ /* 0x000fc60003f04270 */
[----:B------:R-:W2:Y:S04]  /*21c60*/  LDL R13, [R1+0x794] ;  /* 0x00079400010d7983 */ /* 0x000ea80000100800 */
[----:B0-----:R-:W2:Y:S04]  /*21c70*/  LDL R43, [R1+0x7c4] ;  /* 0x0007c400012b7983 */ /* 0x001ea80000100800 */
[----:B------:R-:W-:Y:S04]  /*21c80*/  STL [R1+0xfe8], R80 ;  /* 0x000fe85001007387 */ /* 0x000fe80000100800 */
[----:B------:R-:W-:Y:S04]  /*21c90*/  STL [R1+0x1198], R80 ;  /* 0x0011985001007387 */ /* 0x000fe80000100800 */
[----:B----4-:R-:W4:Y:S04]  /*21ca0*/  @P6 LDG.E.U16 R15, desc[UR16][R8.64] ;  /* 0x00000010080f6981 */ /* 0x010f28000c1e1500 */
[----:B------:R-:W-:Y:S04]  /*21cb0*/  STL [R1+0xfe4], R81 ;  /* 0x000fe45101007387 */ /* 0x000fe80000100800 */
[----:B------:R-:W-:Y:S04]  /*21cc0*/  STL [R1+0x119c], R81 ;  /* 0x00119c5101007387 */ /* 0x000fe80000100800 */
[----:B------:R-:W4:Y:S04]  /*21cd0*/  @P5 LDG.E.U16 R23, desc[UR16][R66.64] ;  /* 0x0000001042175981 */ /* 0x000f28000c1e1500 */
[----:B------:R-:W4:Y:S04]  /*21ce0*/  LDL.LU R7, [R1+0xd7c] ;  /* 0x000d7c0001077983 */ /* 0x000f280000300800 */
[----:B------:R-:W4:Y:S04]  /*21cf0*/  LDL.LU R6, [R1+0xedc] ;  /* 0x000edc0001067983 */ /* 0x000f280000300800 */
[----:B------:R-:W4:Y:S04]  /*21d00*/  @P6 LDG.E.U16 R12, desc[UR16][R26.64] ;  /* 0x000000101a0c6981 */ /* 0x000f28000c1e1500 */
[----:B------:R-:W4:Y:S04]  /*21d10*/  LDL R44, [R1+0x768] ;  /* 0x00076800012c7983 */ /* 0x000f280000100800 */
[----:B---3--:R0:W-:Y:S04]  /*21d20*/  @P3 STL [R1+0x6dc], R45 ;  /* 0x0006dc2d01003387 */ /* 0x0081e80000100800 */
[----:B------:R-:W3:Y:S01]  /*21d30*/  @P0 LDG.E.U16 R42, desc[UR16][R58.64] ;  /* 0x000000103a2a0981 */ /* 0x000ee2000c1e1500 */
[----:B------:R-:W-:-:S03]  /*21d40*/  ISETP.GT.AND P4, PT, R4, 0x59, PT ;  /* 0x000000590400780c */ /* 0x000fc60003f84270 */
[----:B------:R-:W3:Y:S04]  /*21d50*/  LDL R56, [R1+0x738] ;  /* 0x0007380001387983 */ /* 0x000ee80000100800 */
[----:B0-----:R-:W3:Y:S04]  /*21d60*/  LDL R45, [R1+0x764] ;  /* 0x00076400012d7983 */ /* 0x001ee80000100800 */
[----:B------:R-:W3:Y:S04]  /*21d70*/  LDL R57, [R1+0x734] ;  /* 0x0007340001397983 */ /* 0x000ee80000100800 */
[----:B------:R-:W3:Y:S04]  /*21d80*/  @P5 LDG.E.U16 R22, desc[UR16][R10.64] ;  /* 0x000000100a165981 */ /* 0x000ee8000c1e1500 */
[----:B--2---:R-:W2:Y:S04]  /*21d90*/  @P0 LDG.E.U16 R43, desc[UR16][R24.64] ;  /* 0x00000010182b0981 */ /* 0x004ea8000c1e1500 */
[----:B------:R-:W-:Y:S04]  /*21da0*/  STL [R1+0xff0], R78 ;  /* 0x000ff04e01007387 */ /* 0x000fe80000100800 */
[----:B------:R-:W-:Y:S04]  /*21db0*/  STL [R1+0x11a0], R78 ;  /* 0x0011a04e01007387 */ /* 0x000fe80000100800 */
[----:B------:R-:W-:Y:S04]  /*21dc0*/  STL [R1+0xfec], R79 ;  /* 0x000fec4f01007387 */ /* 0x000fe80000100800 */
[----:B------:R-:W-:Y:S04]  /*21dd0*/  STL [R1+0x11a4], R79 ;  /* 0x0011a44f01007387 */ /* 0x000fe80000100800 */
[----:B------:R-:W2:Y:S01]  /*21de0*/  LDL.LU R9, [R1+0xd5c] ;  /* 0x000d5c0001097983 */ /* 0x000ea20000300800 */
[----:B------:R-:W-:-:S03]  /*21df0*/  ISETP.GT.AND P3, PT, R4, 0x61, PT ;  /* 0x000000610400780c */ /* 0x000fc60003f64270 */
[----:B------:R-:W2:Y:S04]  /*21e00*/  LDL.LU R8, [R1+0xd64] ;  /* 0x000d640001087983 */ /* 0x000ea80000300800 */
[----:B----4-:R0:W-:Y:S04]  /*21e10*/  @P6 STL [R1+0x810], R15 ;  /* 0x0008100f01006387 */ /* 0x0101e80000100800 */
[----:B------:R-:W4:Y:S04]  /*21e20*/  @P4 LDG.E.U16 R13, desc[UR16][R70.64] ;  /* 0x00000010460d4981 */ /* 0x000f28000c1e1500 */
[----:B------:R-:W4:Y:S04]  /*21e30*/  @P4 LDG.E.U16 R14, desc[UR16][R72.64] ;  /* 0x00000010480e4981 */ /* 0x000f28000c1e1500 */
[----:B0-----:R-:W4:Y:S04]  /*21e40*/  LDL R15, [R1+0x708] ;  /* 0x00070800010f7983 */ /* 0x001f280000100800 */
[----:B------:R-:W4:Y:S04]  /*21e50*/  LDL.LU R78, [R1+0x808] ;  /* 0x00080800014e7983 */ /* 0x000f280000300800 */
[----:B------:R-:W-:Y:S04]  /*21e60*/  STL.64 [R1+0x220], R10 ;  /* 0x0002200a01007387 */ /* 0x000fe80000100a00 */
[----:B------:R-:W4:Y:S04]  /*21e70*/  LDL.LU.64 R66, [R1+0x1458] ;  /* 0x0014580001427983 */ /* 0x000f280000300a00 */
[----:B------:R0:W-:Y:S04]  /*21e80*/  @P5 STL [R1+0x7f4], R23 ;  /* 0x0007f41701005387 */ /* 0x0001e80000100800 */
[----:B---3--:R-:W3:Y:S04]  /*21e90*/  @P3 LDG.E.U16 R45, desc[UR16][R74.64] ;  /* 0x000000104a2d3981 */ /* 0x008ee8000c1e1500 */
[----:B------:R-:W3:Y:S01]  /*21ea0*/  @P3 LDG.E.U16 R44, desc[UR16][R76.64] ;  /* 0x000000104c2c3981 */ /* 0x000ee2000c1e1500 */
[----:B0-----:R-:W-:-:S03]  /*21eb0*/  MOV R23, R7 ;  /* 0x0000000700177202 */ /* 0x001fc60000000f00 */
[----:B------:R0:W-:Y:S04]  /*21ec0*/  @P5 STL [R1+0x7f8], R22 ;  /* 0x0007f81601005387 */ /* 0x0001e80000100800 */
[----:B------:R-:W3:Y:S04]  /*21ed0*/  LDL.LU.64 R58, [R1+0x1450] ;  /* 0x00145000013a7983 */ /* 0x000ee80000300a00 */
[----:B------:R-:W3:Y:S01]  /*21ee0*/  LDL.LU R7, [R1+0xd54] ;  /* 0x000d540001077983 */ /* 0x000ee20000300800 */
[----:B0-----:R-:W-:-:S03]  /*21ef0*/  IMAD.MOV.U32 R22, RZ, RZ, R6 ;  /* 0x000000ffff167224 */ /* 0x001fc600078e0006 */
[----:B------:R-:W3:Y:S04]  /*21f00*/  LDL.LU R6, [R1+0xd6c] ;  /* 0x000d6c0001067983 */ /* 0x000ee80000300800 */
[----:B------:R0:W-:Y:S04]  /*21f10*/  @P6 STL [R1+0x80c], R12 ;  /* 0x00080c0c01006387 */ /* 0x0001e80000100800 */
[----:B0-----:R-:W3:Y:S04]  /*21f20*/  LDL R12, [R1+0x704] ;  /* 0x00070400010c7983 */ /* 0x001ee80000100800 */
[----:B------:R-:W3:Y:S04]  /*21f30*/  LDL.LU R81, [R1+0x804] ;  /* 0x0008040001517983 */ /* 0x000ee80000300800 */
[----:B------:R-:W-:Y:S04]  /*21f40*/  STL.64 [R1+0x1c0], R22 ;  /* 0x0001c01601007387 */ /* 0x000fe80000100a00 */
[----:B--2---:R0:W-:Y:S04]  /*21f50*/  @P0 STL [R1+0x7c4], R43 ;  /* 0x0007c42b01000387 */ /* 0x0041e80000100800 */
[----:B------:R1:W-:Y:S04]  /*21f60*/  @P0 STL [R1+0x7c8], R42 ;  /* 0x0007c82a01000387 */ /* 0x0003e80000100800 */
[----:B------:R-:W2:Y:S04]  /*21f70*/  LDL.LU.64 R72, [R1+0x1448] ;  /* 0x0014480001487983 */ /* 0x000ea80000300a00 */
[----:B------:R-:W2:Y:S01]  /*21f80*/  LDL.LU.64 R70, [R1+0x1440] ;  /* 0x0014400001467983 */ /* 0x000ea20000300a00 */
[----:B------:R-:W-:-:S03]  /*21f90*/  ISETP.GT.AND P5, PT, R4, 0x69, PT ;  /* 0x000000690400780c */ /* 0x000fc60003fa4270 */
[----:B------:R-:W2:Y:S01]  /*21fa0*/  LDL.LU R11, [R1+0xd58] ;  /* 0x000d5800010b7983 */ /* 0x000ea20000300800 */
[----:B0-----:R-:W-:-:S03]  /*21fb0*/  IMAD.MOV.U32 R43, RZ, RZ, R9 ;  /* 0x000000ffff2b7224 */ /* 0x001fc600078e0009 */
[----:B------:R-:W2:Y:S01]  /*21fc0*/  LDL.LU R10, [R1+0xd70] ;  /* 0x000d7000010a7983 */ /* 0x000ea20000300800 */
[----:B-1----:R-:W-:-:S03]  /*21fd0*/  IMAD.MOV.U32 R42, RZ, RZ, R8 ;  /* 0x000000ffff2a7224 */ /* 0x002fc600078e0008 */
[----:B----4-:R0:W-:Y:S04]  /*21fe0*/  @P4 STL [R1+0x794], R13 ;  /* 0x0007940d01004387 */ /* 0x0101e80000100800 */
[----:B0-----:R-:W4:Y:S04]  /*21ff0*/  LDL R13, [R1+0x6d8] ;  /* 0x0006d800010d7983 */ /* 0x001f280000100800 */
[----:B------:R-:W-:Y:S04]  /*22000*/  @P4 STL [R1+0x798], R14 ;  /* 0x0007980e01004387 */ /* 0x000fe80000100800 */
[----:B------:R-:W-:Y:S04]  /*22010*/  STL.64 [R1+0x1f8], R42 ;  /* 0x0001f82a01007387 */ /* 0x000fe80000100a00 */
[----:B------:R-:W4:Y:S04]  /*22020*/  LDL.LU.64 R76, [R1+0x1438] ;  /* 0x00143800014c7983 */ /* 0x000f280000300a00 */
[----:B------:R-:W4:Y:S04]  /*22030*/  LDL.LU.64 R74, [R1+0x1430] ;  /* 0x00143000014a7983 */ /* 0x000f280000300a00 */
[----:B---3--:R0:W-:Y:S04]  /*22040*/  @P3 STL [R1+0x764], R45 ;  /* 0x0007642d01003387 */ /* 0x0081e80000100800 */
[----:B------:R1:W-:Y:S01]  /*22050*/  @P3 STL [R1+0x768], R44 ;  /* 0x0007682c01003387 */ /* 0x0003e20000100800 */
[----:B0-----:R-:W-:-:S02]  /*22060*/  IMAD.MOV.U32 R45, RZ, RZ, R7 ;  /* 0x000000ffff2d7224 */ /* 0x001fc400078e0007 */
[----:B-1----:R-:W-:Y:S01]  /*22070*/  IMAD.MOV.U32 R44, RZ, RZ, R6 ;  /* 0x000000ffff2c7224 */ /* 0x002fe200078e0006 */
[----:B--2---:R-:W2:Y:S04]  /*22080*/  @P5 LDG.E.U16 R56, desc[UR16][R72.64] ;  /* 0x0000001048385981 */ /* 0x004ea8000c1e1500 */
[----:B------:R-:W3:Y:S04]  /*22090*/  @P5 LDG.E.U16 R57, desc[UR16][R70.64] ;  /* 0x0000001046395981 */ /* 0x000ee8000c1e1500 */
[----:B------:R-:W2:Y:S04]  /*220a0*/  LDL.LU.64 R72, [R1+0x1428] ;  /* 0x0014280001487983 */ /* 0x000ea80000300a00 */
[----:B------:R-:W3:Y:S04]  /*220b0*/  LDL.LU.64 R70, [R1+0x1420] ;  /* 0x0014200001467983 */ /* 0x000ee80000300a00 */
[----:B------:R-:W3:Y:S04]  /*220c0*/  LDL.LU R7, [R1+0xd34] ;  /* 0x000d340001077983 */ /* 0x000ee80000300800 */
[----:B------:R-:W3:Y:S04]  /*220d0*/  LDL.LU R6, [R1+0xd4c] ;  /* 0x000d4c0001067983 */ /* 0x000ee80000300800 */
[----:B------:R-:W3:Y:S04]  /*220e0*/  LDL.LU R9, [R1+0xd38] ;  /* 0x000d380001097983 */ /* 0x000ee80000300800 */
[----:B------:R-:W3:Y:S01]  /*220f0*/  LDL.LU R8, [R1+0xd50] ;  /* 0x000d500001087983 */ /* 0x000ee20000300800 */
[----:B------:R-:W-:-:S02]  /*22100*/  ISETP.GT.AND P0, PT, R4, 0x71, PT ;  /* 0x000000710400780c */ /* 0x000fc40003f04270 */
[C---:B------:R-:W-:Y:S01]  /*22110*/  ISETP.GT.AND P4, PT, R4.reuse, 0x45, PT ;  /* 0x000000450400780c */ /* 0x040fe20003f84270 */
[----:B------:R-:W3:Y:S01]  /*22120*/  LDL R25, [R1+0x6d4] ;  /* 0x0006d40001197983 */ /* 0x000ee20000100800 */
[----:B------:R-:W-:-:S09]  /*22130*/  ISETP.GT.AND P3, PT, R4, 0x79, PT ;  /* 0x000000790400780c */ /* 0x000fd20003f64270 */
[----:B----4-:R-:W4:Y:S04]  /*22140*/  @P0 LDG.E.U16 R15, desc[UR16][R76.64] ;  /* 0x000000104c0f0981 */ /* 0x010f28000c1e1500 */
[----:B------:R-:W4:Y:S04]  /*22150*/  @P0 LDG.E.U16 R12, desc[UR16][R74.64] ;  /* 0x000000104a0c0981 */ /* 0x000f28000c1e1500 */
[----:B--2---:R-:W2:Y:S01]  /*22160*/  @P3 LDG.E.U16 R13, desc[UR16][R72.64] ;  /* 0x00000010480d3981 */ /* 0x004ea2000c1e1500 */
[----:B------:R-:W-:-:S03]  /*22170*/  ISETP.GT.AND P6, PT, R4, 0x52, PT ;  /* 0x000000520400780c */ /* 0x000fc60003fc4270 */
[----:B---3--:R-:W3:Y:S04]  /*22180*/  @P4 LDG.E.U16 R81, desc[UR16][R6.64] ;  /* 0x0000001006514981 */ /* 0x008ee8000c1e1500 */
[----:B------:R-:W2:Y:S04]  /*22190*/  @P4 LDG.E.U16 R78, desc[UR16][R8.64] ;  /* 0x00000010084e4981 */ /* 0x000ea8000c1e1500 */
[----:B------:R0:W-:Y:S04]  /*221a0*/  @P5 STL [R1+0x734], R57 ;  /* 0x0007343901005387 */ /* 0x0001e80000100800 */
[----:B------:R1:W-:Y:S04]  /*221b0*/  @P5 STL [R1+0x738], R56 ;  /* 0x0007383801005387 */ /* 0x0003e80000100800 */
[----:B------:R-:W-:Y:S01]  /*221c0*/  STL.64 [R1+0x208], R44 ;  /* 0x0002082c01007387 */ /* 0x000fe20000100a00 */
[----:B0-----:R-:W-:-:S03]  /*221d0*/  IMAD.MOV.U32 R57, RZ, RZ, R11 ;  /* 0x000000ffff397224 */ /* 0x001fc600078e000b */
[----:B------:R-:W3:Y:S01]  /*221e0*/  @P3 LDG.E.U16 R25, desc[UR16][R70.64] ;  /* 0x0000001046193981 */ /* 0x000ee2000c1e1500 */
[----:B-1----:R-:W-:-:S03]  /*221f0*/  IMAD.MOV.U32 R56, RZ, RZ, R10 ;  /* 0x000000ffff387224 */ /* 0x002fc600078e000a */
[----:B------:R-:W-:Y:S04]  /*22200*/  STL [R1+0xff8], R76 ;  /* 0x000ff84c01007387 */ /* 0x000fe80000100800 */
[----:B------:R-:W-:Y:S04]  /*22210*/  STL [R1+0x11a8], R76 ;  /* 0x0011a84c01007387 */ /* 0x000fe80000100800 */
[----:B------:R-:W-:Y:S04]  /*22220*/  STL.64 [R1+0x210], R56 ;  /* 0x0002103801007387 */ /* 0x000fe80000100a00 */
[----:B------:R-:W-:Y:S04]  /*22230*/  STL [R1+0xff4], R77 ;  /* 0x000ff44d01007387 */ /* 0x000fe80000100800 */
[----:B------:R-:W-:Y:S04]  /*22240*/  STL [R1+0x11ac], R77 ;  /* 0x0011ac4d01007387 */ /* 0x000fe80000100800 */
[----:B------:R-:W-:Y:S04]  /*22250*/  STL [R1+0x1000], R74 ;  /* 0x0010004a01007387 */ /* 0x000fe80000100800 */
[----:B------:R-:W-:Y:S04]  /*22260*/  STL [R1+0x11b0], R74 ;  /* 0x0011b04a01007387 */ /* 0x000fe80000100800 */
[----:B------:R-:W-:Y:S04]  /*22270*/  STL [R1+0xffc], R75 ;  /* 0x000ffc4b01007387 */ /* 0x000fe80000100800 */
[----:B------:R-:W-:Y:S04]  /*22280*/  STL [R1+0x11b4], R75 ;  /* 0x0011b44b01007387 */ /* 0x000fe80000100800 */
[----:B----4-:R-:W-:Y:S04]  /*22290*/  @P0 STL [R1+0x704], R12 ;  /* 0x0007040c01000387 */ /* 0x010fe80000100800 */
[----:B------:R0:W-:Y:S04]  /*222a0*/  @P0 STL [R1+0x708], R15 ;  /* 0x0007080f01000387 */ /* 0x0001e80000100800 */
[----:B------:R-:W-:Y:S04]  /*222b0*/  STL.64 [R1+0x260], R8 ;  /* 0x0002600801007387 */ /* 0x000fe80000100a00 */
[----:B------:R-:W-:Y:S04]  /*222c0*/  STL.64 [R1+0x258], R6 ;  /* 0x0002580601007387 */ /* 0x000fe80000100a00 */
[----:B------:R-:W4:Y:S04]  /*222d0*/  LDL R26, [R1+0x7f0] ;  /* 0x0007f000011a7983 */ /* 0x000f280000100800 */
[----:B--2---:R-:W-:Y:S04]  /*222e0*/  STL [R1+0x11b8], R78 ;  /* 0x0011b84e01007387 */ /* 0x004fe80000100800 */
[----:B------:R-:W2:Y:S04]  /*222f0*/  LDL R80, [R1+0x7ec] ;  /* 0x0007ec0001507983 */ /* 0x000ea80000100800 */
[----:B------:R-:W2:Y:S04]  /*22300*/  LDL R14, [R1+0x7e8] ;  /* 0x0007e800010e7983 */ /* 0x000ea80000100800 */
[----:B0-----:R-:W2:Y:S04]  /*22310*/  LDL R15, [R1+0x7e4] ;  /* 0x0007e400010f7983 */ /* 0x001ea80000100800 */
[----:B------:R-:W2:Y:S04]  /*22320*/  LDL R12, [R1+0x7c0] ;  /* 0x0007c000010c7983 */ /* 0x000ea80000100800 */
[----:B------:R0:W-:Y:S04]  /*22330*/  @P3 STL [R1+0x6d8], R13 ;  /* 0x0006d80d01003387 */ /* 0x0001e80000100800 */
[----:B0-----:R-:W2:Y:S04]  /*22340*/  LDL R13, [R1+0x7bc] ;  /* 0x0007bc00010d7983 */ /* 0x001ea80000100800 */
[----:B------:R-:W-:Y:S04]  /*22350*/  STL [R1+0x1008], R72 ;  /* 0x0010084801007387 */ /* 0x000fe80000100800 */
[----:B------:R-:W-:Y:S04]  /*22360*/  STL [R1+0x11bc], R72 ;  /* 0x0011bc4801007387 */ /* 0x000fe80000100800 */
[----:B------:R-:W-:Y:S04]  /*22370*/  STL [R1+0x1004], R73 ;  /* 0x0010044901007387 */ /* 0x000fe80000100800 */
[----:B------:R0:W-:Y:S04]  /*22380*/  STL [R1+0x11c0], R73 ;  /* 0x0011c04901007387 */ /* 0x0001e80000100800 */
[----:B0-----:R-:W2:Y:S04]  /*22390*/  LDL.LU R73, [R1+0xd60] ;  /* 0x000d600001497983 */ /* 0x001ea80000300800 */
[----:B------:R-:W2:Y:S04]  /*223a0*/  LDL.LU R27, [R1+0xd68] ;  /* 0x000d6800011b7983 */ /* 0x000ea80000300800 */
[----:B------:R-:W2:Y:S01]  /*223b0*/  LDL R83, [R1+0x790] ;  /* 0x0007900001537983 */ /* 0x000ea20000100800 */
[----:B------:R-:W-:-:S02]  /*223c0*/  ISETP.GT.AND P5, PT, R4, 0x4a, PT ;  /* 0x0000004a0400780c */ /* 0x000fc40003fa4270 */
[C---:B------:R-:W-:Y:S01]  /*223d0*/  ISETP.GT.AND P0, PT, R4.reuse, 0x4b, PT ;  /* 0x0000004b0400780c */ /* 0x040fe20003f04270 */
[----:B------:R-:W2:Y:S04]  /*223e0*/  LDL R72, [R1+0x78c] ;  /* 0x00078c0001487983 */ /* 0x000ea80000100800 */
[----:B------:R-:W-:Y:S04]  /*223f0*/  STL [R1+0x1010], R70 ;  /* 0x0010104601007387 */ /* 0x000fe80000100800 */
[----:B------:R-:W-:Y:S04]  /*22400*/  STL [R1+0x11c4], R70 ;  /* 0x0011c44601007387 */ /* 0x000fe80000100800 */
[----:B------:R-:W-:Y:S04]  /*22410*/  STL [R1+0x100c], R71 ;  /* 0x00100c4701007387 */ /* 0x000fe80000100800 */
[----:B------:R-:W-:Y:S04]  /*22420*/  STL [R1+0x11c8], R71 ;  /* 0x0011c84701007387 */ /* 0x000fe80000100800 */
[----:B----4-:R-:W4:Y:S04]  /*22430*/  @P5 LDG.E.U16 R26, desc[UR16][R56.64] ;  /* 0x00000010381a5981 */ /* 0x010f28000c1e1500 */
[----:B------:R-:W4:Y:S04]  /*22440*/  LDL.LU R7, [R1+0xd80] ;  /* 0x000d800001077983 */ /* 0x000f280000300800 */
[----:B------:R-:W4:Y:S04]  /*22450*/  LDL.LU R6, [R1+0xee0] ;  /* 0x000ee00001067983 */ /* 0x000f280000300800 */
[----:B------:R-:W4:Y:S04]  /*22460*/  LDL.LU R9, [R1+0xd84] ;  /* 0x000d840001097983 */ /* 0x000f280000300800 */
[----:B------:R-:W4:Y:S04]  /*22470*/  LDL.LU R8, [R1+0xee4] ;  /* 0x000ee40001087983 */ /* 0x000f280000300800 */
[----:B------:R-:W4:Y:S04]  /*22480*/  LDL R10, [R1+0x760] ;  /* 0x00076000010a7983 */ /* 0x000f280000100800 */
[----:B------:R-:W4:Y:S04]  /*22490*/  LDL R11, [R1+0x75c] ;  /* 0x00075c00010b7983 */ /* 0x000f280000100800 */
[----:B------:R-:W4:Y:S04]  /*224a0*/  LDL R24, [R1+0x730] ;  /* 0x0007300001187983 */ /* 0x000f280000100800 */
[----:B---3--:R0:W-:Y:S01]  /*224b0*/  @P3 STL [R1+0x6d4], R25 ;  /* 0x0006d41901003387 */ /* 0x0081e20000100800 */
[----:B------:R-:W-:-:S03]  /*224c0*/  ISETP.GT.AND P3, PT, R4, 0x5a, PT ;  /* 0x0000005a0400780c */ /* 0x000fc60003f64270 */
[----:B0-----:R-:W3:Y:S04]  /*224d0*/  LDL R25, [R1+0x72c] ;  /* 0x00072c0001197983 */ /* 0x001ee80000100800 */
[----:B--2---:R-:W2:Y:S04]  /*224e0*/  @P5 LDG.E.U16 R80, desc[UR16][R44.64] ;  /* 0x000000102c505981 */ /* 0x004ea8000c1e1500 */
[----:B------:R-:W2:Y:S04]  /*224f0*/  @P0 LDG.E.U16 R15, desc[UR16][R42.64] ;  /* 0x000000102a0f0981 */ /* 0x000ea8000c1e1500 */
[----:B------:R-:W3:Y:S04]  /*22500*/  @P6 LDG.E.U16 R12, desc[UR16][R30.64] ;  /* 0x000000101e0c6981 */ /* 0x000ee8000c1e1500 */
[----:B------:R-:W3:Y:S01]  /*22510*/  @P6 LDG.E.U16 R13, desc[UR16][R28.64] ;  /* 0x000000101c0d6981 */ /* 0x000ee2000c1e1500 */
[----:B------:R-:W-:-:S02]  /*22520*/  IMAD.MOV.U32 R71, RZ, RZ, R73 ;  /* 0x000000ffff477224 */ /* 0x000fc400078e0049 */
[----:B------:R-:W-:Y:S01]  /*22530*/  IMAD.MOV.U32 R70, RZ, RZ, R27 ;  /* 0x000000ffff467224 */ /* 0x000fe200078e001b */
[----:B------:R-:W3:Y:S04]  /*22540*/  @P3 LDG.E.U16 R83, desc[UR16][R64.64] ;  /* 0x0000001040533981 */ /* 0x000ee8000c1e1500 */
[----:B------:R-:W3:Y:S04]  /*22550*/  @P0 LDG.E.U16 R14, desc[UR16][R70.64] ;  /* 0x00000010460e0981 */ /* 0x000ee8000c1e1500 */
[----:B------:R-:W-:Y:S04]  /*22560*/  STL [R1+0x11cc], R81 ;  /* 0x0011cc5101007387 */ /* 0x000fe80000100800 */
[----:B------:R-:W3:Y:S01]  /*22570*/  LDL.LU.64 R56, [R1+0x1418] ;  /* 0x0014180001387983 */ /* 0x000ee20000300a00 */
[----:B------:R-:W-:-:S03]  /*22580*/  ISETP.GT.AND P4, PT, R4, 0x62, PT ;  /* 0x000000620400780c */ /* 0x000fc60003f84270 */
[----:B------:R-:W3:Y:S04]  /*22590*/  @P3 LDG.E.U16 R72, desc[UR16][R62.64] ;  /* 0x000000103e483981 */ /* 0x000ee8000c1e1500 */
[----:B----4-:R0:W-:Y:S04]  /*225a0*/  @P5 STL [R1+0x7f0], R26 ;  /* 0x0007f01a01005387 */ /* 0x0101e80000100800 */
[----:B0-----:R-:W4:Y:S04]  /*225b0*/  LDL R26, [R1+0x700] ;  /* 0x00070000011a7983 */ /* 0x001f280000100800 */
[----:B------:R-:W4:Y:S04]  /*225c0*/  LDL.LU.64 R44, [R1+0x1410] ;  /* 0x00141000012c7983 */ /* 0x000f280000300a00 */
[----:B------:R-:W-:Y:S04]  /*225d0*/  STL.64 [R1+0x200], R70 ;  /* 0x0002004601007387 */ /* 0x000fe80000100a00 */
[----:B------:R-:W4:Y:S04]  /*225e0*/  LDL.LU.64 R42, [R1+0x1408] ;  /* 0x00140800012a7983 */ /* 0x000f280000300a00 */
[----:B------:R-:W4:Y:S04]  /*225f0*/  LDL R27, [R1+0x6fc] ;  /* 0x0006fc00011b7983 */ /* 0x000f280000100800 */
[----:B------:R-:W4:Y:S04]  /*22600*/  @P4 LDG.E.U16 R11, desc[UR16][R66.64] ;  /* 0x00000010420b4981 */ /* 0x000f28000c1e1500 */
[----:B------:R-:W4:Y:S04]  /*22610*/  @P4 LDG.E.U16 R10, desc[UR16][R68.64] ;  /* 0x00000010440a4981 */ /* 0x000f28000c1e1500 */
[----:B--2---:R0:W-:Y:S02]  /*22620*/  @P0 STL [R1+0x7e4], R15 ;  /* 0x0007e40f01000387 */ /* 0x0041e40000100800 */
[----:B0-----:R-:W-:-:S02]  /*22630*/  IMAD.MOV.U32 R15, RZ, RZ, R7 ;  /* 0x000000ffff0f7224 */ /* 0x001fc400078e0007 */
[----:B---3--:R0:W-:Y:S04]  /*22640*/  @P0 STL [R1+0x7e8], R14 ;  /* 0x0007e80e01000387 */ /* 0x0081e80000100800 */
[----:B------:R-:W2:Y:S01]  /*22650*/  LDL.LU R7, [R1+0xd88] ;  /* 0x000d880001077983 */ /* 0x000ea20000300800 */
[----:B0-----:R-:W-:-:S03]  /*22660*/  IMAD.MOV.U32 R14, RZ, RZ, R6 ;  /* 0x000000ffff0e7224 */ /* 0x001fc600078e0006 */
[----:B------:R-:W3:Y:S04]  /*22670*/  LDL.LU R6, [R1+0xee8] ;  /* 0x000ee80001067983 */ /* 0x000ee80000300800 */
[----:B------:R-:W3:Y:S04]  /*22680*/  LDL.LU.64 R30, [R1+0x1400] ;  /* 0x00140000011e7983 */ /* 0x000ee80000300a00 */
[----:B------:R-:W3:Y:S04]  /*22690*/  LDL.LU.64 R28, [R1+0x13f8] ;  /* 0x0013f800011c7983 */ /* 0x000ee80000300a00 */
[----:B------:R-:W-:Y:S04]  /*226a0*/  @P5 STL [R1+0x7ec], R80 ;  /* 0x0007ec5001005387 */ /* 0x000fe80000100800 */
[----:B------:R-:W-:Y:S04]  /*226b0*/  STL.64 [R1+0x1c8], R14 ;  /* 0x0001c80e01007387 */ /* 0x000fe80000100a00 */
[----:B------:R0:W-:Y:S04]  /*226c0*/  @P6 STL [R1+0x7bc], R13 ;  /* 0x0007bc0d01006387 */ /* 0x0001e80000100800 */
[----:B------:R1:W-:Y:S01]  /*226d0*/  @P6 STL [R1+0x7c0], R12 ;  /* 0x0007c00c01006387 */ /* 0x0003e20000100800 */
[----:B0-----:R-:W-:-:S03]  /*226e0*/  IMAD.MOV.U32 R13, RZ, RZ, R9 ;  /* 0x000000ffff0d7224 */ /* 0x001fc600078e0009 */
[----:B------:R-:W3:Y:S01]  /*226f0*/  LDL.LU R9, [R1+0xd74] ;  /* 0x000d740001097983 */ /* 0x000ee20000300800 */
[----:B-1----:R-:W-:-:S03]  /*22700*/  IMAD.MOV.U32 R12, RZ, RZ, R8 ;  /* 0x000000ffff0c7224 */ /* 0x002fc600078e0008 */
[----:B------:R-:W3:Y:S04]  /*22710*/  LDL.LU R8, [R1+0xef0] ;  /* 0x000ef00001087983 */ /* 0x000ee80000300800 */
[----:B------:R-:W3:Y:S04]  /*22720*/  LDL.LU.64 R64, [R1+0x13f0] ;  /* 0x0013f00001407983 */ /* 0x000ee80000300a00 */
[----:B------:R-:W3:Y:S04]  /*22730*/  LDL.LU R80, [R1+0x7d8] ;  /* 0x0007d80001507983 */ /* 0x000ee80000300800 */
[----:B------:R0:W-:Y:S04]  /*22740*/  @P3 STL [R1+0x790], R83 ;  /* 0x0007905301003387 */ /* 0x0001e80000100800 */
[----:B0-----:R-:W3:Y:S04]  /*22750*/  LDL.LU R83, [R1+0x7d4] ;  /* 0x0007d40001537983 */ /* 0x001ee80000300800 */
[----:B------:R-:W-:Y:S04]  /*22760*/  STL.64 [R1+0x1d0], R12 ;  /* 0x0001d00c01007387 */ /* 0x000fe80000100a00 */
[----:B------:R-:W3:Y:S01]  /*22770*/  LDL.LU.64 R62, [R1+0x13e8] ;  /* 0x0013e800013e7983 */ /* 0x000ee20000300a00 */
[----:B------:R-:W-:-:S03]  /*22780*/  ISETP.GT.AND P0, PT, R4, 0x6a, PT ;  /* 0x0000006a0400780c */ /* 0x000fc60003f04270 */
[----:B------:R-:W-:Y:S04]  /*22790*/  @P3 STL [R1+0x78c], R72 ;  /* 0x00078c4801003387 */ /* 0x000fe80000100800 */
[----:B------:R-:W3:Y:S04]  /*227a0*/  LDL.LU.64 R68, [R1+0x13e0] ;  /* 0x0013e00001447983 */ /* 0x000ee80000300a00 */
[----:B------:R-:W3:Y:S04]  /*227b0*/  LDL.LU.64 R66, [R1+0x13d8] ;  /* 0x0013d80001427983 */ /* 0x000ee80000300a00 */
[----:B----4-:R2:W-:Y:S04]  /*227c0*/  @P4 STL [R1+0x75c], R11 ;  /* 0x00075c0b01004387 */ /* 0x0105e80000100800 */
[----:B------:R3:W-:Y:S01]  /*227d0*/  @P4 STL [R1+0x760], R10 ;  /* 0x0007600a01004387 */ /* 0x0007e20000100800 */
[----:B--2---:R-:W-:-:S02]  /*227e0*/  IMAD.MOV.U32 R11, RZ, RZ, R7 ;  /* 0x000000ffff0b7224 */ /* 0x004fc400078e0007 */
[----:B---3--:R-:W-:Y:S01]  /*227f0*/  IMAD.MOV.U32 R10, RZ, RZ, R6 ;  /* 0x000000ffff0a7224 */ /* 0x008fe200078e0006 */
[----:B------:R-:W2:Y:S04]  /*22800*/  @P0 LDG.E.U16 R24, desc[UR16][R64.64] ;  /* 0x0000001040180981 */ /* 0x000ea8000c1e1500 */
[----:B------:R-:W3:Y:S04]  /*22810*/  LDL.LU.64 R64, [R1+0x13d0] ;  /* 0x0013d00001407983 */ /* 0x000ee80000300a00 */
[----:B------:R-:W4:Y:S04]  /*22820*/  @P0 LDG.E.U16 R25, desc[UR16][R62.64] ;  /* 0x000000103e190981 */ /* 0x000f28000c1e1500 */
[----:B------:R-:W3:Y:S04]  /*22830*/  LDL.LU.64 R62, [R1+0x13c8] ;  /* 0x0013c800013e7983 */ /* 0x000ee80000300a00 */
[----:B------:R-:W3:Y:S04]  /*22840*/  LDL.LU R7, [R1+0xd78] ;  /* 0x000d780001077983 */ /* 0x000ee80000300800 */
[----:B------:R-:W3:Y:S01]  /*22850*/  LDL.LU R6, [R1+0xef4] ;  /* 0x000ef40001067983 */ /* 0x000ee20000300800 */
[----:B------:R-:W-:-:S13]  /*22860*/  ISETP.GT.AND P5, PT, R4, 0x72, PT ;  /* 0x000000720400780c */ /* 0x000fda0003fa4270 */
[----:B------:R-:W3:Y:S04]  /*22870*/  @P5 LDG.E.U16 R26, desc[UR16][R68.64] ;  /* 0x00000010441a5981 */ /* 0x000ee8000c1e1500 */
[----:B------:R-:W3:Y:S04]  /*22880*/  @P5 LDG.E.U16 R27, desc[UR16][R66.64] ;  /* 0x00000010421b5981 */ /* 0x000ee8000c1e1500 */
[----:B----4-:R0:W-:Y:S04]  /*22890*/  @P0 STL [R1+0x72c], R25 ;  /* 0x00072c1901000387 */ /* 0x0101e80000100800 */
[----:B--2---:R1:W-:Y:S04]  /*228a0*/  @P0 STL [R1+0x730], R24 ;  /* 0x0007301801000387 */ /* 0x0043e80000100800 */
[----:B------:R-:W-:Y:S01]  /*228b0*/  STL.64 [R1+0x1d8], R10 ;  /* 0x0001d80a01007387 */ /* 0x000fe20000100a00 */
[----:B0-----:R-:W-:-:S02]  /*228c0*/  IMAD.MOV.U32 R25, RZ, RZ, R9 ;  /* 0x000000ffff197224 */ /* 0x001fc400078e0009 */
[----:B-1----:R-:W-:Y:S01]  /*228d0*/  IMAD.MOV.U32 R24, RZ, RZ, R8 ;  /* 0x000000ffff187224 */ /* 0x002fe200078e0008 */
[----:B------:R-:W-:Y:S04]  /*228e0*/  STL [R1+0x1018], R68 ;  /* 0x0010184401007387 */ /* 0x000fe80000100800 */
[----:B------:R-:W-:Y:S04]  /*228f0*/  STL [R1+0x11d0], R68 ;  /* 0x0011d04401007387 */ /* 0x000fe80000100800 */
[----:B------:R-:W-:Y:S04]  /*22900*/  STL.64 [R1+0x1e8], R24 ;  /* 0x0001e81801007387 */ /* 0x000fe80000100a00 */
[----:B------:R-:W-:Y:S04]  /*22910*/  STL [R1+0x1014], R69 ;  /* 0x0010144501007387 */ /* 0x000fe80000100800 */
[----:B------:R0:W-:Y:S01]  /*22920*/  STL [R1+0x11d4], R69 ;  /* 0x0011d44501007387 */ /* 0x0001e20000100800 */
[----:B---3--:R-:W-:-:S02]  /*22930*/  IMAD.MOV.U32 R71, RZ, RZ, R7 ;  /* 0x000000ffff477224 */ /* 0x008fc400078e0007 */
[----:B------:R-:W-:Y:S01]  /*22940*/  IMAD.MOV.U32 R70, RZ, RZ, R6 ;  /* 0x000000ffff467224 */ /* 0x000fe200078e0006 */
[----:B0-----:R-:W2:Y:S04]  /*22950*/  LDL.LU R69, [R1+0x7dc] ;  /* 0x0007dc0001457983 */ /* 0x001ea80000300800 */
[----:B------:R-:W-:Y:S04]  /*22960*/  STL [R1+0x1020], R66 ;  /* 0x0010204201007387 */ /* 0x000fe80000100800 */
[----:B------:R0:W-:Y:S04]  /*22970*/  STL [R1+0x11d8], R66 ;  /* 0x0011d84201007387 */ /* 0x0001e80000100800 */
[----:B0-----:R-:W3:Y:S04]  /*22980*/  LDL.LU R66, [R1+0x7e0] ;  /* 0x0007e00001427983 */ /* 0x001ee80000300800 */
[----:B------:R-:W-:Y:S04]  /*22990*/  STL [R1+0x101c], R67 ;  /* 0x00101c4301007387 */ /* 0x000fe80000100800 */
[----:B------:R-:W-:Y:S04]  /*229a0*/  STL [R1+0x11dc], R67 ;  /* 0x0011dc4301007387 */ /* 0x000fe80000100800 */
[----:B------:R-:W4:Y:S04]  /*229b0*/  LDL.LU R7, [R1+0xd8c] ;  /* 0x000d8c0001077983 */ /* 0x000f280000300800 */
[----:B------:R-:W4:Y:S01]  /*229c0*/  LDL.LU R6, [R1+0xeec] ;  /* 0x000eec0001067983 */ /* 0x000f220000300800 */
[----:B------:R-:W-:-:S02]  /*229d0*/  ISETP.GT.AND P3, PT, R4, 0x7a, PT ;  /* 0x0000007a0400780c */ /* 0x000fc40003f64270 */
[----:B------:R-:W-:-:S11]  /*229e0*/  ISETP.GT.AND P4, PT, R4, 0x4c, PT ;  /* 0x0000004c0400780c */ /* 0x000fd60003f84270 */
[----:B------:R-:W4:Y:S01]  /*229f0*/  @P3 LDG.E.U16 R2, desc[UR16][R64.64] ;  /* 0x0000001040023981 */ /* 0x000f22000c1e1500 */
[----:B------:R-:W-:-:S03]  /*22a00*/  ISETP.GT.AND P0, PT, R4, 0x4d, PT ;  /* 0x0000004d0400780c */ /* 0x000fc60003f04270 */
[----:B------:R-:W4:Y:S10]  /*22a10*/  @P3 LDG.E.U16 R0, desc[UR16][R62.64] ;  /* 0x000000103e003981 */ /* 0x000f34000c1e1500 */
[----:B------:R-:W4:Y:S04]  /*22a20*/  @P0 LDG.E.U16 R83, desc[UR16][R10.64] ;  /* 0x000000100a530981 */ /* 0x000f28000c1e1500 */
[----:B--2---:R4:W2:Y:S04]  /*22a30*/  @P4 LDG.E.U16 R69, desc[UR16][R24.64] ;  /* 0x0000001018454981 */ /* 0x0048a8000c1e1500 */
[----:B---3--:R-:W3:Y:S01]  /*22a40*/  @P4 LDG.E.U16 R66, desc[UR16][R70.64] ;  /* 0x0000001046424981 */ /* 0x008ee2000c1e1500 */
[----:B----4-:R-:W-:-:S02]  /*22a50*/  IMAD.MOV.U32 R25, RZ, RZ, R7 ;  /* 0x000000ffff197224 */ /* 0x010fc400078e0007 */
[----:B------:R-:W-:-:S05]  /*22a60*/  IMAD.MOV.U32 R24, RZ, RZ, R6 ;  /* 0x000000ffff187224 */ /* 0x000fca00078e0006 */
[----:B------:R-:W4:Y:S04]  /*22a70*/  @P0 LDG.E.U16 R80, desc[UR16][R24.64] ;  /* 0x0000001018500981 */ /* 0x000f28000c1e1500 */
[----:B------:R-:W-:Y:S04]  /*22a80*/  @P5 STL [R1+0x6fc], R27 ;  /* 0x0006fc1b01005387 */ /* 0x000fe80000100800 */
[----:B------:R-:W-:Y:S04]  /*22a90*/  @P5 STL [R1+0x700], R26 ;  /* 0x0007001a01005387 */ /* 0x000fe80000100800 */
[----:B------:R-:W-:Y:S04]  /*22aa0*/  STL.64 [R1+0x1f0], R70 ;  /* 0x0001f04601007387 */ /* 0x000fe80000100a00 */
[----:B------:R0:W-:Y:S04]  /*22ab0*/  STL [R1+0x6d0], R2 ;  /* 0x0006d00201007387 */ /* 0x0001e80000100800 */
[----:B0-----:R-:W4:Y:S04]  /*22ac0*/  LDL.LU R2, [R1+0x13c4] ;  /* 0x0013c40001027983 */ /* 0x001f280000300800 */
[----:B------:R-:W4:Y:S04]  /*22ad0*/  LDL.LU R9, [R1+0xd90] ;  /* 0x000d900001097983 */ /* 0x000f280000300800 */
[----:B------:R-:W4:Y:S04]  /*22ae0*/  LDL.LU R8, [R1+0xef8] ;  /* 0x000ef80001087983 */ /* 0x000f280000300800 */
[----:B------:R-:W4:Y:S04]  /*22af0*/  LDL R27, [R1+0x7b8] ;  /* 0x0007b800011b7983 */ /* 0x000f280000100800 */
[----:B------:R-:W-:Y:S04]  /*22b00*/  STL [R1+0x1028], R64 ;  /* 0x0010284001007387 */ /* 0x000fe80000100800 */
[----:B------:R-:W-:Y:S04]  /*22b10*/  STL [R1+0x11e0], R64 ;  /* 0x0011e04001007387 */ /* 0x000fe80000100800 */
[----:B------:R-:W-:Y:S04]  /*22b20*/  STL [R1+0x1024], R65 ;  /* 0x0010244101007387 */ /* 0x000fe80000100800 */
[----:B------:R-:W-:Y:S04]  /*22b30*/  STL [R1+0x11e4], R65 ;  /* 0x0011e44101007387 */ /* 0x000fe80000100800 */
[----:B------:R0:W-:Y:S04]  /*22b40*/  STL [R1+0x6cc], R0 ;  /* 0x0006cc0001007387 */ /* 0x0001e80000100800 */
[----:B0-----:R-:W4:Y:S04]  /*22b50*/  LDL.LU R0, [R1+0x13c0] ;  /* 0x0013c00001007983 */ /* 0x001f280000300800 */
[----:B------:R-:W-:Y:S04]  /*22b60*/  STL [R1+0x1030], R62 ;  /* 0x0010303e01007387 */ /* 0x000fe80000100800 */
[----:B------:R-:W-:Y:S04]  /*22b70*/  STL [R1+0x11e8], R62 ;  /* 0x0011e83e01007387 */ /* 0x000fe80000100800 */
[----:B------:R-:W-:Y:S04]  /*22b80*/  STL [R1+0x102c], R63 ;  /* 0x00102c3f01007387 */ /* 0x000fe80000100800 */
[----:B------:R0:W-:Y:S04]  /*22b90*/  STL [R1+0x11ec], R63 ;  /* 0x0011ec3f01007387 */ /* 0x0001e80000100800 */
[----:B0-----:R-:W4:Y:S04]  /*22ba0*/  LDL.LU R63, [R1+0x724] ;  /* 0x00072400013f7983 */ /* 0x001f280000300800 */
[----:B---3--:R0:W-:Y:S04]  /*22bb0*/  STL [R1+0x11f0], R66 ;  /* 0x0011f04201007387 */ /* 0x0081e80000100800 */
[----:B0-----:R-:W3:Y:S04]  /*22bc0*/  LDL.LU R66, [R1+0x728] ;  /* 0x0007280001427983 */ /* 0x001ee80000300800 */
[----:B--2---:R0:W-:Y:S04]  /*22bd0*/  STL [R1+0x11f4], R69 ;  /* 0x0011f44501007387 */ /* 0x0041e80000100800 */
[----:B0-----:R-:W2:Y:S04]  /*22be0*/  LDL.LU R69, [R1+0x754] ;  /* 0x0007540001457983 */ /* 0x001ea80000300800 */
[----:B------:R-:W3:Y:S04]  /*22bf0*/  LDL.LU R7, [R1+0xd94] ;  /* 0x000d940001077983 */ /* 0x000ee80000300800 */
[----:B------:R-:W3:Y:S04]  /*22c00*/  LDL.LU R6, [R1+0xefc] ;  /* 0x000efc0001067983 */ /* 0x000ee80000300800 */
[----:B------:R-:W3:Y:S04]  /*22c10*/  LDL.LU R62, [R1+0x6f8] ;  /* 0x0006f800013e7983 */ /* 0x000ee80000300800 */
[----:B------:R-:W-:Y:S04]  /*22c20*/  STL.64 [R1+0x1e0], R24 ;  /* 0x0001e01801007387 */ /* 0x000fe80000100a00 */
[----:B----4-:R0:W-:Y:S04]  /*22c30*/  STL [R1+0x11f8], R80 ;  /* 0x0011f85001007387 */ /* 0x0101e80000100800 */
[----:B0-----:R-:W4:Y:S04]  /*22c40*/  LDL.LU R80, [R1+0x758] ;  /* 0x0007580001507983 */ /* 0x001f280000300800 */
[----:B------:R0:W-:Y:S04]  /*22c50*/  STL [R1+0x11fc], R83 ;  /* 0x0011fc5301007387 */ /* 0x0001e80000100800 */
[----:B0-----:R-:W4:Y:S01]  /*22c60*/  LDL.LU R83, [R1+0x784] ;  /* 0x0007840001537983 */ /* 0x001f220000300800 */
[----:B------:R-:W-:-:S02]  /*22c70*/  ISETP.GT.AND P6, PT, R4, 0x53, PT ;  /* 0x000000530400780c */ /* 0x000fc40003fc4270 */
[C---:B------:R-:W-:Y:S01]  /*22c80*/  ISETP.GT.AND P5, PT, R4.reuse, 0x5b, PT ;  /* 0x0000005b0400780c */ /* 0x040fe20003fa4270 */
[----:B------:R-:W4:Y:S10]  /*22c90*/  LDL.LU R65, [R1+0x6f4] ;  /* 0x0006f40001417983 */ /* 0x000f340000300800 */
[----:B------:R-:W4:Y:S04]  /*22ca0*/  @P6 LDG.E.U16 R27, desc[UR16][R54.64] ;  /* 0x00000010361b6981 */ /* 0x000f28000c1e1500 */
[----:B------:R-:W4:Y:S04]  /*22cb0*/  @P5 LDG.E.U16 R2, desc[UR16][R60.64] ;  /* 0x000000103c025981 */ /* 0x000f28000c1e1500 */
[----:B------:R-:W4:Y:S01]  /*22cc0*/  @P6 LDG.E.U16 R0, desc[UR16][R20.64] ;  /* 0x0000001014006981 */ /* 0x000f22000c1e1500 */
[----:B------:R-:W-:Y:S01]  /*22cd0*/  IMAD.MOV.U32 R24, RZ, RZ, R8 ;  /* 0x000000ffff187224 */ /* 0x000fe200078e0008 */
[----:B------:R-:W-:Y:S01]  /*22ce0*/  ISETP.GT.AND P3, PT, R4, 0x63, PT ;  /* 0x000000630400780c */ /* 0x000fe20003f64270 */
[----:B------:R-:W-:Y:S01]  /*22cf0*/  IMAD.MOV.U32 R25, RZ, RZ, R9 ;  /* 0x000000ffff197224 */ /* 0x000fe200078e0009 */
[----:B------:R-:W4:Y:S11]  /*22d00*/  LDL.LU.64 R54, [R1+0x13b8] ;  /* 0x0013b80001367983 */ /* 0x000f360000300a00 */
[----:B--2---:R-:W2:Y:S01]  /*22d10*/  @P3 LDG.E.U16 R69, desc[UR16][R56.64] ;  /* 0x0000001038453981 */ /* 0x004ea2000c1e1500 */
[----:B---3--:R-:W-:-:S03]  /*22d20*/  IMAD.MOV.U32 R26, RZ, RZ, R6 ;  /* 0x000000ffff1a7224 */ /* 0x008fc600078e0006 */
[----:B----4-:R-:W3:Y:S04]  /*22d30*/  @P3 LDG.E.U16 R80, desc[UR16][R58.64] ;  /* 0x000000103a503981 */ /* 0x010ee8000c1e1500 */
[----:B------:R-:W4:Y:S04]  /*22d40*/  @P5 LDG.E.U16 R83, desc[UR16][R50.64] ;  /* 0x0000001032535981 */ /* 0x000f28000c1e1500 */
[----:B------:R0:W-:Y:S04]  /*22d50*/  STL [R1+0x7b4], R0 ;  /* 0x0007b40001007387 */ /* 0x0001e80000100800 */
[----:B0-----:R-:W2:Y:S04]  /*22d60*/  LDL.LU R0, [R1+0x13b0] ;  /* 0x0013b00001007983 */ /* 0x001ea80000300800 */
[----:B------:R-:W2:Y:S04]  /*22d70*/  LDL.LU R9, [R1+0xd98] ;  /* 0x000d980001097983 */ /* 0x000ea80000300800 */
[----:B------:R-:W3:Y:S04]  /*22d80*/  LDL.LU R8, [R1+0xf00] ;  /* 0x000f000001087983 */ /* 0x000ee80000300800 */
[----:B------:R-:W3:Y:S04]  /*22d90*/  LDL.LU R68, [R1+0x7b0] ;  /* 0x0007b00001447983 */ /* 0x000ee80000300800 */
[----:B------:R-:W-:Y:S04]  /*22da0*/  STL.64 [R1+0x238], R24 ;  /* 0x0002381801007387 */ /* 0x000fe80000100a00 */
[----:B------:R0:W-:Y:S04]  /*22db0*/  @P6 STL [R1+0x7b8], R27 ;  /* 0x0007b81b01006387 */ /* 0x0001e80000100800 */
[----:B------:R-:W3:Y:S04]  /*22dc0*/  LDL.LU R64, [R1+0x6c8] ;  /* 0x0006c80001407983 */ /* 0x000ee80000300800 */
[----:B------:R-:W3:Y:S01]  /*22dd0*/  LDL.LU.64 R60, [R1+0x13a8] ;  /* 0x0013a800013c7983 */ /* 0x000ee20000300a00 */
[----:B0-----:R-:W-:-:S03]  /*22de0*/  IMAD.MOV.U32 R27, RZ, RZ, R7 ;  /* 0x000000ffff1b7224 */ /* 0x001fc600078e0007 */
[----:B------:R0:W-:Y:S04]  /*22df0*/  STL [R1+0x788], R2 ;  /* 0x0007880201007387 */ /* 0x0001e80000100800 */
[----:B0-----:R-:W3:Y:S04]  /*22e00*/  LDL.LU R2, [R1+0x13a0] ;  /* 0x0013a00001027983 */ /* 0x001ee80000300800 */
[----:B------:R-:W3:Y:S04]  /*22e10*/  LDL.LU.64 R50, [R1+0x1398] ;  /* 0x0013980001327983 */ /* 0x000ee80000300a00 */
[----:B------:R-:W-:Y:S04]  /*22e20*/  STL.64 [R1+0x240], R26 ;  /* 0x0002401a01007387 */ /* 0x000fe80000100a00 */
[----:B----4-:R-:W-:Y:S04]  /*22e30*/  STL [R1+0x1200], R83 ;  /* 0x0012005301007387 */ /* 0x010fe80000100800 */
[----:B------:R-:W4:Y:S04]  /*22e40*/  LDL.LU R67, [R1+0x6c4] ;  /* 0x0006c40001437983 */ /* 0x000f280000300800 */
[----:B------:R-:W4:Y:S04]  /*22e50*/  LDL.LU.64 R58, [R1+0x1390] ;  /* 0x00139000013a7983 */ /* 0x000f280000300a00 */
[----:B------:R-:W4:Y:S04]  /*22e60*/  LDL.LU R81, [R1+0x7ac] ;  /* 0x0007ac0001517983 */ /* 0x000f280000300800 */
[----:B------:R-:W4:Y:S04]  /*22e70*/  LDL.LU.64 R56, [R1+0x1388] ;  /* 0x0013880001387983 */ /* 0x000f280000300a00 */
[----:B------:R-:W4:Y:S04]  /*22e80*/  LDL.LU R7, [R1+0xd9c] ;  /* 0x000d9c0001077983 */ /* 0x000f280000300800 */
[----:B------:R-:W4:Y:S01]  /*22e90*/  LDL.LU R6, [R1+0xf04] ;  /* 0x000f040001067983 */ /* 0x000f220000300800 */
[----:B------:R-:W-:-:S03]  /*22ea0*/  ISETP.GT.AND P0, PT, R4, 0x6b, PT ;  /* 0x0000006b0400780c */ /* 0x000fc60003f04270 */
[----:B------:R-:W4:Y:S01]  /*22eb0*/  LDL.LU R71, [R1+0x780] ;  /* 0x0007800001477983 */ /* 0x000f220000300800 */
[----:B------:R-:W-:-:S03]  /*22ec0*/  ISETP.GT.AND P5, PT, R4, 0x54, PT ;  /* 0x000000540400780c */ /* 0x000fc60003fa4270 */
[----:B------:R-:W4:Y:S01]  /*22ed0*/  LDL.LU R70, [R1+0x77c] ;  /* 0x00077c0001467983 */ /* 0x000f220000300800 */
[----:B--2---:R-:W-:-:S03]  /*22ee0*/  IMAD.MOV.U32 R21, RZ, RZ, R9 ;  /* 0x000000ffff157224 */ /* 0x004fc600078e0009 */
[----:B------:R-:W2:Y:S01]  /*22ef0*/  LDL.LU R9, [R1+0xda0] ;  /* 0x000da00001097983 */ /* 0x000ea20000300800 */
[----:B---3--:R-:W-:-:S03]  /*22f00*/  IMAD.MOV.U32 R20, RZ, RZ, R8 ;  /* 0x000000ffff147224 */ /* 0x008fc600078e0008 */
[----:B------:R-:W2:Y:S04]  /*22f10*/  LDL.LU R8, [R1+0xf08] ;  /* 0x000f080001087983 */ /* 0x000ea80000300800 */
[----:B------:R-:W3:Y:S04]  /*22f20*/  LDL.LU R11, [R1+0xda4] ;  /* 0x000da400010b7983 */ /* 0x000ee80000300800 */
[----:B------:R-:W3:Y:S04]  /*22f30*/  LDL.LU R10, [R1+0xf0c] ;  /* 0x000f0c00010a7983 */ /* 0x000ee80000300800 */
[----:B------:R-:W3:Y:S04]  /*22f40*/  LDL.LU R73, [R1+0x750] ;  /* 0x0007500001497983 */ /* 0x000ee80000300800 */
[----:B------:R-:W3:Y:S04]  /*22f50*/  LDL.LU R72, [R1+0x74c] ;  /* 0x00074c0001487983 */ /* 0x000ee80000300800 */
[----:B------:R-:W3:Y:S04]  /*22f60*/  @P0 LDG.E.U16 R66, desc[UR16][R54.64] ;  /* 0x0000001036420981 */ /* 0x000ee8000c1e1500 */
[----:B------:R-:W3:Y:S01]  /*22f70*/  @P5 LDG.E.U16 R68, desc[UR16][R52.64] ;  /* 0x0000001034445981 */ /* 0x000ee2000c1e1500 */
[----:B------:R-:W-:-:S03]  /*22f80*/  ISETP.GT.AND P4, PT, R4, 0x73, PT ;  /* 0x000000730400780c */ /* 0x000fc60003f84270 */
[----:B------:R-:W3:Y:S04]  /*22f90*/  @P0 LDG.E.U16 R63, desc[UR16][R60.64] ;  /* 0x000000103c3f0981 */ /* 0x000ee8000c1e1500 */
[----:B------:R-:W3:Y:S04]  /*22fa0*/  LDL.LU.64 R54, [R1+0x1380] ;  /* 0x0013800001367983 */ /* 0x000ee80000300a00 */
[----:B------:R-:W-:Y:S04]  /*22fb0*/  STL.64 [R1+0x248], R20 ;  /* 0x0002481401007387 */ /* 0x000fe80000100a00 */
[----:B------:R-:W-:Y:S04]  /*22fc0*/  STL [R1+0x1038], R60 ;  /* 0x0010383c01007387 */ /* 0x000fe80000100800 */
[----:B------:R-:W-:Y:S04]  /*22fd0*/  STL [R1+0x1034], R61 ;  /* 0x0010343d01007387 */ /* 0x000fe80000100800 */
[----:B----4-:R-:W-:Y:S04]  /*22fe0*/  STL [R1+0x1040], R58 ;  /* 0x0010403a01007387 */ /* 0x010fe80000100800 */
[----:B------:R-:W-:Y:S04]  /*22ff0*/  STL [R1+0x103c], R59 ;  /* 0x00103c3b01007387 */ /* 0x000fe80000100800 */
[----:B------:R-:W4:Y:S04]  /*23000*/  @P4 LDG.E.U16 R62, desc[UR16][R58.64] ;  /* 0x000000103a3e4981 */ /* 0x000f28000c1e1500 */
[----:B------:R-:W4:Y:S04]  /*23010*/  @P4 LDG.E.U16 R65, desc[UR16][R56.64] ;  /* 0x0000001038414981 */ /* 0x000f28000c1e1500 */
[----:B------:R-:W-:Y:S04]  /*23020*/  STL.64 [R1+0x250], R6 ;  /* 0x0002500601007387 */ /* 0x000fe80000100a00 */
[----:B------:R-:W-:Y:S04]  /*23030*/  STL [R1+0x1048], R56 ;  /* 0x0010483801007387 */ /* 0x000fe80000100800 */
[----:B------:R-:W-:Y:S04]  /*23040*/  STL [R1+0x1044], R57 ;  /* 0x0010443901007387 */ /* 0x000fe80000100800 */
[----:B------:R-:W4:Y:S01]  /*23050*/  LDL.LU.64 R52, [R1+0x1378] ;  /* 0x0013780001347983 */ /* 0x000f220000300a00 */
[----:B------:R-:W-:-:S02]  /*23060*/  ISETP.GT.AND P0, PT, R4, 0x5c, PT ;  /* 0x0000005c0400780c */ /* 0x000fc40003f04270 */
[----:B------:R-:W-:Y:S01]  /*23070*/  ISETP.GT.AND P4, PT, R4, 0x64, PT ;  /* 0x000000640400780c */ /* 0x000fe20003f84270 */
[----:B------:R-:W4:Y:S04]  /*23080*/  @P5 LDG.E.U16 R81, desc[UR16][R48.64] ;  /* 0x0000001030515981 */ /* 0x000f28000c1e1500 */
[----:B--2---:R-:W-:Y:S04]  /*23090*/  STL.64 [R1+0x2b8], R8 ;  /* 0x0002b80801007387 */ /* 0x004fe80000100a00 */
[----:B---3--:R0:W-:Y:S04]  /*230a0*/  STL.64 [R1+0x2c0], R10 ;  /* 0x0002c00a01007387 */ /* 0x0081e80000100a00 */
[----:B------:R-:W2:Y:S04]  /*230b0*/  @P0 LDG.E.U16 R71, desc[UR16][R38.64] ;  /* 0x0000001026470981 */ /* 0x000ea8000c1e1500 */
[----:B------:R-:W3:Y:S04]  /*230c0*/  @P0 LDG.E.U16 R70, desc[UR16][R46.64] ;  /* 0x000000102e460981 */ /* 0x000ee8000c1e1500 */
[----:B------:R-:W2:Y:S01]  /*230d0*/  @P4 LDG.E.U16 R73, desc[UR16][R44.64] ;  /* 0x000000102c494981 */ /* 0x000ea2000c1e1500 */
[----:B------:R-:W-:-:S03]  /*230e0*/  PRMT R82, RZ, 0x7610, R82 ;  /* 0x00007610ff527816 */ /* 0x000fc60000000052 */
[----:B------:R-:W2:Y:S04]  /*230f0*/  @P4 LDG.E.U16 R72, desc[UR16][R42.64] ;  /* 0x000000102a484981 */ /* 0x000ea8000c1e1500 */
[----:B------:R-:W-:Y:S04]  /*23100*/  STL [R1+0x1050], R54 ;  /* 0x0010503601007387 */ /* 0x000fe80000100800 */
[----:B------:R-:W-:Y:S04]  /*23110*/  STL [R1+0x104c], R55 ;  /* 0x00104c3701007387 */ /* 0x000fe80000100800 */
[----:B----4-:R-:W-:Y:S04]  /*23120*/  STL [R1+0x1058], R52 ;  /* 0x0010583401007387 */ /* 0x010fe80000100800 */
[----:B------:R-:W-:Y:S04]  /*23130*/  STL [R1+0x1054], R53 ;  /* 0x0010543501007387 */ /* 0x000fe80000100800 */
[----:B------:R-:W4:Y:S04]  /*23140*/  LDL.LU.64 R48, [R1+0x1370] ;  /* 0x0013700001307983 */ /* 0x000f280000300a00 */
[----:B------:R-:W2:Y:S04]  /*23150*/  LDL.LU.64 R38, [R1+0x1368] ;  /* 0x0013680001267983 */ /* 0x000ea80000300a00 */
[----:B------:R-:W2:Y:S04]  /*23160*/  LDL.LU.64 R46, [R1+0x1360] ;  /* 0x00136000012e7983 */ /* 0x000ea80000300a00 */
[----:B------:R-:W3:Y:S01]  /*23170*/  LDL.LU.64 R44, [R1+0x1358] ;  /* 0x00135800012c7983 */ /* 0x000ee20000300a00 */
[----:B------:R-:W-:-:S03]  /*23180*/  ISETP.GT.AND P0, PT, R4, 0x55, PT ;  /* 0x000000550400780c */ /* 0x000fc60003f04270 */
[----:B------:R-:W3:Y:S04]  /*23190*/  LDL.LU.64 R42, [R1+0x1350] ;  /* 0x00135000012a7983 */ /* 0x000ee80000300a00 */
[----:B------:R-:W-:Y:S04]  /*231a0*/  STL [R1+0x1060], R50 ;  /* 0x0010603201007387 */ /* 0x000fe80000100800 */
[----:B------:R-:W-:Y:S04]  /*231b0*/  STL [R1+0x105c], R51 ;  /* 0x00105c3301007387 */ /* 0x000fe80000100800 */
[----:B------:R-:W3:Y:S04]  /*231c0*/  @P0 LDG.E.U16 R82, desc[UR16][R40.64] ;  /* 0x0000001028520981 */ /* 0x000ee8000c1e1500 */
[----:B----4-:R-:W-:Y:S04]  /*231d0*/  STL [R1+0x1068], R48 ;  /* 0x0010683001007387 */ /* 0x010fe80000100800 */
[----:B------:R-:W-:Y:S04]  /*231e0*/  STL [R1+0x1064], R49 ;  /* 0x0010643101007387 */ /* 0x000fe80000100800 */
[----:B--2---:R-:W-:Y:S04]  /*231f0*/  STL [R1+0x1070], R46 ;  /* 0x0010702e01007387 */ /* 0x004fe80000100800 */
[----:B------:R-:W-:Y:S04]  /*23200*/  STL [R1+0x106c], R47 ;  /* 0x00106c2f01007387 */ /* 0x000fe80000100800 */
[----:B---3--:R-:W-:Y:S04]  /*23210*/  STL [R1+0x1078], R44 ;  /* 0x0010782c01007387 */ /* 0x008fe80000100800 */
[----:B------:R-:W-:Y:S04]  /*23220*/  STL [R1+0x1074], R45 ;  /* 0x0010742d01007387 */ /* 0x000fe80000100800 */
[----:B------:R-:W2:Y:S01]  /*23230*/  LDL.LU.64 R40, [R1+0x1348] ;  /* 0x0013480001287983 */ /* 0x000ea20000300a00 */
[----:B------:R-:W-:-:S02]  /*23240*/  ISETP.GT.AND P3, PT, R4, 0x7b, PT ;  /* 0x0000007b0400780c */ /* 0x000fc40003f64270 */
[----:B------:R-:W-:Y:S02]  /*23250*/  PRMT R74, RZ, 0x7610, R74 ;  /* 0x00007610ff4a7816 */ /* 0x000fe4000000004a */
[----:B------:R-:W-:-:S09]  /*23260*/  PRMT R77, RZ, 0x7610, R77 ;  /* 0x00007610ff4d7816 */ /* 0x000fd2000000004d */
[----:B------:R-:W3:Y:S04]  /*23270*/  @P3 LDG.E.U16 R64, desc[UR16][R54.64] ;  /* 0x0000001036403981 */ /* 0x000ee8000c1e1500 */
[----:B------:R-:W4:Y:S01]  /*23280*/  @P3 LDG.E.U16 R67, desc[UR16][R52.64] ;  /* 0x0000001034433981 */ /* 0x000f22000c1e1500 */
[C---:B------:R-:W-:Y:S02]  /*23290*/  ISETP.GT.AND P3, PT, R4.reuse, 0x74, PT ;  /* 0x000000740400780c */ /* 0x040fe40003f64270 */
[----:B------:R-:W-:Y:S02]  /*232a0*/  ISETP.GT.AND P5, PT, R4, 0x5d, PT ;  /* 0x0000005d0400780c */ /* 0x000fe40003fa4270 */
[----:B------:R-:W-:Y:S01]  /*232b0*/  PRMT R85, RZ, 0x7610, R85 ;  /* 0x00007610ff557816 */ /* 0x000fe20000000055 */
[----:B------:R-:W-:Y:S01]  /*232c0*/  STL [R1+0x1080], R42 ;  /* 0x0010802a01007387 */ /* 0x000fe20000100800 */
[----:B------:R-:W-:-:S07]  /*232d0*/  PRMT R84, RZ, 0x7610, R84 ;  /* 0x00007610ff547816 */ /* 0x000fce0000000054 */
[----:B------:R-:W3:Y:S04]  /*232e0*/  @P3 LDG.E.U16 R74, desc[UR16][R46.64] ;  /* 0x000000102e4a3981 */ /* 0x000ee8000c1e1500 */
[----:B------:R-:W3:Y:S01]  /*232f0*/  @P3 LDG.E.U16 R77, desc[UR16][R44.64] ;  /* 0x000000102c4d3981 */ /* 0x000ee2000c1e1500 */
[----:B------:R-:W-:Y:S02]  /*23300*/  ISETP.GT.AND P3, PT, R4, 0x65, PT ;  /* 0x000000650400780c */ /* 0x000fe40003f64270 */
[----:B------:R-:W-:Y:S01]  /*23310*/  PRMT R93, RZ, 0x7610, R93 ;  /* 0x00007610ff5d7816 */ /* 0x000fe2000000005d */
[----:B------:R-:W-:Y:S01]  /*23320*/  STL [R1+0x107c], R43 ;  /* 0x00107c2b01007387 */ /* 0x000fe20000100800 */
[----:B------:R-:W-:-:S03]  /*23330*/  PRMT R92, RZ, 0x7610, R92 ;  /* 0x00007610ff5c7816 */ /* 0x000fc6000000005c */
[----:B------:R-:W3:Y:S01]  /*23340*/  @P0 LDG.E.U16 R85, desc[UR16][R36.64] ;  /* 0x0000001024550981 */ /* 0x000ee2000c1e1500 */
[----:B------:R-:W-:Y:S02]  /*23350*/  ISETP.GT.AND P0, PT, R4, 0x3f, PT ;  /* 0x0000003f0400780c */ /* 0x000fe40003f04270 */
[----:B------:R-:W-:Y:S01]  /*23360*/  PRMT R91, RZ, 0x7610, R91 ;  /* 0x00007610ff5b7816 */ /* 0x000fe2000000005b */
[----:B------:R-:W3:Y:S01]  /*23370*/  @P5 LDG.E.U16 R84, desc[UR16][R34.64] ;  /* 0x0000001022545981 */ /* 0x000ee2000c1e1500 */
[----:B------:R-:W-:-:S03]  /*23380*/  PRMT R2, RZ, 0x7610, R2 ;  /* 0x00007610ff027816 */ /* 0x000fc60000000002 */
[----:B------:R-:W3:Y:S04]  /*23390*/  @P5 LDG.E.U16 R93, desc[UR16][R32.64] ;  /* 0x00000010205d5981 */ /* 0x000ee8000c1e1500 */
[----:B------:R-:W3:Y:S04]  /*233a0*/  @P3 LDG.E.U16 R92, desc[UR16][R30.64] ;  /* 0x000000101e5c3981 */ /* 0x000ee8000c1e1500 */
[----:B------:R-:W3:Y:S04]  /*233b0*/  @P3 LDG.E.U16 R91, desc[UR16][R28.64] ;  /* 0x000000101c5b3981 */ /* 0x000ee8000c1e1500 */
[----:B------:R-:W3:Y:S04]  /*233c0*/  @P0 LDG.E.U16 R2, desc[UR16][R10.64] ;  /* 0x000000100a020981 */ /* 0x000ee8000c1e1500 */
[----:B--2---:R-:W-:Y:S04]  /*233d0*/  STL [R1+0x1088], R40 ;  /* 0x0010882801007387 */ /* 0x004fe80000100800 */
[----:B------:R-:W-:Y:S04]  /*233e0*/  STL [R1+0x1084], R41 ;  /* 0x0010842901007387 */ /* 0x000fe80000100800 */
[----:B------:R-:W2:Y:S04]  /*233f0*/  LDL.LU.64 R36, [R1+0x1340] ;  /* 0x0013400001247983 */ /* 0x000ea80000300a00 */
[----:B------:R-:W3:Y:S04]  /*23400*/  LDL.LU.64 R34, [R1+0x1338] ;  /* 0x0013380001227983 */ /* 0x000ee80000300a00 */
[----:B------:R-:W3:Y:S04]  /*23410*/  LDL.LU.64 R32, [R1+0x1330] ;  /* 0x0013300001207983 */ /* 0x000ee80000300a00 */
[----:B------:R-:W4:Y:S04]  /*23420*/  LDL.LU.64 R30, [R1+0x1328] ;  /* 0x00132800011e7983 */ /* 0x000f280000300a00 */
[----:B------:R-:W4:Y:S04]  /*23430*/  LDL.LU.64 R28, [R1+0x1320] ;  /* 0x00132000011c7983 */ /* 0x000f280000300a00 */
[----:B------:R-:W-:Y:S04]  /*23440*/  STL [R1+0x1090], R38 ;  /* 0x0010902601007387 */ /* 0x000fe80000100800 */
[----:B------:R-:W-:Y:S01]  /*23450*/  STL [R1+0x108c], R39 ;  /* 0x00108c2701007387 */ /* 0x000fe20000100800 */
[----:B------:R-:W-:-:S02]  /*23460*/  ISETP.GT.AND P5, PT, R4, 0x46, PT ;  /* 0x000000460400780c */ /* 0x000fc40003fa4270 */
[----:B------:R-:W-:Y:S02]  /*23470*/  PRMT R5, RZ, 0x7610, R5 ;  /* 0x00007610ff057816 */ /* 0x000fe40000000005 */
[----:B------:R-:W-:-:S04]  /*23480*/  PRMT R0, RZ, 0x7610, R0 ;  /* 0x00007610ff007816 */ /* 0x000fc80000000000 */
[----:B------:R-:W4:Y:S05]  /*23490*/  @P0 LDG.E.U16 R5, desc[UR16][R8.64] ;  /* 0x0000001008050981 */ /* 0x000f2a000c1e1500 */
[----:B------:R-:W4:Y:S04]  /*234a0*/  @P5 LDG.E.U16 R0, desc[UR16][R6.64] ;  /* 0x0000001006005981 */ /* 0x000f28000c1e1500 */
[----:B--2---:R-:W-:Y:S04]  /*234b0*/  STL [R1+0x1098], R36 ;  /* 0x0010982401007387 */ /* 0x004fe80000100800 */
[----:B------:R-:W-:Y:S04]  /*234c0*/  STL [R1+0x1094], R37 ;  /* 0x0010942501007387 */ /* 0x000fe80000100800 */
[----:B---3--:R-:W-:Y:S04]  /*234d0*/  STL [R1+0x10a0], R34 ;  /* 0x0010a02201007387 */ /* 0x008fe80000100800 */
[----:B------:R-:W-:Y:S04]  /*234e0*/  STL [R1+0x109c], R35 ;  /* 0x00109c2301007387 */ /* 0x000fe80000100800 */
[----:B------:R-:W-:Y:S04]  /*234f0*/  STL [R1+0x10a8], R32 ;  /* 0x0010a82001007387 */ /* 0x000fe80000100800 */
[----:B------:R-:W-:Y:S04]  /*23500*/  STL [R1+0x10a4], R33 ;  /* 0x0010a42101007387 */ /* 0x000fe80000100800 */
[----:B----4-:R-:W-:Y:S04]  /*23510*/  STL [R1+0x10b4], R30 ;  /* 0x0010b41e01007387 */ /* 0x010fe80000100800 */
[----:B------:R-:W-:Y:S04]  /*23520*/  STL [R1+0x10ac], R31 ;  /* 0x0010ac1f01007387 */ /* 0x000fe80000100800 */
[----:B------:R-:W-:Y:S04]  /*23530*/  STL [R1+0x10bc], R28 ;  /* 0x0010bc1c01007387 */ /* 0x000fe80000100800 */
[----:B------:R-:W-:Y:S04]  /*23540*/  STL [R1+0x10b8], R29 ;  /* 0x0010b81d01007387 */ /* 0x000fe80000100800 */
[----:B0-----:R-:W2:Y:S04]  /*23550*/  LDL.LU.64 R10, [R1+0x1318] ;  /* 0x00131800010a7983 */ /* 0x001ea80000300a00 */
[----:B------:R0:W-:Y:S04]  /*23560*/  STL [R1+0xc5c], R2 ;  /* 0x000c5c0201007387 */ /* 0x0001e80000100800 */
[----:B0-----:R-:W3:Y:S04]  /*23570*/  LDL.LU R2, [R1+0x1310] ;  /* 0x0013100001027983 */ /* 0x001ee80000300800 */
[----:B------:R-:W4:Y:S04]  /*23580*/  LDL.LU.64 R8, [R1+0x1308] ;  /* 0x0013080001087983 */ /* 0x000f280000300a00 */
[----:B------:R0:W-:Y:S04]  /*23590*/  STL [R1+0xc58], R5 ;  /* 0x000c580501007387 */ /* 0x0001e80000100800 */
[----:B0-----:R-:W2:Y:S04]  /*235a0*/  LDL.LU R5, [R1+0x1300] ;  /* 0x0013000001057983 */ /* 0x001ea80000300800 */
[----:B------:R-:W2:Y:S04]  /*235b0*/  LDL.LU.64 R6, [R1+0x12f8] ;  /* 0x0012f80001067983 */ /* 0x000ea80000300a00 */
[----:B------:R0:W-:Y:S04]  /*235c0*/  STL [R1+0xc54], R0 ;  /* 0x000c540001007387 */ /* 0x0001e80000100800 */
[----:B0-----:R-:W2:Y:S01]  /*235d0*/  LDL.LU R0, [R1+0x12f0] ;  /* 0x0012f00001007983 */ /* 0x001ea20000300800 */
[----:B---3--:R-:W-:-:S06]  /*235e0*/  PRMT R2, RZ, 0x7610, R2 ;  /* 0x00007610ff027816 */ /* 0x008fcc0000000002 */
[----:B------:R-:W3:Y:S04]  /*235f0*/  @P5 LDG.E.U16 R2, desc[UR16][R20.64] ;  /* 0x0000001014025981 */ /* 0x000ee8000c1e1500 */
[----:B------:R-:W4:Y:S01]  /*23600*/  LDL.LU.64 R20, [R1+0x12e8] ;  /* 0x0012e80001147983 */ /* 0x000f220000300a00 */
[----:B------:R-:W-:Y:S02]  /*23610*/  ISETP.GT.AND P4, PT, R4, 0x7c, PT ;  /* 0x0000007c0400780c */ /* 0x000fe40003f84270 */
[----:B------:R-:W-:Y:S02]  /*23620*/  PRMT R76, RZ, 0x7610, R76 ;  /* 0x00007610ff4c7816 */ /* 0x000fe4000000004c */
[----:B------:R-:W-:-:S09]  /*23630*/  PRMT R79, RZ, 0x7610, R79 ;  /* 0x00007610ff4f7816 */ /* 0x000fd2000000004f */
[----:B------:R-:W4:Y:S04]  /*23640*/  @P4 LDG.E.U16 R76, desc[UR16][R42.64] ;  /* 0x000000102a4c4981 */ /* 0x000f28000c1e1500 */
[----:B------:R-:W4:Y:S01]  /*23650*/  @P4 LDG.E.U16 R79, desc[UR16][R40.64] ;  /* 0x00000010284f4981 */ /* 0x000f22000c1e1500 */
[----:B------:R-:W-:Y:S02]  /*23660*/  ISETP.GT.AND P4, PT, R4, 0x75, PT ;  /* 0x000000750400780c */ /* 0x000fe40003f84270 */
[----:B------:R-:W-:Y:S02]  /*23670*/  PRMT R88, RZ, 0x7610, R88 ;  /* 0x00007610ff587816 */ /* 0x000fe40000000058 */
[----:B------:R-:W-:-:S09]  /*23680*/  PRMT R86, RZ, 0x7610, R86 ;  /* 0x00007610ff567816 */ /* 0x000fd20000000056 */
[----:B------:R-:W4:Y:S04]  /*23690*/  @P4 LDG.E.U16 R88, desc[UR16][R34.64] ;  /* 0x0000001022584981 */ /* 0x000f28000c1e1500 */
[----:B------:R-:W4:Y:S01]  /*236a0*/  @P4 LDG.E.U16 R86, desc[UR16][R32.64] ;  /* 0x0000001020564981 */ /* 0x000f22000c1e1500 */
[----:B------:R-:W-:Y:S02]  /*236b0*/  ISETP.GT.AND P4, PT, R4, 0x47, PT ;  /* 0x000000470400780c */ /* 0x000fe40003f84270 */
[----:B--2---:R-:W-:-:S11]  /*236c0*/  PRMT R0, RZ, 0x7610, R0 ;  /* 0x00007610ff007816 */ /* 0x004fd60000000000 */
[----:B------:R-:W2:Y:S04]  /*236d0*/  @P4 LDG.E.U16 R0, desc[UR16][R24.64] ;  /* 0x0000001018004981 */ /* 0x000ea8000c1e1500 */
[----:B---3--:R0:W-:Y:S01]  /*236e0*/  STL [R1+0xc50], R2 ;  /* 0x000c500201007387 */ /* 0x0081e20000100800 */
[----:B----4-:R-:W-:-:S03]  /*236f0*/  PRMT R21, RZ, 0x7610, R21 ;  /* 0x00007610ff157816 */ /* 0x010fc60000000015 */
[----:B0-----:R-:W3:Y:S04]  /*23700*/  LDL.LU R2, [R1+0x12e0] ;  /* 0x0012e00001027983 */ /* 0x001ee80000300800 */
[----:B------:R-:W4:Y:S01]  /*23710*/  @P4 LDG.E.U16 R21, desc[UR16][R26.64] ;  /* 0x000000101a154981 */ /* 0x000f22000c1e1500 */
[----:B------:R-:W-:Y:S02]  /*23720*/  ISETP.GT.AND P6, PT, R4, 0x6c, PT ;  /* 0x0000006c0400780c */ /* 0x000fe40003fc4270 */
[----:B------:R-:W-:Y:S02]  /*23730*/  PRMT R78, RZ, 0x7610, R78 ;  /* 0x00007610ff4e7816 */ /* 0x000fe4000000004e */
[----:B------:R-:W-:Y:S02]  /*23740*/  PRMT R75, RZ, 0x7610, R75 ;  /* 0x00007610ff4b7816 */ /* 0x000fe4000000004b */
[----:B------:R-:W-:-:S02]  /*23750*/  PRMT R90, RZ, 0x7610, R90 ;  /* 0x00007610ff5a7816 */ /* 0x000fc4000000005a */
[----:B------:R-:W-:Y:S01]  /*23760*/  PRMT R3, RZ, 0x7610, R3 ;  /* 0x00007610ff037816 */ /* 0x000fe20000000003 */
[----:B------:R-:W2:Y:S04]  /*23770*/  LDL.LU.64 R26, [R1+0x12d8] ;  /* 0x0012d800011a7983 */ /* 0x000ea80000300a00 */
[----:B------:R-:W2:Y:S04]  /*23780*/  @P6 LDG.E.U16 R78, desc[UR16][R50.64] ;  /* 0x00000010324e6981 */ /* 0x000ea8000c1e1500 */
[----:B------:R-:W2:Y:S01]  /*23790*/  @P6 LDG.E.U16 R75, desc[UR16][R48.64] ;  /* 0x00000010304b6981 */ /* 0x000ea2000c1e1500 */
[----:B------:R-:W-:-:S13]  /*237a0*/  ISETP.GT.AND P6, PT, R4, 0x6d, PT ;  /* 0x0000006d0400780c */ /* 0x000fda0003fc4270 */
[----:B------:R-:W2:Y:S04]  /*237b0*/  @P6 LDG.E.U16 R90, desc[UR16][R38.64] ;  /* 0x00000010265a6981 */ /* 0x000ea8000c1e1500 */
[----:B------:R-:W2:Y:S01]  /*237c0*/  @P6 LDG.E.U16 R3, desc[UR16][R36.64] ;  /* 0x0000001024036981 */ /* 0x000ea2000c1e1500 */
[C---:B------:R-:W-:Y:S02]  /*237d0*/  ISETP.GT.AND P6, PT, R4.reuse, 0x4e, PT ;  /* 0x0000004e0400780c */ /* 0x040fe40003fc4270 */
[----:B---3--:R-:W-:Y:S01]  /*237e0*/  PRMT R2, RZ, 0x7610, R2 ;  /* 0x00007610ff027816 */ /* 0x008fe20000000002 */
[----:B----4-:R0:W-:Y:S10]  /*237f0*/  STL [R1+0xc4c], R21 ;  /* 0x000c4c1501007387 */ /* 0x0101f40000100800 */
[----:B------:R-:W3:Y:S04]  /*23800*/  @P6 LDG.E.U16 R2, desc[UR16][R12.64] ;  /* 0x000000100c026981 */ /* 0x000ee8000c1e1500 */
[----:B0-----:R-:W4:Y:S04]  /*23810*/  LDL.LU R21, [R1+0x12d0] ;  /* 0x0012d00001157983 */ /* 0x001f280000300800 */
[----:B------:R-:W4:Y:S04]  /*23820*/  LDL.LU.64 R24, [R1+0x12c8] ;  /* 0x0012c80001187983 */ /* 0x000f280000300a00 */
[----:B--2---:R0:W-:Y:S04]  /*23830*/  STL [R1+0xc48], R0 ;  /* 0x000c480001007387 */ /* 0x0041e80000100800 */
[----:B0-----:R-:W2:Y:S04]  /*23840*/  LDL.LU R0, [R1+0x12c0] ;  /* 0x0012c00001007983 */ /* 0x001ea80000300800 */
[----:B------:R-:W4:Y:S01]  /*23850*/  LDL.LU.64 R12, [R1+0x12b8] ;  /* 0x0012b800010c7983 */ /* 0x000f220000300a00 */
[----:B------:R-:W-:-:S03]  /*23860*/  ISETP.GT.AND P0, PT, R4, 0x4f, PT ;  /* 0x0000004f0400780c */ /* 0x000fc60003f04270 */
[----:B---3--:R0:W-:Y:S04]  /*23870*/  STL [R1+0xc44], R2 ;  /* 0x000c440201007387 */ /* 0x0081e80000100800 */
[----:B0-----:R-:W3:Y:S01]  /*23880*/  LDL.LU R2, [R1+0x12b0] ;  /* 0x0012b00001027983 */ /* 0x001ee20000300800 */
[----:B--2---:R-:W-:Y:S02]  /*23890*/  PRMT R0, RZ, 0x7610, R0 ;  /* 0x00007610ff007816 */ /* 0x004fe40000000000 */
[----:B----4-:R-:W-:-:S04]  /*238a0*/  PRMT R13, RZ, 0x7610, R13 ;  /* 0x00007610ff0d7816 */ /* 0x010fc8000000000d */
[----:B------:R-:W2:Y:S04]  /*238b0*/  @P0 LDG.E.U16 R0, desc[UR16][R22.64] ;  /* 0x0000001016000981 */ /* 0x000ea8000c1e1500 */
[----:B------:R-:W4:Y:S04]  /*238c0*/  @P6 LDG.E.U16 R13, desc[UR16][R14.64] ;  /* 0x000000100e0d6981 */ /* 0x000f28000c1e1500 */
[----:B------:R-:W2:Y:S01]  /*238d0*/  LDL.LU.64 R14, [R1+0x12a8] ;  /* 0x0012a800010e7983 */ /* 0x000ea20000300a00 */
[----:B---3--:R-:W-:-:S06]  /*238e0*/  PRMT R2, RZ, 0x7610, R2 ;  /* 0x00007610ff027816 */ /* 0x008fcc0000000002 */
[----:B------:R-:W3:Y:S04]  /*238f0*/  @P0 LDG.E.U16 R2, desc[UR16][R26.64] ;  /* 0x000000101a020981 */ /* 0x000ee8000c1e1500 */
[----:B----4-:R0:W-:Y:S04]  /*23900*/  STL [R1+0xc40], R13 ;  /* 0x000c400d01007387 */ /* 0x0101e80000100800 */
[----:B0-----:R-:W4:Y:S04]  /*23910*/  LDL.LU R13, [R1+0x12a0] ;  /* 0x0012a000010d7983 */ /* 0x001f280000300800 */
[----:B------:R-:W4:Y:S04]  /*23920*/  LDL.LU.64 R22, [R1+0x1298] ;  /* 0x0012980001167983 */ /* 0x000f280000300a00 */
[----:B--2---:R0:W-:Y:S04]  /*23930*/  STL [R1+0xc3c], R0 ;  /* 0x000c3c0001007387 */ /* 0x0041e80000100800 */
[----:B0-----:R-:W2:Y:S04]  /*23940*/  LDL.LU R0, [R1+0x1290] ;  /* 0x0012900001007983 */ /* 0x001ea80000300800 */
[----:B------:R-:W2:Y:S01]  /*23950*/  LDL.LU.64 R26, [R1+0x1288] ;  /* 0x00128800011a7983 */ /* 0x000ea20000300a00 */
[----:B------:R-:W-:-:S02]  /*23960*/  ISETP.GT.AND P3, PT, R4, 0x7d, PT ;  /* 0x0000007d0400780c */ /* 0x000fc40003f64270 */
[----:B------:R-:W-:Y:S02]  /*23970*/  PRMT R89, RZ, 0x7610, R89 ;  /* 0x00007610ff597816 */ /* 0x000fe40000000059 */
[----:B------:R-:W-:-:S09]  /*23980*/  PRMT R87, RZ, 0x7610, R87 ;  /* 0x00007610ff577816 */ /* 0x000fd20000000057 */
[----:B------:R-:W4:Y:S04]  /*23990*/  @P3 LDG.E.U16 R89, desc[UR16][R30.64] ;  /* 0x000000101e593981 */ /* 0x000f28000c1e1500 */
[----:B------:R0:W4:Y:S01]  /*239a0*/  @P3 LDG.E.U16 R87, desc[UR16][R28.64] ;  /* 0x000000101c573981 */ /* 0x000122000c1e1500 */
[----:B------:R-:W-:-:S03]  /*239b0*/  ISETP.GT.AND P3, PT, R4, 0x56, PT ;  /* 0x000000560400780c */ /* 0x000fc60003f64270 */
[----:B---3--:R1:W-:Y:S04]  /*239c0*/  STL [R1+0xc38], R2 ;  /* 0x000c380201007387 */ /* 0x0083e80000100800 */
[----:B-1----:R-:W3:Y:S01]  /*239d0*/  LDL.LU R2, [R1+0x1280] ;  /* 0x0012800001027983 */ /* 0x002ee20000300800 */
[----:B--2---:R-:W-:-:S06]  /*239e0*/  PRMT R27, RZ, 0x7610, R27 ;  /* 0x00007610ff1b7816 */ /* 0x004fcc000000001b */
[----:B------:R-:W2:Y:S01]  /*239f0*/  @P3 LDG.E.U16 R27, desc[UR16][R20.64] ;  /* 0x00000010141b3981 */ /* 0x000ea2000c1e1500 */
[----:B------:R-:W-:Y:S02]  /*23a00*/  ISETP.GT.AND P4, PT, R4, 0x57, PT ;  /* 0x000000570400780c */ /* 0x000fe40003f84270 */
[----:B------:R-:W-:-:S06]  /*23a10*/  PRMT R0, RZ, 0x7610, R0 ;  /* 0x00007610ff007816 */ /* 0x000fcc0000000000 */
[----:B------:R-:W4:Y:S04]  /*23a20*/  @P3 LDG.E.U16 R0, desc[UR16][R24.64] ;  /* 0x0000001018003981 */ /* 0x000f28000c1e1500 */
[----:B------:R-:W4:Y:S01]  /*23a30*/  LDL.LU.64 R20, [R1+0x1278] ;  /* 0x0012780001147983 */ /* 0x000f220000300a00 */
[----:B---3--:R-:W-:-:S06]  /*23a40*/  PRMT R2, RZ, 0x7610, R2 ;  /* 0x00007610ff027816 */ /* 0x008fcc0000000002 */
[----:B------:R-:W3:Y:S04]  /*23a50*/  @P4 LDG.E.U16 R2, desc[UR16][R14.64] ;  /* 0x000000100e024981 */ /* 0x000ee8000c1e1500 */
[----:B--2---:R1:W-:Y:S04]  /*23a60*/  STL [R1+0xc34], R27 ;  /* 0x000c341b01007387 */ /* 0x0043e80000100800 */
[----:B-1----:R-:W2:Y:S04]  /*23a70*/  LDL.LU R27, [R1+0x1270] ;  /* 0x00127000011b7983 */ /* 0x002ea80000300800 */
[----:B------:R-:W2:Y:S01]  /*23a80*/  LDL.LU.64 R24, [R1+0x1268] ;  /* 0x0012680001187983 */ /* 0x000ea20000300a00 */
[----:B------:R-:W-:-:S02]  /*23a90*/  ISETP.GT.AND P5, PT, R4, 0x5e, PT ;  /* 0x0000005e0400780c */ /* 0x000fc40003fa4270 */
[----:B------:R-:W-:Y:S02]  /*23aa0*/  ISETP.GT.AND P0, PT, R4, 0x5f, PT ;  /* 0x0000005f0400780c */ /* 0x000fe40003f04270 */
[----:B------:R-:W-:Y:S01]  /*23ab0*/  PRMT R83, RZ, 0x7610, R83 ;  /* 0x00007610ff537816 */ /* 0x000fe20000000053 */
[----:B----4-:R1:W-:Y:S01]  /*23ac0*/  STL [R1+0xc30], R0 ;  /* 0x000c300001007387 */ /* 0x0103e20000100800 */
[----:B------:R-:W-:Y:S02]  /*23ad0*/  PRMT R19, RZ, 0x7610, R19 ;  /* 0x00007610ff137816 */ /* 0x000fe40000000013 */
[----:B------:R-:W-:Y:S02]  /*23ae0*/  PRMT R18, RZ, 0x7610, R18 ;  /* 0x00007610ff127816 */ /* 0x000fe40000000012 */
[----:B------:R-:W-:Y:S01]  /*23af0*/  PRMT R17, RZ, 0x7610, R17 ;  /* 0x00007610ff117816 */ /* 0x000fe20000000011 */
[----:B------:R-:W4:Y:S01]  /*23b00*/  @P4 LDG.E.U16 R83, desc[UR16][R12.64] ;  /* 0x000000100c534981 */ /* 0x000f22000c1e1500 */
[----:B------:R-:W-:-:S03]  /*23b10*/  PRMT R16, RZ, 0x7610, R16 ;  /* 0x00007610ff107816 */ /* 0x000fc60000000010 */
[----:B-1----:R-:W4:Y:S04]  /*23b20*/  LDL.LU R0, [R1+0x1260] ;  /* 0x0012600001007983 */ /* 0x002f280000300800 */
[----:B------:R-:W4:Y:S04]  /*23b30*/  LDL.LU.64 R14, [R1+0x1258] ;  /* 0x00125800010e7983 */ /* 0x000f280000300a00 */
[----:B------:R-:W4:Y:S04]  /*23b40*/  @P5 LDG.E.U16 R19, desc[UR16][R22.64] ;  /* 0x0000001016135981 */ /* 0x000f28000c1e1500 */
[----:B------:R-:W4:Y:S04]  /*23b50*/  @P5 LDG.E.U16 R18, desc[UR16][R20.64] ;  /* 0x0000001014125981 */ /* 0x000f28000c1e1500 */
[----:B---3--:R1:W-:Y:S04]  /*23b60*/  STL [R1+0xc2c], R2 ;  /* 0x000c2c0201007387 */ /* 0x0083e80000100800 */
[----:B-1----:R-:W3:Y:S04]  /*23b70*/  LDL.LU R2, [R1+0x1250] ;  /* 0x0012500001027983 */ /* 0x002ee80000300800 */
[----:B------:R-:W3:Y:S04]  /*23b80*/  LDL.LU.64 R12, [R1+0x1248] ;  /* 0x00124800010c7983 */ /* 0x000ee80000300a00 */
[----:B------:R-:W3:Y:S04]  /*23b90*/  LDL.LU.64 R22, [R1+0x1240] ;  /* 0x0012400001167983 */ /* 0x000ee80000300a00 */
[----:B------:R-:W3:Y:S04]  /*23ba0*/  LDL.LU.64 R20, [R1+0x1238] ;  /* 0x0012380001147983 */ /* 0x000ee80000300a00 */
[----:B--2---:R-:W2:Y:S04]  /*23bb0*/  @P0 LDG.E.U16 R17, desc[UR16][R26.64] ;  /* 0x000000101a110981 */ /* 0x004ea8000c1e1500 */
[----:B------:R-:W2:Y:S04]  /*23bc0*/  @P0 LDG.E.U16 R16, desc[UR16][R24.64] ;  /* 0x0000001018100981 */ /* 0x000ea8000c1e1500 */
[----:B------:R-:W2:Y:S04]  /*23bd0*/  LDL.LU.64 R26, [R1+0x1230] ;  /* 0x00123000011a7983 */ /* 0x000ea80000300a00 */
[----:B------:R-:W2:Y:S01]  /*23be0*/  LDL.LU.64 R24, [R1+0x1228] ;  /* 0x0012280001187983 */ /* 0x000ea20000300a00 */
[----:B------:R-:W-:-:S02]  /*23bf0*/  ISETP.GT.AND P5, PT, R4, 0x6e, PT ;  /* 0x0000006e0400780c */ /* 0x000fc40003fa4270 */
[----:B------:R-:W-:Y:S02]  /*23c00*/  PRMT R5, RZ, 0x7610, R5 ;  /* 0x00007610ff057816 */ /* 0x000fe40000000005 */
[----:B------:R-:W-:Y:S02]  /*23c10*/  PRMT R6, RZ, 0x7610, R6 ;  /* 0x00007610ff067816 */ /* 0x000fe40000000006 */
[C---:B------:R-:W-:Y:S02]  /*23c20*/  ISETP.GT.AND P4, PT, R4.reuse, 0x67, PT ;  /* 0x000000670400780c */ /* 0x040fe40003f84270 */
[----:B------:R-:W-:Y:S02]  /*23c30*/  ISETP.GT.AND P3, PT, R4, 0x66, PT ;  /* 0x000000660400780c */ /* 0x000fe40003f64270 */
[----:B------:R-:W-:Y:S02]  /*23c40*/  PRMT R9, RZ, 0x7610, R9 ;  /* 0x00007610ff097816 */ /* 0x000fe40000000009 */
[----:B------:R-:W-:-:S02]  /*23c50*/  PRMT R11, RZ, 0x7610, R11 ;  /* 0x00007610ff0b7816 */ /* 0x000fc4000000000b */
[----:B------:R-:W-:Y:S02]  /*23c60*/  PRMT R8, RZ, 0x7610, R8 ;  /* 0x00007610ff087816 */ /* 0x000fe40000000008 */
[----:B------:R-:W-:-:S05]  /*23c70*/  PRMT R10, RZ, 0x7610, R10 ;  /* 0x00007610ff0a7816 */ /* 0x000fca000000000a */
[----:B----4-:R-:W4:Y:S01]  /*23c80*/  @P3 LDG.E.U16 R11, desc[UR16][R14.64] ;  /* 0x000000100e0b3981 */ /* 0x010f22000c1e1500 */
[----:B------:R-:W-:-:S03]  /*23c90*/  PRMT R7, RZ, 0x7610, R7 ;  /* 0x00007610ff077816 */ /* 0x000fc60000000007 */
[----:B------:R-:W4:Y:S04]  /*23ca0*/  LDL.LU.64 R14, [R1+0x1220] ;  /* 0x00122000010e7983 */ /* 0x000f280000300a00 */
[----:B---3--:R-:W3:Y:S04]  /*23cb0*/  @P3 LDG.E.U16 R10, desc[UR16][R12.64] ;  /* 0x000000100c0a3981 */ /* 0x008ee8000c1e1500 */
[----:B------:R-:W3:Y:S04]  /*23cc0*/  @P4 LDG.E.U16 R9, desc[UR16][R22.64] ;  /* 0x0000001016094981 */ /* 0x000ee8000c1e1500 */
[----:B------:R-:W3:Y:S04]  /*23cd0*/  @P4 LDG.E.U16 R8, desc[UR16][R20.64] ;  /* 0x0000001014084981 */ /* 0x000ee8000c1e1500 */
[----:B------:R-:W3:Y:S04]  /*23ce0*/  LDL.LU.64 R12, [R1+0x1218] ;  /* 0x00121800010c7983 */ /* 0x000ee80000300a00 */
[----:B------:R-:W3:Y:S04]  /*23cf0*/  LDL.LU.64 R22, [R1+0x1210] ;  /* 0x0012100001167983 */ /* 0x000ee80000300a00 */
[----:B------:R-:W3:Y:S04]  /*23d00*/  LDL.LU.64 R20, [R1+0x1208] ;  /* 0x0012080001147983 */ /* 0x000ee80000300a00 */
[----:B--2---:R-:W2:Y:S04]  /*23d10*/  @P5 LDG.E.U16 R6, desc[UR16][R26.64] ;  /* 0x000000101a065981 */ /* 0x004ea8000c1e1500 */
[----:B------:R-:W2:Y:S04]  /*23d20*/  @P5 LDG.E.U16 R5, desc[UR16][R24.64] ;  /* 0x0000001018055981 */ /* 0x000ea8000c1e1500 */
[----:B------:R1:W-:Y:S04]  /*23d30*/  STL [R1+0xc28], R83 ;  /* 0x000c285301007387 */ /* 0x0003e80000100800 */
[----:B------:R-:W-:Y:S04]  /*23d40*/  STL [R1+0x10c4], R26 ;  /* 0x0010c41a01007387 */ /* 0x000fe80000100800 */
[----:B------:R-:W-:Y:S04]  /*23d50*/  STL.S16 [R1+0xbfc], R7 ;  /* 0x000bfc0701007387 */ /* 0x000fe80000100600 */
[----:B------:R-:W-:Y:S04]  /*23d60*/  STL [R1+0x10c0], R27 ;  /* 0x0010c01b01007387 */ /* 0x000fe80000100800 */
[----:B------:R-:W-:Y:S04]  /*23d70*/  STL [R1+0xc24], R19 ;  /* 0x000c241301007387 */ /* 0x000fe80000100800 */
[----:B-1----:R-:W3:Y:S04]  /*23d80*/  LDL.LU R83, [R1+0xf48] ;  /* 0x000f480001537983 */ /* 0x002ee80000300800 */
[----:B------:R-:W-:Y:S04]  /*23d90*/  STL [R1+0xc20], R18 ;  /* 0x000c201201007387 */ /* 0x000fe80000100800 */
[----:B--2---:R1:W-:Y:S04]  /*23da0*/  STL [R1+0xc00], R5 ;  /* 0x000c000501007387 */ /* 0x0043e80000100800 */
[----:B-1----:R-:W2:Y:S04]  /*23db0*/  LDL.LU R5, [R1+0xf58] ;  /* 0x000f580001057983 */ /* 0x002ea80000300800 */
[----:B------:R-:W2:Y:S04]  /*23dc0*/  LDL.LU R7, [R1+0xf4c] ;  /* 0x000f4c0001077983 */ /* 0x000ea80000300800 */
[----:B------:R1:W-:Y:S04]  /*23dd0*/  STL [R1+0xc04], R6 ;  /* 0x000c040601007387 */ /* 0x0003e80000100800 */
[----:B-1----:R-:W2:Y:S04]  /*23de0*/  LDL.LU R6, [R1+0xf5c] ;  /* 0x000f5c0001067983 */ /* 0x002ea80000300800 */
[----:B------:R1:W-:Y:S04]  /*23df0*/  STL [R1+0xc1c], R17 ;  /* 0x000c1c1101007387 */ /* 0x0003e80000100800 */
[----:B-1----:R-:W2:Y:S04]  /*23e00*/  LDL.LU R17, [R1+0xf50] ;  /* 0x000f500001117983 */ /* 0x002ea80000300800 */
[----:B------:R1:W-:Y:S04]  /*23e10*/  STL [R1+0xc18], R16 ;  /* 0x000c181001007387 */ /* 0x0003e80000100800 */
[----:B-1----:R-:W2:Y:S04]  /*23e20*/  LDL.LU R16, [R1+0xf60] ;  /* 0x000f600001107983 */ /* 0x002ea80000300800 */
[----:B------:R-:W2:Y:S04]  /*23e30*/  LDL.LU R19, [R1+0xf54] ;  /* 0x000f540001137983 */ /* 0x000ea80000300800 */
[----:B------:R-:W2:Y:S04]  /*23e40*/  LDL.LU R18, [R1+0xf64] ;  /* 0x000f640001127983 */ /* 0x000ea80000300800 */
[----:B---3--:R1:W-:Y:S04]  /*23e50*/  STL [R1+0xc0c], R9 ;  /* 0x000c0c0901007387 */ /* 0x0083e80000100800 */
[----:B-1----:R-:W3:Y:S04]  /*23e60*/  LDL.LU R9, [R1+0xf68] ;  /* 0x000f680001097983 */ /* 0x002ee80000300800 */
[----:B----4-:R-:W-:Y:S04]  /*23e70*/  STL [R1+0xc14], R11 ;  /* 0x000c140b01007387 */ /* 0x010fe80000100800 */
[----:B------:R1:W-:Y:S04]  /*23e80*/  STL [R1+0xc08], R8 ;  /* 0x000c080801007387 */ /* 0x0003e80000100800 */
[----:B-1----:R-:W3:Y:S04]  /*23e90*/  LDL.LU R8, [R1+0xf70] ;  /* 0x000f700001087983 */ /* 0x002ee80000300800 */
[----:B------:R-:W4:Y:S04]  /*23ea0*/  LDL.LU R11, [R1+0xf6c] ;  /* 0x000f6c00010b7983 */ /* 0x000f280000300800 */
[----:B------:R1:W-:Y:S04]  /*23eb0*/  STL [R1+0xc10], R10 ;  /* 0x000c100a01007387 */ /* 0x0003e80000100800 */
[----:B-1----:R-:W4:Y:S04]  /*23ec0*/  LDL.LU R10, [R1+0xf74] ;  /* 0x000f7400010a7983 */ /* 0x002f280000300800 */
[----:B------:R-:W-:Y:S04]  /*23ed0*/  STL [R1+0x10cc], R24 ;  /* 0x0010cc1801007387 */ /* 0x000fe80000100800 */
[----:B------:R1:W-:Y:S04]  /*23ee0*/  STL [R1+0x10c8], R25 ;  /* 0x0010c81901007387 */ /* 0x0003e80000100800 */
[----:B-1----:R-:W2:Y:S01]  /*23ef0*/  LDL.LU R25, [R1+0xbfc] ;  /* 0x000bfc0001197983 */ /* 0x002ea20000300800 */
[----:B------:R-:W-:-:S02]  /*23f00*/  ISETP.GT.AND P0, PT, R4, 0x6f, PT ;  /* 0x0000006f0400780c */ /* 0x000fc40003f04270 */
[----:B------:R-:W-:-:S11]  /*23f10*/  PRMT R26, RZ, 0x7610, R26 ;  /* 0x00007610ff1a7816 */ /* 0x000fd6000000001a */
[----:B------:R-:W3:Y:S04]  /*23f20*/  @P0 LDG.E.U16 R26, desc[UR16][R12.64] ;  /* 0x000000100c1a0981 */ /* 0x000ee8000c1e1500 */
[----:B--2---:R-:W2:Y:S01]  /*23f30*/  @P0 LDG.E.U16 R25, desc[UR16][R14.64] ;  /* 0x000000100e190981 */ /* 0x004ea2000c1e1500 */
[C---:B------:R-:W-:Y:S02]  /*23f40*/  ISETP.GT.AND P4, PT, R4.reuse, 0x77, PT ;  /* 0x000000770400780c */ /* 0x040fe40003f84270 */
[----:B------:R-:W-:Y:S02]  /*23f50*/  PRMT R27, RZ, 0x7610, R27 ;  /* 0x00007610ff1b7816 */ /* 0x000fe4000000001b */
[----:B0-----:R-:W-:Y:S02]  /*23f60*/  PRMT R28, RZ, 0x7610, R28 ;  /* 0x00007610ff1c7816 */ /* 0x001fe4000000001c */
[----:B------:R-:W-:-:S02]  /*23f70*/  ISETP.GT.AND P3, PT, R4, 0x76, PT ;  /* 0x000000760400780c */ /* 0x000fc40003f64270 */
[----:B------:R-:W-:-:S05]  /*23f80*/  ISETP.GT.AND P5, PT, R4, 0x7e, PT ;  /* 0x0000007e0400780c */ /* 0x000fca0003fa4270 */
[----:B----4-:R-:W4:Y:S04]  /*23f90*/  @P4 LDG.E.U16 R27, desc[UR16][R10.64] ;  /* 0x000000100a1b4981 */ /* 0x010f28000c1e1500 */
[----:B---3--:R-:W3:Y:S01]  /*23fa0*/  @P4 LDG.E.U16 R28, desc[UR16][R8.64] ;  /* 0x00000010081c4981 */ /* 0x008ee2000c1e1500 */
[----:B------:R-:W-:Y:S02]  /*23fb0*/  ISETP.GT.AND P0, PT, R4, 0x7f, PT ;  /* 0x0000007f0400780c */ /* 0x000fe40003f04270 */
[----:B------:R-:W-:-:S11]  /*23fc0*/  PRMT R29, RZ, 0x7610, R29 ;  /* 0x00007610ff1d7816 */ /* 0x000fd6000000001d */
[----:B------:R-:W3:Y:S04]  /*23fd0*/  @P0 LDG.E.U16 R29, desc[UR16][R6.64] ;  /* 0x00000010061d0981 */ /* 0x000ee8000c1e1500 */
[----:B--2---:R0:W-:Y:S04]  /*23fe0*/  STL [R1+0x10d8], R25 ;  /* 0x0010d81901007387 */ /* 0x0041e80000100800 */
[----:B------:R-:W-:Y:S04]  /*23ff0*/  STL [R1+0x10d4], R14 ;  /* 0x0010d40e01007387 */ /* 0x000fe80000100800 */
[----:B------:R-:W-:Y:S01]  /*24000*/  STL [R1+0x10d0], R15 ;  /* 0x0010d00f01007387 */ /* 0x000fe20000100800 */
[----:B0-----:R-:W-:-:S03]  /*24010*/  PRMT R25, RZ, 0x7610, R25 ;  /* 0x00007610ff197816 */ /* 0x001fc60000000019 */
[----:B------:R-:W-:Y:S04]  /*24020*/  STL [R1+0x10e4], R26 ;  /* 0x0010e41a01007387 */ /* 0x000fe80000100800 */
[----:B------:R-:W-:Y:S04]  /*24030*/  STL [R1+0x10e0], R12 ;  /* 0x0010e00c01007387 */ /* 0x000fe80000100800 */
[----:B------:R0:W-:Y:S04]  /*24040*/  STL [R1+0x10dc], R13 ;  /* 0x0010dc0d01007387 */ /* 0x0001e80000100800 */
[----:B------:R-:W2:Y:S01]  /*24050*/  @P3 LDG.E.U16 R25, desc[UR16][R20.64] ;  /* 0x0000001014193981 */ /* 0x000ea2000c1e1500 */
[----:B0-----:R-:W-:-:S06]  /*24060*/  PRMT R13, RZ, 0x7610, R13 ;  /* 0x00007610ff0d7816 */ /* 0x001fcc000000000d */
[----:B------:R-:W2:Y:S01]  /*24070*/  @P5 LDG.E.U16 R13, desc[UR16][R18.64] ;  /* 0x00000010120d5981 */ /* 0x000ea2000c1e1500 */
[----:B------:R-:W-:-:S06]  /*24080*/  PRMT R12, RZ, 0x7610, R12 ;  /* 0x00007610ff0c7816 */ /* 0x000fcc000000000c */
[----:B------:R-:W2:Y:S01]  /*24090*/  @P5 LDG.E.U16 R12, desc[UR16][R16.64] ;  /* 0x00000010100c5981 */ /* 0x000ea2000c1e1500 */
[----:B------:R-:W0:Y:S03]  /*240a0*/  S2R R24, SR_TID.X ;  /* 0x0000000000187919 */ /* 0x000e260000002100 */
[----:B------:R-:W-:Y:S04]  /*240b0*/  STL [R1+0x10ec], R22 ;  /* 0x0010ec1601007387 */ /* 0x000fe80000100800 */
[----:B------:R-:W-:Y:S04]  /*240c0*/  STL [R1+0x10e8], R23 ;  /* 0x0010e81701007387 */ /* 0x000fe80000100800 */
[----:B------:R-:W-:Y:S04]  /*240d0*/  STL [R1+0x10f4], R20 ;  /* 0x0010f41401007387 */ /* 0x000fe80000100800 */
[----:B------:R-:W-:Y:S04]  /*240e0*/  STL [R1+0x10f0], R21 ;  /* 0x0010f01501007387 */ /* 0x000fe80000100800 */
[----:B----4-:R-:W-:Y:S04]  /*240f0*/  STL [R1+0x1100], R27 ;  /* 0x0011001b01007387 */ /* 0x010fe80000100800 */
[----:B------:R-:W-:Y:S04]  /*24100*/  STL [R1+0x10fc], R10 ;  /* 0x0010fc0a01007387 */ /* 0x000fe80000100800 */
[----:B------:R-:W-:Y:S04]  /*24110*/  STL [R1+0x10f8], R11 ;  /* 0x0010f80b01007387 */ /* 0x000fe80000100800 */
[----:B---3--:R-:W-:Y:S04]  /*24120*/  STL [R1+0x110c], R28 ;  /* 0x00110c1c01007387 */ /* 0x008fe80000100800 */
[----:B------:R-:W-:Y:S04]  /*24130*/  STL [R1+0x1108], R8 ;  /* 0x0011080801007387 */ /* 0x000fe80000100800 */
[----:B------:R-:W-:Y:S04]  /*24140*/  STL [R1+0x1104], R9 ;  /* 0x0011040901007387 */ /* 0x000fe80000100800 */
[----:B------:R-:W-:Y:S04]  /*24150*/  STL [R1+0x1114], R18 ;  /* 0x0011141201007387 */ /* 0x000fe80000100800 */
[----:B------:R1:W-:Y:S01]  /*24160*/  STL [R1+0x1110], R19 ;  /* 0x0011101301007387 */ /* 0x0003e20000100800 */
[----:B------:R-:W-:-:S02]  /*24170*/  PRMT R30, RZ, 0x7610, R30 ;  /* 0x00007610ff1e7816 */ /* 0x000fc4000000001e */
[----:B0-----:R-:W-:Y:S02]  /*24180*/  LOP3.LUT R24, R24, 0x7f, RZ, 0xc0, !PT ;  /* 0x0000007f18187812 */ /* 0x001fe400078ec0ff */
[----:B------:R-:W-:Y:S02]  /*24190*/  PRMT R0, RZ, 0x7610, R0 ;  /* 0x00007610ff007816 */ /* 0x000fe40000000000 */
[----:B------:R-:W3:Y:S04]  /*241a0*/  @P3 LDG.E.U16 R30, desc[UR16][R22.64] ;  /* 0x00000010161e3981 */ /* 0x000ee8000c1e1500 */
[----:B-1----:R-:W4:Y:S04]  /*241b0*/  LDL.LU R19, [R1+0x920] ;  /* 0x0009200001137983 */ /* 0x002f280000300800 */
[----:B------:R-:W3:Y:S04]  /*241c0*/  LDL.LU R18, [R1+0x91c] ;  /* 0x00091c0001127983 */ /* 0x000ee80000300800 */
[----:B------:R-:W3:Y:S04]  /*241d0*/  LDL.LU R9, [R1+0x8f0] ;  /* 0x0008f00001097983 */ /* 0x000ee80000300800 */
[----:B------:R-:W3:Y:S01]  /*241e0*/  LDL.LU R8, [R1+0x8ec] ;  /* 0x0008ec0001087983 */ /* 0x000ee20000300800 */
[----:B------:R-:W-:Y:S01]  /*241f0*/  ISETP.GE.AND P3, PT, R24, R4, PT ;  /* 0x000000041800720c */ /* 0x000fe20003f66270 */
[----:B------:R-:W-:-:S02]  /*24200*/  IMAD.MOV.U32 R4, RZ, RZ, R5 ;  /* 0x000000ffff047224 */ /* 0x000fc400078e0005 */
[----:B------:R-:W-:-:S05]  /*24210*/  IMAD.MOV.U32 R5, RZ, RZ, R83 ;  /* 0x000000ffff057224 */ /* 0x000fca00078e0053 */
[----:B------:R-:W3:Y:S01]  /*24220*/  @P0 LDG.E.U16 R0, desc[UR16][R4.64] ;  /* 0x0000001004000981 */ /* 0x000ee2000c1e1500 */
[----:B------:R-:W-:Y:S06]  /*24230*/  BAR.SYNC.DEFER_BLOCKING 0x0 ;  /* 0x0000000000007b1d */ /* 0x000fec0000010000 */
[----:B--2---:R-:W-:Y:S04]  /*24240*/  STL [R1+0xbf0], R25 ;  /* 0x000bf01901007387 */ /* 0x004fe80000100800 */
[----:B------:R0:W-:Y:S04]  /*24250*/  STL [R1+0xbe4], R13 ;  /* 0x000be40d01007387 */ /* 0x0001e80000100800 */
        /* <DEDUP_REMOVED lines=11> */
[----:B------:R0:W-:Y:S04]  /*24310*/  STL [R1+0xbe0], R12 ;  /* 0x000be00c01007387 */ /* 0x0001e80000100800 */
[----:B0-----:R-:W2:Y:S04]  /*24320*/  LDL.LU R12, [R1+0x7cc] ;  /* 0x0007cc00010c7983 */ /* 0x001ea80000300800 */
[----:B------:R-:W2:Y:S04]  /*24330*/  LDL.LU R26, [R1+0x7a0] ;  /* 0x0007a000011a7983 */ /* 0x000ea80000300800 */
[----:B------:R-:W2:Y:S04]  /*24340*/  LDL.LU R25, [R1+0x79c] ;  /* 0x00079c0001197983 */ /* 0x000ea80000300800 */
[----:B------:R-:W2:Y:S04]  /*24350*/  LDL.LU R24, [R1+0x770] ;  /* 0x0007700001187983 */ /* 0x000ea80000300800 */
[----:B------:R-:W2:Y:S04]  /*24360*/  LDL.LU R83, [R1+0x76c] ;  /* 0x00076c0001537983 */ /* 0x000ea80000300800 */
[----:B------:R0:W-:Y:S04]  /*24370*/  STL [R1+0x111c], R16 ;  /* 0x00111c1001007387 */ /* 0x0001e80000100800 */
[----:B0-----:R-:W2:Y:S04]  /*24380*/  LDL.LU R16, [R1+0x954] ;  /* 0x0009540001107983 */ /* 0x001ea80000300800 */
        /* <DEDUP_REMOVED lines=8> */
[----:B---3--:R0:W-:Y:S04]  /*24410*/  STL [R1+0x1134], R0 ;  /* 0x0011340001007387 */ /* 0x0081e80000100800 */
[----:B0-----:R-:W3:Y:S04]  /*24420*/  LDL.LU R0, [R1+0x9c8] ;  /* 0x0009c80001007983 */ /* 0x001ee80000300800 */
[----:B------:R-:W-:Y:S04]  /*24430*/  STL [R1+0x1130], R4 ;  /* 0x0011300401007387 */ /* 0x000fe80000100800 */
[----:B------:R-:W-:Y:S04]  /*24440*/  STL [R1+0x112c], R5 ;  /* 0x00112c0501007387 */ /* 0x000fe80000100800 */
[----:B----4-:R-:W-:Y:S04]  /*24450*/  STS.U16 [R2+UR5+0x10c00], R19 ;  /* 0x010c001302007988 */ /* 0x010fe80008000405 */
[----:B------:R-:W-:Y:S04]  /*24460*/  STS.U16 [R2+UR5+0x18c00], R18 ;  /* 0x018c001202007988 */ /* 0x000fe80008000405 */
[----:B------:R-:W-:Y:S04]  /*24470*/  STS.U16 [R2+UR5+0x11000], R9 ;  /* 0x0110000902007988 */ /* 0x000fe80008000405 */
[----:B------:R-:W-:Y:S04]  /*24480*/  STS.U16 [R2+UR5+0x19000], R8 ;  /* 0x0190000802007988 */ /* 0x000fe80008000405 */
[----:B--2---:R0:W-:Y:S04]  /*24490*/  STS.U16 [R2+UR5+0x11400], R13 ;  /* 0x0114000d02007988 */ /* 0x0041e80008000405 */
[----:B------:R1:W-:Y:S04]  /*244a0*/  STS.U16 [R2+UR5+0x19400], R15 ;  /* 0x0194000f02007988 */ /* 0x0003e80008000405 */
[----:B0-----:R-:W2:Y:S04]  /*244b0*/  LDL.LU R13, [R1+0x740] ;  /* 0x00074000010d7983 */ /* 0x001ea80000300800 */
[----:B-1----:R-:W4:Y:S04]  /*244c0*/  LDL.LU R15, [R1+0x73c] ;  /* 0x00073c00010f7983 */ /* 0x002f280000300800 */
[----:B------:R0:W-:Y:S04]  /*244d0*/  STS.U16 [R2+UR5+0x11800], R14 ;  /* 0x0118000e02007988 */ /* 0x0001e80008000405 */
[----:B0-----:R-:W4:Y:S04]  /*244e0*/  LDL.LU R14, [R1+0x710] ;  /* 0x00071000010e7983 */ /* 0x001f280000300800 */
[----:B------:R-:W-:Y:S04]  /*244f0*/  STS.U16 [R2+UR5+0x19800], R28 ;  /* 0x0198001c02007988 */ /* 0x000fe80008000405 */
[----:B------:R0:W-:Y:S04]  /*24500*/  STS.U16 [R2+UR5+0x1ac00], R25 ;  /* 0x01ac001902007988 */ /* 0x0001e80008000405 */
[----:B------:R1:W-:Y:S04]  /*24510*/  STS.U16 [R2+UR5+0x13000], R24 ;  /* 0x0130001802007988 */ /* 0x0003e80008000405 */
[----:B0-----:R-:W4:Y:S04]  /*24520*/  LDL.LU R25, [R1+0x70c] ;  /* 0x00070c0001197983 */ /* 0x001f280000300800 */
[----:B-1----:R-:W4:Y:S04]  /*24530*/  LDL.LU R24, [R1+0x6e0] ;  /* 0x0006e00001187983 */ /* 0x002f280000300800 */
[----:B------:R-:W-:Y:S04]  /*24540*/  STS.U16 [R2+UR5+0x18800], R16 ;  /* 0x0188001002007988 */ /* 0x000fe80008000405 */
[----:B------:R-:W-:Y:S04]  /*24550*/  STS.U16 [R2+UR5+0x1a800], R12 ;  /* 0x01a8000c02007988 */ /* 0x000fe80008000405 */
[----:B------:R-:W-:Y:S04]  /*24560*/  STS.U16 [R2+UR5+0x10800], R17 ;  /* 0x0108001102007988 */ /* 0x000fe80008000405 */
[----:B------:R-:W-:Y:S04]  /*24570*/  STS.U16 [R2+UR5+0x12c00], R26 ;  /* 0x012c001a02007988 */ /* 0x000fe80008000405 */
[----:B------:R-:W-:Y:S04]  /*24580*/  STS.U16 [R2+UR5+0x18400], R29 ;  /* 0x0184001d02007988 */ /* 0x000fe80008000405 */
[----:B------:R-:W-:Y:S04]  /*24590*/  STS.U16 [R2+UR5+0x10400], R6 ;  /* 0x0104000602007988 */ /* 0x000fe80008000405 */
        /* <DEDUP_REMOVED lines=14> */
[----:B0-----:R-:W4:Y:S04]  /*24680*/  LDL.LU R83, [R1+0x8b4] ;  /* 0x0008b40001537983 */ /* 0x001f280000300800 */
[----:B------:R0:W-:Y:S04]  /*24690*/  STS.U16 [R2+UR5+0x11c00], R11 ;  /* 0x011c000b02007988 */ /* 0x0001e80008000405 */
[----:B------:R1:W-:Y:S04]  /*246a0*/  STS.U16 [R2+UR5+0x19c00], R10 ;  /* 0x019c000a02007988 */ /* 0x0003e80008000405 */
[----:B------:R3:W-:Y:S04]  /*246b0*/  STS.U16 [R2+UR5+0x12000], R27 ;  /* 0x0120001b02007988 */ /* 0x0007e80008000405 */
[----:B0-----:R-:W4:Y:S04]  /*246c0*/  LDL.LU R11, [R1+0x888] ;  /* 0x00088800010b7983 */ /* 0x001f280000300800 */
[----:B-1----:R-:W4:Y:S04]  /*246d0*/  LDL.LU R10, [R1+0x884] ;  /* 0x00088400010a7983 */ /* 0x002f280000300800 */
[----:B------:R0:W-:Y:S04]  /*246e0*/  STS.U16 [R2+UR5+0x1a000], R21 ;  /* 0x01a0001502007988 */ /* 0x0001e80008000405 */
[----:B---3--:R-:W3:Y:S04]  /*246f0*/  LDL.LU R27, [R1+0x858] ;  /* 0x00085800011b7983 */ /* 0x008ee80000300800 */
[----:B------:R1:W-:Y:S04]  /*24700*/  STS.U16 [R2+UR5+0x12400], R20 ;  /* 0x0124001402007988 */ /* 0x0003e80008000405 */
[----:B0-----:R-:W3:Y:S04]  /*24710*/  LDL.LU R21, [R1+0x854] ;  /* 0x0008540001157983 */ /* 0x001ee80000300800 */
[----:B------:R0:W-:Y:S04]  /*24720*/  STS.U16 [R2+UR5+0x1a400], R23 ;  /* 0x01a4001702007988 */ /* 0x0001e80008000405 */
[----:B-1----:R-:W3:Y:S04]  /*24730*/  LDL.LU R20, [R1+0x828] ;  /* 0x0008280001147983 */ /* 0x002ee80000300800 */
[----:B------:R1:W-:Y:S04]  /*24740*/  STS.U16 [R2+UR5+0x12800], R22 ;  /* 0x0128001602007988 */ /* 0x0003e80008000405 */
[----:B0-----:R-:W3:Y:S04]  /*24750*/  LDL.LU R23, [R1+0x824] ;  /* 0x0008240001177983 */ /* 0x001ee80000300800 */
[----:B-1----:R-:W3:Y:S04]  /*24760*/  LDL.LU R22, [R1+0x7f8] ;  /* 0x0007f80001167983 */ /* 0x002ee80000300800 */
[----:B------:R0:W-:Y:S02]  /*24770*/  STS.U16 [R2+UR5+0x10000], R0 ;  /* 0x0100000002007988 */ /* 0x0001e40008000405 */
[----:B0-----:R-:W-:-:S02]  /*24780*/  LOP3.LUT R0, R2, 0x10, RZ, 0x3c, !PT ;  /* 0x0000001002007812 */ /* 0x001fc400078e3cff */
[----:B--2---:R0:W-:Y:S04]  /*24790*/  STS.U16 [R2+UR5+0x13400], R13 ;  /* 0x0134000d02007988 */ /* 0x0041e80008000405 */
[----:B----4-:R1:W-:Y:S04]  /*247a0*/  STS.U16 [R2+UR5+0x1b400], R15 ;  /* 0x01b4000f02007988 */ /* 0x0103e80008000405 */
[----:B0-----:R-:W2:Y:S04]  /*247b0*/  LDL.LU R13, [R1+0x7f4] ;  /* 0x0007f400010d7983 */ /* 0x001ea80000300800 */
[----:B-1----:R-:W4:Y:S04]  /*247c0*/  LDL.LU R15, [R1+0x7c8] ;  /* 0x0007c800010f7983 */ /* 0x002f280000300800 */
[----:B------:R0:W-:Y:S04]  /*247d0*/  STS.U16 [R2+UR5+0x13800], R14 ;  /* 0x0138000e02007988 */ /* 0x0001e80008000405 */
[----:B0-----:R-:W4:Y:S04]  /*247e0*/  LDL.LU R14, [R1+0x7c4] ;  /* 0x0007c400010e7983 */ /* 0x001f280000300800 */
        /* <DEDUP_REMOVED lines=15> */
[----:B------:R1:W-:Y:S04]  /*248e0*/  STS.U16 [R0+UR5+0x11480], R26 ;  /* 0x0114801a00007988 */ /* 0x0003e80008000405 */
[----:B0-----:R-:W4:Y:S04]  /*248f0*/  LDL.LU R12, [R1+0x768] ;  /* 0x00076800010c7983 */ /* 0x001f280000300800 */
[----:B------:R0:W-:Y:S04]  /*24900*/  STS.U16 [R0+UR5+0x19480], R83 ;  /* 0x0194805300007988 */ /* 0x0001e80008000405 */
[----:B-1----:R-:W4:Y:S04]  /*24910*/  LDL.LU R26, [R1+0x764] ;  /* 0x00076400011a7983 */ /* 0x002f280000300800 */
[----:B0-----:R-:W4:Y:S04]  /*24920*/  LDL.LU R83, [R1+0x738] ;  /* 0x0007380001537983 */ /* 0x001f280000300800 */
[----:B------:R-:W-:Y:S04]  /*24930*/  STS.U16 [R0+UR5+0x11880], R11 ;  /* 0x0118800b00007988 */ /* 0x000fe80008000405 */
[----:B------:R-:W-:Y:S04]  /*24940*/  STS.U16 [R0+UR5+0x19880], R10 ;  /* 0x0198800a00007988 */ /* 0x000fe80008000405 */
[----:B------:R-:W4:Y:S04]  /*24950*/  LDL.LU R4, [R1+0x734] ;  /* 0x0007340001047983 */ /* 0x000f280000300800 */
[----:B---3--:R-:W-:Y:S04]  /*24960*/  STS.U16 [R0+UR5+0x11c80], R27 ;  /* 0x011c801b00007988 */ /* 0x008fe80008000405 */
[----:B------:R-:W3:Y:S04]  /*24970*/  LDL.LU R7, [R1+0x708] ;  /* 0x0007080001077983 */ /* 0x000ee80000300800 */
[----:B------:R-:W-:Y:S04]  /*24980*/  STS.U16 [R0+UR5+0x19c80], R21 ;  /* 0x019c801500007988 */ /* 0x000fe80008000405 */
[----:B------:R-:W-:Y:S04]  /*24990*/  STS.U16 [R0+UR5+0x12080], R20 ;  /* 0x0120801400007988 */ /* 0x000fe80008000405 */
[----:B------:R-:W-:Y:S04]  /*249a0*/  STS.U16 [R0+UR5+0x1a080], R23 ;  /* 0x01a0801700007988 */ /* 0x000fe80008000405 */
[----:B------:R-:W-:Y:S04]  /*249b0*/  STS.U16 [R0+UR5+0x12480], R22 ;  /* 0x0124801600007988 */ /* 0x000fe80008000405 */
[----:B--2---:R-:W-:Y:S04]  /*249c0*/  STS.U16 [R0+UR5+0x1a480], R13 ;  /* 0x01a4800d00007988 */ /* 0x004fe80008000405 */
[----:B----4-:R0:W-:Y:S04]  /*249d0*/  STS.U16 [R0+UR5+0x12880], R15 ;  /* 0x0128800f00007988 */ /* 0x0101e80008000405 */
[----:B0-----:R-:W2:Y:S04]  /*249e0*/  LDL.LU R15, [R1+0x704] ;  /* 0x00070400010f7983 */ /* 0x001ea80000300800 */
        /* <DEDUP_REMOVED lines=12> */
[----:B0-----:R-:W4:Y:S04]  /*24ab0*/  LDL.LU R14, [R1+0x8e0] ;  /* 0x0008e000010e7983 */ /* 0x001f280000300800 */
[----:B------:R0:W-:Y:S04]  /*24ac0*/  STS.U16 [R0+UR5+0x1ac80], R24 ;  /* 0x01ac801800007988 */ /* 0x0001e80008000405 */
[----:B-1----:R-:W4:Y:S04]  /*24ad0*/  LDL.LU R25, [R1+0x8dc] ;  /* 0x0008dc0001197983 */ /* 0x002f280000300800 */
        /* <DEDUP_REMOVED lines=9> */
[----:B------:R1:W-:Y:S04]  /*24b70*/  STS.U16 [R0+UR5+0x1b080], R26 ;  /* 0x01b0801a00007988 */ /* 0x0003e80008000405 */
[----:B0-----:R-:W4:Y:S04]  /*24b80*/  LDL.LU R12, [R1+0x7f0] ;  /* 0x0007f000010c7983 */ /* 0x001f280000300800 */
[----:B------:R0:W-:Y:S04]  /*24b90*/  STS.U16 [R0+UR5+0x13480], R83 ;  /* 0x0134805300007988 */ /* 0x0001e80008000405 */
[----:B-1----:R-:W4:Y:S04]  /*24ba0*/  LDL.LU R26, [R1+0x7ec] ;  /* 0x0007ec00011a7983 */ /* 0x002f280000300800 */
[----:B0-----:R-:W4:Y:S04]  /*24bb0*/  LDL.LU R83, [R1+0x7c0] ;  /* 0x0007c00001537983 */ /* 0x001f280000300800 */
[----:B------:R0:W-:Y:S04]  /*24bc0*/  STS.U16 [R0+UR5+0x1b480], R4 ;  /* 0x01b4800400007988 */ /* 0x0001e80008000405 */
[----:B---3--:R-:W-:Y:S01]  /*24bd0*/  STS.U16 [R0+UR5+0x13880], R7 ;  /* 0x0138800700007988 */ /* 0x008fe20008000405 */
[----:B0-----:R-:W-:-:S03]  /*24be0*/  LOP3.LUT R4, R2, 0x20, RZ, 0x3c, !PT ;  /* 0x0000002002047812 */ /* 0x001fc600078e3cff */
[----:B--2---:R0:W-:Y:S04]  /*24bf0*/  STS.U16 [R0+UR5+0x1b880], R15 ;  /* 0x01b8800f00007988 */ /* 0x0041e80008000405 */
        /* <DEDUP_REMOVED lines=9> */
[----:B0-----:R-:W2:Y:S04]  /*24c90*/  LDL.LU R15, [R1+0x7bc] ;  /* 0x0007bc00010f7983 */ /* 0x001ea80000300800 */
[----:B------:R-:W-:Y:S04]  /*24ca0*/  STS.U16 [R4+UR5+0x18d00], R11 ;  /* 0x018d000b04007988 */ /* 0x000fe80008000405 */
[----:B------:R0:W-:Y:S04]  /*24cb0*/  STS.U16 [R4+UR5+0x11100], R14 ;  /* 0x0111000e04007988 */ /* 0x0001e80008000405 */
[----:B------:R1:W-:Y:S04]  /*24cc0*/  STS.U16 [R4+UR5+0x19100], R25 ;  /* 0x0191001904007988 */ /* 0x0003e80008000405 */
[----:B0-----:R-:W3:Y:S04]  /*24cd0*/  LDL.LU R14, [R1+0x790] ;  /* 0x00079000010e7983 */ /* 0x001ee80000300800 */
        /* <DEDUP_REMOVED lines=8> */
[----:B-1----:R-:W4:Y:S04]  /*24d60*/  LDL.LU R25, [R1+0x78c] ;  /* 0x00078c0001197983 */ /* 0x002f280000300800 */
[----:B0-----:R-:W4:Y:S04]  /*24d70*/  LDL.LU R24, [R1+0x760] ;  /* 0x0007600001187983 */ /* 0x001f280000300800 */
        /* <DEDUP_REMOVED lines=26> */
[----:B--2---:R0:W-:Y:S04]  /*24f20*/  STS.U16 [R4+UR5+0x1a900], R15 ;  /* 0x01a9000f04007988 */ /* 0x0041e80008000405 */
[----:B0-----:R-:W2:Y:S04]  /*24f30*/  LDL.LU R15, [R1+0x818] ;  /* 0x00081800010f7983 */ /* 0x001ea80000300800 */
[----:B---3--:R0:W-:Y:S04]  /*24f40*/  STS.U16 [R4+UR5+0x12d00], R14 ;  /* 0x012d000e04007988 */ /* 0x0081e80008000405 */
[----:B0-----:R-:W3:Y:S04]  /*24f50*/  LDL.LU R14, [R1+0x814] ;  /* 0x00081400010e7983 */ /* 0x001ee80000300800 */
[----:B----4-:R0:W-:Y:S04]  /*24f60*/  STS.U16 [R4+UR5+0x1ad00], R25 ;  /* 0x01ad001904007988 */ /* 0x0101e80008000405 */
[----:B------:R1:W-:Y:S04]  /*24f70*/  STS.U16 [R4+UR5+0x13100], R24 ;  /* 0x0131001804007988 */ /* 0x0003e80008000405 */
[----:B0-----:R-:W4:Y:S04]  /*24f80*/  LDL.LU R25, [R1+0x7e8] ;  /* 0x0007e80001197983 */ /* 0x001f280000300800 */
[----:B-1----:R-:W4:Y:S04]  /*24f90*/  LDL.LU R24, [R1+0x7e4] ;  /* 0x0007e40001187983 */ /* 0x002f280000300800 */
[----:B------:R-:W-:Y:S04]  /*24fa0*/  STS.U16 [R4+UR5+0x1b100], R83 ;  /* 0x01b1005304007988 */ /* 0x000fe80008000405 */
[----:B------:R-:W-:Y:S04]  /*24fb0*/  STS.U16 [R4+UR5+0x13500], R5 ;  /* 0x0135000504007988 */ /* 0x000fe80008000405 */
[----:B------:R0:W-:Y:S04]  /*24fc0*/  STS.U16 [R4+UR5+0x1b500], R0 ;  /* 0x01b5000004007988 */ /* 0x0001e80008000405 */
[----:B------:R-:W-:Y:S04]  /*24fd0*/  STS.U16 [R4+UR5+0x13900], R7 ;  /* 0x0139000704007988 */ /* 0x000fe80008000405 */
[----:B------:R-:W-:Y:S01]  /*24fe0*/  STS.U16 [R4+UR5+0x1b900], R6 ;  /* 0x01b9000604007988 */ /* 0x000fe20008000405 */
[----:B0-----:R-:W-:-:S03]  /*24ff0*/  LOP3.LUT R0, R2, 0x30, RZ, 0x3c, !PT ;  /* 0x0000003002007812 */ /* 0x001fc600078e3cff */
[----:B------:R-:W-:Y:S04]  /*25000*/  STS.U16 [R4+UR5+0x13d00], R29 ;  /* 0x013d001d04007988 */ /* 0x000fe80008000405 */
[----:B------:R-:W4:Y:S04]  /*25010*/  LDL.LU R83, [R1+0x1200] ;  /* 0x0012000001537983 */ /* 0x000f280000300800 */
[----:B------:R0:W-:Y:S04]  /*25020*/  STS.U16 [R4+UR5+0x1bd00], R17 ;  /* 0x01bd001104007988 */ /* 0x0001e80008000405 */
        /* <DEDUP_REMOVED lines=8> */
[----:B------:R1:W-:Y:S04]  /*250b0*/  STS.U16 [R0+UR5+0x18980], R28 ;  /* 0x0189801c00007988 */ /* 0x0003e80008000405 */
[----:B------:R1:W-:Y:S04]  /*250c0*/  STS.U16 [R0+UR5+0x10d80], R11 ;  /* 0x010d800b00007988 */ /* 0x0003e80008000405 */
[----:B0-----:R-:W4:Y:S04]  /*250d0*/  LDL.LU R18, [R1+0x9a8] ;  /* 0x0009a80001127983 */ /* 0x001f280000300800 */
[----:B------:R0:W-:Y:S04]  /*250e0*/  STS.U16 [R0+UR5+0x18d80], R10 ;  /* 0x018d800a00007988 */ /* 0x0001e80008000405 */
[----:B-1----:R-:W4:Y:S04]  /*250f0*/  LDL.LU R9, [R1+0x9a4] ;  /* 0x0009a40001097983 */ /* 0x002f280000300800 */
[----:B------:R1:W-:Y:S04]  /*25100*/  STS.U16 [R0+UR5+0x11180], R27 ;  /* 0x0111801b00007988 */ /* 0x0003e80008000405 */
[----:B------:R-:W4:Y:S04]  /*25110*/  LDL.LU R8, [R1+0x970] ;  /* 0x0009700001087983 */ /* 0x000f280000300800 */
[----:B------:R0:W-:Y:S04]  /*25120*/  STS.U16 [R0+UR5+0x19180], R21 ;  /* 0x0191801500007988 */ /* 0x0001e80008000405 */
[----:B------:R-:W4:Y:S04]  /*25130*/  LDL.LU R28, [R1+0x96c] ;  /* 0x00096c00011c7983 */ /* 0x000f280000300800 */
[----:B------:R0:W-:Y:S04]  /*25140*/  STS.U16 [R0+UR5+0x11580], R20 ;  /* 0x0115801400007988 */ /* 0x0001e80008000405 */
[----:B------:R-:W4:Y:S04]  /*25150*/  LDL.LU R11, [R1+0x938] ;  /* 0x00093800010b7983 */ /* 0x000f280000300800 */
        /* <DEDUP_REMOVED lines=10> */
[----:B--2---:R2:W-:Y:S04]  /*25200*/  STS.U16 [R0+UR5+0x12180], R15 ;  /* 0x0121800f00007988 */ /* 0x0045e80008000405 */
[----:B0-----:R-:W4:Y:S04]  /*25210*/  LDL.LU R22, [R1+0x8a0] ;  /* 0x0008a00001167983 */ /* 0x001f280000300800 */
[----:B-1----:R-:W4:Y:S04]  /*25220*/  LDL.LU R13, [R1+0x89c] ;  /* 0x00089c00010d7983 */ /* 0x002f280000300800 */
[----:B------:R-:W4:Y:S04]  /*25230*/  LDL.LU R12, [R1+0x870] ;  /* 0x00087000010c7983 */ /* 0x000f280000300800 */
[----:B------:R-:W4:Y:S04]  /*25240*/  LDL.LU R26, [R1+0x86c] ;  /* 0x00086c00011a7983 */ /* 0x000f280000300800 */
[----:B--2---:R-:W2:Y:S04]  /*25250*/  LDL.LU R15, [R1+0x840] ;  /* 0x00084000010f7983 */ /* 0x004ea80000300800 */
[----:B---3--:R0:W-:Y:S04]  /*25260*/  STS.U16 [R0+UR5+0x1a180], R14 ;  /* 0x01a1800e00007988 */ /* 0x0081e80008000405 */
[----:B0-----:R-:W3:Y:S04]  /*25270*/  LDL.LU R14, [R1+0x83c] ;  /* 0x00083c00010e7983 */ /* 0x001ee80000300800 */
[----:B----4-:R0:W-:Y:S04]  /*25280*/  STS.U16 [R0+UR5+0x12580], R25 ;  /* 0x0125801900007988 */ /* 0x0101e80008000405 */
[----:B------:R1:W-:Y:S04]  /*25290*/  STS.U16 [R0+UR5+0x1a580], R24 ;  /* 0x01a5801800007988 */ /* 0x0003e80008000405 */
[----:B0-----:R-:W4:Y:S04]  /*252a0*/  LDL.LU R25, [R1+0x810] ;  /* 0x0008100001197983 */ /* 0x001f280000300800 */
[----:B-1----:R-:W2:Y:S04]  /*252b0*/  LDL.LU R24, [R1+0x80c] ;  /* 0x00080c0001187983 */ /* 0x002ea80000300800 */
[----:B------:R-:W-:Y:S04]  /*252c0*/  STS.U16 [R0+UR5+0x12980], R17 ;  /* 0x0129801100007988 */ /* 0x000fe80008000405 */
[----:B------:R-:W-:Y:S04]  /*252d0*/  STS.U16 [R0+UR5+0x1a980], R16 ;  /* 0x01a9801000007988 */ /* 0x000fe80008000405 */
[----:B------:R-:W-:Y:S04]  /*252e0*/  STS.U16 [R0+UR5+0x12d80], R19 ;  /* 0x012d801300007988 */ /* 0x000fe80008000405 */
[----:B------:R0:W-:Y:S04]  /*252f0*/  STS.U16 [R0+UR5+0x1ad80], R83 ;  /* 0x01ad805300007988 */ /* 0x0001e80008000405 */
[----:B------:R1:W-:Y:S04]  /*25300*/  STS.U16 [R0+UR5+0x13180], R80 ;  /* 0x0131805000007988 */ /* 0x0003e80008000405 */
[----:B------:R1:W-:Y:S04]  /*25310*/  STS.U16 [R0+UR5+0x1b180], R69 ;  /* 0x01b1804500007988 */ /* 0x0003e80008000405 */
[----:B0-----:R-:W4:Y:S04]  /*25320*/  LDL.LU R83, [R1+0x11fc] ;  /* 0x0011fc0001537983 */ /* 0x001f280000300800 */
[----:B-1----:R-:W4:Y:S04]  /*25330*/  LDL.LU R80, [R1+0x11f8] ;  /* 0x0011f80001507983 */ /* 0x002f280000300800 */
[----:B------:R-:W4:Y:S04]  /*25340*/  LDL.LU R69, [R1+0x11f4] ;  /* 0x0011f40001457983 */ /* 0x000f280000300800 */
[----:B------:R0:W-:Y:S04]  /*25350*/  STS.U16 [R0+UR5+0x13580], R66 ;  /* 0x0135804200007988 */ /* 0x0001e80008000405 */
[----:B0-----:R-:W4:Y:S01]  /*25360*/  LDL.LU R66, [R1+0x11f0] ;  /* 0x0011f00001427983 */ /* 0x001f220000300800 */
[----:B------:R-:W-:-:S03]  /*25370*/  LOP3.LUT R4, R2, 0x40, RZ, 0x3c, !PT ;  /* 0x0000004002047812 */ /* 0x000fc600078e3cff */
        /* <DEDUP_REMOVED lines=8> */
[----:B------:R-:W-:Y:S04]  /*25400*/  STS.U16 [R4+UR5+0x10200], R18 ;  /* 0x0102001204007988 */ /* 0x000fe80008000405 */
[----:B0-----:R-:W4:Y:S04]  /*25410*/  LDL.LU R64, [R1+0x11e0] ;  /* 0x0011e00001407983 */ /* 0x001f280000300800 */
[----:B------:R-:W-:Y:S04]  /*25420*/  STS.U16 [R4+UR5+0x18200], R9 ;  /* 0x0182000904007988 */ /* 0x000fe80008000405 */
[----:B-1----:R-:W4:Y:S04]  /*25430*/  LDL.LU R67, [R1+0x11dc] ;  /* 0x0011dc0001437983 */ /* 0x002f280000300800 */
        /* <DEDUP_REMOVED lines=23> */
[----:B--2---:R1:W-:Y:S04]  /*255b0*/  STS.U16 [R4+UR5+0x11e00], R15 ;  /* 0x011e000f04007988 */ /* 0x0043e80008000405 */
[----:B0-----:R-:W2:Y:S04]  /*255c0*/  LDL.LU R26, [R1+0x894] ;  /* 0x00089400011a7983 */ /* 0x001ea80000300800 */
[----:B---3--:R0:W-:Y:S04]  /*255d0*/  STS.U16 [R4+UR5+0x19e00], R14 ;  /* 0x019e000e04007988 */ /* 0x0081e80008000405 */
[----:B-1----:R-:W3:Y:S04]  /*255e0*/  LDL.LU R15, [R1+0x868] ;  /* 0x00086800010f7983 */ /* 0x002ee80000300800 */
[----:B----4-:R1:W-:Y:S04]  /*255f0*/  STS.U16 [R4+UR5+0x12200], R25 ;  /* 0x0122001904007988 */ /* 0x0103e80008000405 */
[----:B0-----:R-:W4:Y:S04]  /*25600*/  LDL.LU R14, [R1+0x864] ;  /* 0x00086400010e7983 */ /* 0x001f280000300800 */
[----:B------:R0:W-:Y:S04]  /*25610*/  STS.U16 [R4+UR5+0x1a200], R24 ;  /* 0x01a2001804007988 */ /* 0x0001e80008000405 */
[----:B-1----:R-:W4:Y:S04]  /*25620*/  LDL.LU R25, [R1+0x838] ;  /* 0x0008380001197983 */ /* 0x002f280000300800 */
[----:B0-----:R-:W4:Y:S04]  /*25630*/  LDL.LU R24, [R1+0x834] ;  /* 0x0008340001187983 */ /* 0x001f280000300800 */
        /* <DEDUP_REMOVED lines=17> */
[----:B------:R-:W4:Y:S01]  /*25750*/  LDL.LU R78, [R1+0x11b8] ;  /* 0x0011b800014e7983 */ /* 0x000f220000300800 */
[----:B------:R-:W-:-:S03]  /*25760*/  LOP3.LUT R0, R2, 0x50, RZ, 0x3c, !PT ;  /* 0x0000005002007812 */ /* 0x000fc600078e3cff */
[----:B------:R0:W-:Y:S04]  /*25770*/  STS.U16 [R4+UR5+0x1b600], R75 ;  /* 0x01b6004b04007988 */ /* 0x0001e80008000405 */
[----:B------:R1:W-:Y:S04]  /*25780*/  STS.U16 [R4+UR5+0x13a00], R74 ;  /* 0x013a004a04007988 */ /* 0x0003e80008000405 */
        /* <DEDUP_REMOVED lines=16> */
[----:B------:R-:W4:Y:S04]  /*25890*/  LDL.LU R77, [R1+0x11ac] ;  /* 0x0011ac00014d7983 */ /* 0x000f280000300800 */
[----:B--2---:R-:W-:Y:S04]  /*258a0*/  STS.U16 [R0+UR5+0x19680], R26 ;  /* 0x0196801a00007988 */ /* 0x004fe80008000405 */
[----:B------:R-:W2:Y:S04]  /*258b0*/  LDL.LU R76, [R1+0x11a8] ;  /* 0x0011a800014c7983 */ /* 0x000ea80000300800 */
[----:B---3--:R-:W-:Y:S04]  /*258c0*/  STS.U16 [R0+UR5+0x11a80], R15 ;  /* 0x011a800f00007988 */ /* 0x008fe80008000405 */
[----:B------:R-:W3:Y:S04]  /*258d0*/  LDL.LU R79, [R1+0x11a4] ;  /* 0x0011a400014f7983 */ /* 0x000ee80000300800 */
[----:B----4-:R-:W-:Y:S04]  /*258e0*/  STS.U16 [R0+UR5+0x19a80], R14 ;  /* 0x019a800e00007988 */ /* 0x010fe80008000405 */
[----:B------:R-:W-:Y:S04]  /*258f0*/  STS.U16 [R0+UR5+0x11e80], R25 ;  /* 0x011e801900007988 */ /* 0x000fe80008000405 */
[----:B------:R-:W-:Y:S04]  /*25900*/  STS.U16 [R0+UR5+0x19e80], R24 ;  /* 0x019e801800007988 */ /* 0x000fe80008000405 */
[----:B------:R0:W-:Y:S04]  /*25910*/  STS.U16 [R0+UR5+0x12280], R78 ;  /* 0x0122804e00007988 */ /* 0x0001e80008000405 */
[----:B------:R1:W-:Y:S04]  /*25920*/  STS.U16 [R0+UR5+0x1a280], R81 ;  /* 0x01a2805100007988 */ /* 0x0003e80008000405 */
[----:B------:R4:W-:Y:S04]  /*25930*/  STS.U16 [R0+UR5+0x12680], R80 ;  /* 0x0126805000007988 */ /* 0x0009e80008000405 */
[----:B0-----:R-:W2:Y:S04]  /*25940*/  LDL.LU R78, [R1+0x11a0] ;  /* 0x0011a000014e7983 */ /* 0x001ea80000300800 */
[----:B-1----:R-:W2:Y:S04]  /*25950*/  LDL.LU R81, [R1+0x119c] ;  /* 0x00119c0001517983 */ /* 0x002ea80000300800 */
[----:B----4-:R-:W4:Y:S04]  /*25960*/  LDL.LU R80, [R1+0x1198] ;  /* 0x0011980001507983 */ /* 0x010f280000300800 */
[----:B------:R0:W-:Y:S04]  /*25970*/  STS.U16 [R0+UR5+0x1a680], R83 ;  /* 0x01a6805300007988 */ /* 0x0001e80008000405 */
[----:B------:R1:W-:Y:S04]  /*25980*/  STS.U16 [R0+UR5+0x12a80], R82 ;  /* 0x012a805200007988 */ /* 0x0003e80008000405 */
[----:B------:R1:W-:Y:S04]  /*25990*/  STS.U16 [R0+UR5+0x1aa80], R85 ;  /* 0x01aa805500007988 */ /* 0x0003e80008000405 */
[----:B0-----:R-:W2:Y:S04]  /*259a0*/  LDL.LU R83, [R1+0x1194] ;  /* 0x0011940001537983 */ /* 0x001ea80000300800 */
[----:B-1----:R-:W2:Y:S04]  /*259b0*/  LDL.LU R82, [R1+0x1190] ;  /* 0x0011900001527983 */ /* 0x002ea80000300800 */
[----:B------:R-:W2:Y:S04]  /*259c0*/  LDL.LU R85, [R1+0x118c] ;  /* 0x00118c0001557983 */ /* 0x000ea80000300800 */
        /* <DEDUP_REMOVED lines=11> */
[----:B---3--:R-:W3:Y:S04]  /*25a80*/  LDL.LU R3, [R1+0x1174] ;  /* 0x0011740001037983 */ /* 0x008ee80000300800 */
[----:B------:R0:W-:Y:S04]  /*25a90*/  STS.U16 [R0+UR5+0x13a80], R88 ;  /* 0x013a805800007988 */ /* 0x0001e80008000405 */
[----:B------:R1:W-:Y:S04]  /*25aa0*/  STS.U16 [R0+UR5+0x1ba80], R86 ;  /* 0x01ba805600007988 */ /* 0x0003e80008000405 */
[----:B------:R1:W-:Y:S04]  /*25ab0*/  STS.U16 [R0+UR5+0x13e80], R89 ;  /* 0x013e805900007988 */ /* 0x0003e80008000405 */
[----:B0-----:R-:W2:Y:S04]  /*25ac0*/  LDL.LU R88, [R1+0x1170] ;  /* 0x0011700001587983 */ /* 0x001ea80000300800 */
[----:B-1----:R-:W2:Y:S04]  /*25ad0*/  LDL.LU R86, [R1+0x116c] ;  /* 0x00116c0001567983 */ /* 0x002ea80000300800 */
[----:B------:R-:W2:Y:S04]  /*25ae0*/  LDL.LU R89, [R1+0x1168] ;  /* 0x0011680001597983 */ /* 0x000ea80000300800 */
[----:B------:R0:W-:Y:S04]  /*25af0*/  STS.U16 [R0+UR5+0x1be80], R87 ;  /* 0x01be805700007988 */ /* 0x0001e80008000405 */
[----:B0-----:R-:W2:Y:S04]  /*25b00*/  LDL.LU R87, [R1+0x1164] ;  /* 0x0011640001577983 */ /* 0x001ea80000300800 */
[----:B------:R-:W2:Y:S04]  /*25b10*/  LDL R10, [R1+0x9ec] ;  /* 0x0009ec00010a7983 */ /* 0x000ea80000100800 */
[----:B------:R-:W3:Y:S04]  /*25b20*/  LDL R9, [R1+0x9f0] ;  /* 0x0009f00001097983 */ /* 0x000ee80000100800 */
[----:B------:R-:W4:Y:S04]  /*25b30*/  LDL R8, [R1+0xa2c] ;  /* 0x000a2c0001087983 */ /* 0x000f280000100800 */
[----:B------:R-:W4:Y:S04]  /*25b40*/  LDL R7, [R1+0xa30] ;  /* 0x000a300001077983 */ /* 0x000f280000100800 */
[----:B------:R-:W4:Y:S04]  /*25b50*/  LDL R6, [R1+0xa6c] ;  /* 0x000a6c0001067983 */ /* 0x000f280000100800 */
[----:B------:R-:W4:Y:S01]  /*25b60*/  LDL R5, [R1+0xa70] ;  /* 0x000a700001057983 */ /* 0x000f220000100800 */
[----:B------:R-:W-:-:S02]  /*25b70*/  PRMT R31, RZ, 0x7610, R31 ;  /* 0x00007610ff1f7816 */ /* 0x000fc4000000001f */
[----:B------:R-:W-:Y:S02]  /*25b80*/  PRMT R32, RZ, 0x7610, R32 ;  /* 0x00007610ff207816 */ /* 0x000fe40000000020 */
[----:B------:R-:W-:Y:S02]  /*25b90*/  PRMT R33, RZ, 0x7610, R33 ;  /* 0x00007610ff217816 */ /* 0x000fe40000000021 */
[----:B------:R-:W-:Y:S01]  /*25ba0*/  LOP3.LUT R0, R2, 0x60, RZ, 0x3c, !PT ;  /* 0x0000006002007812 */ /* 0x000fe200078e3cff */
[----:B--2---:R-:W-:Y:S01]  /*25bb0*/  @!P3 IMAD.MOV.U32 R11, RZ, RZ, R10 ;  /* 0x000000ffff0bb224 */ /* 0x004fe200078e000a */
[----:B---3--:R-:W-:-:S05]  /*25bc0*/  @!P3 MOV R10, R9 ;  /* 0x00000009000ab202 */ /* 0x008fca0000000f00 */
[----:B------:R4:W2:Y:S02]  /*25bd0*/  @!P3 LDG.E.U16 R31, desc[UR16][R10.64] ;  /* 0x000000100a1fb981 */ /* 0x0008a4000c1e1500 */
[----:B----4-:R-:W-:Y:S02]  /*25be0*/  @!P3 IMAD.MOV.U32 R10, RZ, RZ, R7 ;  /* 0x000000ffff0ab224 */ /* 0x010fe400078e0007 */
[----:B------:R-:W-:-:S05]  /*25bf0*/  @!P3 IMAD.MOV.U32 R11, RZ, RZ, R8 ;  /* 0x000000ffff0bb224 */ /* 0x000fca00078e0008 */
[----:B------:R0:W3:Y:S04]  /*25c00*/  @!P3 LDG.E.U16 R32, desc[UR16][R10.64] ;  /* 0x000000100a20b981 */ /* 0x0000e8000c1e1500 */
[----:B------:R1:W-:Y:S01]  /*25c10*/  STS.U16 [R0+UR5+0x10300], R86 ;  /* 0x0103005600007988 */ /* 0x0003e20008000405 */
[----:B0-----:R-:W-:Y:S02]  /*25c20*/  @!P3 IMAD.MOV.U32 R10, RZ, RZ, R5 ;  /* 0x000000ffff0ab224 */ /* 0x001fe400078e0005 */
[----:B------:R-:W-:Y:S01]  /*25c30*/  @!P3 IMAD.MOV.U32 R11, RZ, RZ, R6 ;  /* 0x000000ffff0bb224 */ /* 0x000fe200078e0006 */
[----:B------:R0:W-:Y:S04]  /*25c40*/  STS.U16 [R0+UR5+0x18300], R89 ;  /* 0x0183005900007988 */ /* 0x0001e80008000405 */
[----:B------:R-:W4:Y:S04]  /*25c50*/  @!P3 LDG.E.U16 R33, desc[UR16][R10.64] ;  /* 0x000000100a21b981 */ /* 0x000f28000c1e1500 */
        /* <DEDUP_REMOVED lines=14> */
[----:B------:R-:W4:Y:S04]  /*25d40*/  LDL R4, [R1+0xaac] ;  /* 0x000aac0001047983 */ /* 0x000f280000100800 */
[----:B------:R-:W4:Y:S04]  /*25d50*/  LDL R0, [R1+0xab0] ;  /* 0x000ab00001007983 */ /* 0x000f280000100800 */
[----:B--2---:R0:W-:Y:S04]  /*25d60*/  STL [R1+0x1138], R31 ;  /* 0x0011381f01007387 */ /* 0x0041e80000100800 */
[----:B------:R-:W2:Y:S04]  /*25d70*/  LDL R8, [R1+0xaec] ;  /* 0x000aec0001087983 */ /* 0x000ea80000100800 */
[----:B------:R-:W2:Y:S04]  /*25d80*/  LDL R7, [R1+0xaf0] ;  /* 0x000af00001077983 */ /* 0x000ea80000100800 */
[----:B---3--:R1:W-:Y:S04]  /*25d90*/  STL [R1+0x113c], R32 ;  /* 0x00113c2001007387 */ /* 0x0083e80000100800 */
[----:B------:R-:W3:Y:S04]  /*25da0*/  LDL R6, [R1+0xb2c] ;  /* 0x000b2c0001067983 */ /* 0x000ee80000100800 */
[----:B------:R-:W3:Y:S04]  /*25db0*/  LDL R5, [R1+0xb30] ;  /* 0x000b300001057983 */ /* 0x000ee80000100800 */
[----:B----4-:R4:W-:Y:S04]  /*25dc0*/  STL [R1+0x1140], R33 ;  /* 0x0011402101007387 */ /* 0x0109e80000100800 */
[----:B------:R-:W4:Y:S04]  /*25dd0*/  LDL R12, [R1+0xb6c] ;  /* 0x000b6c00010c7983 */ /* 0x000f280000100800 */
[----:B------:R-:W4:Y:S04]  /*25de0*/  LDL R11, [R1+0xb70] ;  /* 0x000b7000010b7983 */ /* 0x000f280000100800 */
[----:B------:R-:W4:Y:S04]  /*25df0*/  LDL R10, [R1+0xbac] ;  /* 0x000bac00010a7983 */ /* 0x000f280000100800 */
[----:B------:R-:W4:Y:S01]  /*25e00*/  LDL R9, [R1+0xbb0] ;  /* 0x000bb00001097983 */ /* 0x000f220000100800 */
[----:B------:R-:W-:-:S02]  /*25e10*/  PRMT R34, RZ, 0x7610, R34 ;  /* 0x00007610ff227816 */ /* 0x000fc40000000022 */
[----:B------:R-:W-:Y:S01]  /*25e20*/  PRMT R44, RZ, 0x7610, R44 ;  /* 0x00007610ff2c7816 */ /* 0x000fe2000000002c */
[----:B0-----:R-:W4:Y:S01]  /*25e30*/  LDL R31, [R1+0xb24] ;  /* 0x000b2400011f7983 */ /* 0x001f220000100800 */
[----:B------:R-:W-:Y:S02]  /*25e40*/  PRMT R37, RZ, 0x7610, R37 ;  /* 0x00007610ff257816 */ /* 0x000fe40000000025 */
[----:B------:R-:W-:Y:S01]  /*25e50*/  PRMT R38, RZ, 0x7610, R38 ;  /* 0x00007610ff267816 */ /* 0x000fe20000000026 */
[----:B------:R-:W1:Y:S01]  /*25e60*/  LDL R29, [R1+0xb28] ;  /* 0x000b2800011d7983 */ /* 0x000e620000100800 */
[----:B------:R-:W-:-:S03]  /*25e70*/  @!P3 IMAD.MOV.U32 R15, RZ, RZ, R4 ;  /* 0x000000ffff0fb224 */ /* 0x000fc600078e0004 */
[----:B------:R-:W4:Y:S01]  /*25e80*/  LDL R4, [R1+0x9f4] ;  /* 0x0009f40001047983 */ /* 0x000f220000100800 */
[----:B------:R-:W-:-:S03]  /*25e90*/  @!P3 IMAD.MOV.U32 R14, RZ, RZ, R0 ;  /* 0x000000ffff0eb224 */ /* 0x000fc600078e0000 */
[----:B------:R-:W4:Y:S04]  /*25ea0*/  LDL R0, [R1+0x9f8] ;  /* 0x0009f80001007983 */ /* 0x000f280000100800 */
[----:B------:R2:W4:Y:S02]  /*25eb0*/  @!P3 LDG.E.U16 R34, desc[UR16][R14.64] ;  /* 0x000000100e22b981 */ /* 0x000524000c1e1500 */
[----:B--2---:R-:W-:Y:S02]  /*25ec0*/  @!P3 IMAD.MOV.U32 R15, RZ, RZ, R8 ;  /* 0x000000ffff0fb224 */ /* 0x004fe400078e0008 */
[----:B------:R-:W2:Y:S01]  /*25ed0*/  LDL R8, [R1+0xa34] ;  /* 0x000a340001087983 */ /* 0x000ea20000100800 */
[----:B------:R-:W-:-:S03]  /*25ee0*/  @!P3 IMAD.MOV.U32 R14, RZ, RZ, R7 ;  /* 0x000000ffff0eb224 */ /* 0x000fc600078e0007 */
[----:B------:R-:W2:Y:S04]  /*25ef0*/  LDL R7, [R1+0xa38] ;  /* 0x000a380001077983 */ /* 0x000ea80000100800 */
[----:B------:R3:W2:Y:S02]  /*25f00*/  @!P3 LDG.E.U16 R44, desc[UR16][R14.64] ;  /* 0x000000100e2cb981 */ /* 0x0006a4000c1e1500 */
[----:B---3--:R-:W-:Y:S02]  /*25f10*/  @!P3 IMAD.MOV.U32 R15, RZ, RZ, R6 ;  /* 0x000000ffff0fb224 */ /* 0x008fe400078e0006 */
[----:B------:R-:W-:Y:S01]  /*25f20*/  @!P3 IMAD.MOV.U32 R14, RZ, RZ, R5 ;  /* 0x000000ffff0eb224 */ /* 0x000fe200078e0005 */
[----:B------:R-:W3:Y:S04]  /*25f30*/  LDL R6, [R1+0xa74] ;  /* 0x000a740001067983 */ /* 0x000ee80000100800 */
[----:B------:R-:W3:Y:S01]  /*25f40*/  LDL R5, [R1+0xa78] ;  /* 0x000a780001057983 */ /* 0x000ee20000100800 */
[----:B----4-:R-:W-:-:S02]  /*25f50*/  @!P3 IMAD.MOV.U32 R13, RZ, RZ, R12 ;  /* 0x000000ffff0db224 */ /* 0x010fc400078e000c */
[----:B------:R-:W-:Y:S02]  /*25f60*/  @!P3 IMAD.MOV.U32 R12, RZ, RZ, R11 ;  /* 0x000000ffff0cb224 */ /* 0x000fe400078e000b */
[----:B------:R-:W-:Y:S02]  /*25f70*/  @!P3 IMAD.MOV.U32 R11, RZ, RZ, R10 ;  /* 0x000000ffff0bb224 */ /* 0x000fe400078e000a */
[----:B------:R-:W-:Y:S01]  /*25f80*/  @!P3 IMAD.MOV.U32 R10, RZ, RZ, R9 ;  /* 0x000000ffff0ab224 */ /* 0x000fe200078e0009 */
[----:B------:R-:W-:Y:S01]  /*25f90*/  PRMT R36, RZ, 0x7610, R36 ;  /* 0x00007610ff247816 */ /* 0x000fe20000000024 */
[----:B------:R-:W4:Y:S04]  /*25fa0*/  LDL R9, [R1+0xb78] ;  /* 0x000b780001097983 */ /* 0x000f280000100800 */
[----:B------:R0:W4:Y:S01]  /*25fb0*/  @!P3 LDG.E.U16 R37, desc[UR16][R10.64] ;  /* 0x000000100a25b981 */ /* 0x000122000c1e1500 */
[----:B------:R-:W-:-:S03]  /*25fc0*/  PRMT R39, RZ, 0x7610, R39 ;  /* 0x00007610ff277816 */ /* 0x000fc60000000027 */
[----:B------:R-:W4:Y:S01]  /*25fd0*/  @!P3 LDG.E.U16 R36, desc[UR16][R12.64] ;  /* 0x000000100c24b981 */ /* 0x000f22000c1e1500 */
[----:B------:R-:W-:-:S06]  /*25fe0*/  PRMT R35, RZ, 0x7610, R35 ;  /* 0x00007610ff237816 */ /* 0x000fcc0000000023 */
[----:B------:R-:W4:Y:S04]  /*25ff0*/  @!P3 LDG.E.U16 R35, desc[UR16][R14.64] ;  /* 0x000000100e23b981 */ /* 0x000f28000c1e1500 */
[----:B------:R-:W4:Y:S01]  /*26000*/  LDL R12, [R1+0xb34] ;  /* 0x000b3400010c7983 */ /* 0x000f220000100800 */
[----:B0-----:R-:W-:-:S03]  /*26010*/  @!P3 IMAD.MOV.U32 R11, RZ, RZ, R4 ;  /* 0x000000ffff0bb224 */ /* 0x001fc600078e0004 */
[----:B------:R-:W4:Y:S01]  /*26020*/  LDL R4, [R1+0xab4] ;  /* 0x000ab40001047983 */ /* 0x000f220000100800 */
[----:B------:R-:W-:-:S03]  /*26030*/  @!P3 IMAD.MOV.U32 R10, RZ, RZ, R0 ;  /* 0x000000ffff0ab224 */ /* 0x000fc600078e0000 */
[----:B------:R-:W4:Y:S04]  /*26040*/  LDL R0, [R1+0xab8] ;  /* 0x000ab80001007983 */ /* 0x000f280000100800 */
[----:B------:R2:W4:Y:S01]  /*26050*/  @!P3 LDG.E.U16 R38, desc[UR16][R10.64] ;  /* 0x000000100a26b981 */ /* 0x000522000c1e1500 */
[----:B------:R-:W-:Y:S01]  /*26060*/  PRMT R40, RZ, 0x7610, R40 ;  /* 0x00007610ff287816 */ /* 0x000fe20000000028 */
[----:B--2---:R-:W-:Y:S02]  /*26070*/  @!P3 IMAD.MOV.U32 R11, RZ, RZ, R8 ;  /* 0x000000ffff0bb224 */ /* 0x004fe400078e0008 */
[----:B------:R-:W2:Y:S01]  /*26080*/  LDL R8, [R1+0xaf4] ;  /* 0x000af40001087983 */ /* 0x000ea20000100800 */
[----:B------:R-:W-:-:S03]  /*26090*/  @!P3 IMAD.MOV.U32 R10, RZ, RZ, R7 ;  /* 0x000000ffff0ab224 */ /* 0x000fc600078e0007 */
[----:B------:R-:W2:Y:S04]  /*260a0*/  LDL R7, [R1+0xaf8] ;  /* 0x000af80001077983 */ /* 0x000ea80000100800 */
[----:B------:R-:W2:Y:S04]  /*260b0*/  @!P3 LDG.E.U16 R39, desc[UR16][R10.64] ;  /* 0x000000100a27b981 */ /* 0x000ea8000c1e1500 */
[----:B------:R-:W2:Y:S04]  /*260c0*/  LDL R11, [R1+0xb38] ;  /* 0x000b3800010b7983 */ /* 0x000ea80000100800 */
[----:B------:R-:W2:Y:S01]  /*260d0*/  LDL R10, [R1+0xb74] ;  /* 0x000b7400010a7983 */ /* 0x000ea20000100800 */
[----:B---3--:R-:W-:-:S02]  /*260e0*/  @!P3 IMAD.MOV.U32 R14, RZ, RZ, R5 ;  /* 0x000000ffff0eb224 */ /* 0x008fc400078e0005 */
[----:B------:R-:W-:Y:S01]  /*260f0*/  @!P3 IMAD.MOV.U32 R15, RZ, RZ, R6 ;  /* 0x000000ffff0fb224 */ /* 0x000fe200078e0006 */
[----:B------:R-:W3:Y:S04]  /*26100*/  LDL R5, [R1+0xbb8] ;  /* 0x000bb80001057983 */ /* 0x000ee80000100800 */
[----:B------:R-:W3:Y:S04]  /*26110*/  LDL R6, [R1+0xbb4] ;  /* 0x000bb40001067983 */ /* 0x000ee80000100800 */
[----:B------:R4:W3:Y:S02]  /*26120*/  @!P3 LDG.E.U16 R40, desc[UR16][R14.64] ;  /* 0x000000100e28b981 */ /* 0x0008e4000c1e1500 */
[----:B----4-:R-:W-:-:S02]  /*26130*/  @!P3 IMAD.MOV.U32 R15, RZ, RZ, R4 ;  /* 0x000000ffff0fb224 */ /* 0x010fc400078e0004 */
[----:B------:R-:W4:Y:S01]  /*26140*/  LDL R4, [R1+0x9fc] ;  /* 0x0009fc0001047983 */ /* 0x000f220000100800 */
[----:B------:R-:W-:-:S03]  /*26150*/  @!P3 IMAD.MOV.U32 R14, RZ, RZ, R0 ;  /* 0x000000ffff0eb224 */ /* 0x000fc600078e0000 */
[----:B------:R-:W4:Y:S01]  /*26160*/  LDL R0, [R1+0xa00] ;  /* 0x000a000001007983 */ /* 0x000f220000100800 */
[----:B------:R-:W-:Y:S01]  /*26170*/  PRMT R41, RZ, 0x7610, R41 ;  /* 0x00007610ff297816 */ /* 0x000fe20000000029 */
[----:B------:R-:W-:-:S05]  /*26180*/  @!P3 IMAD.MOV.U32 R13, RZ, RZ, R12 ;  /* 0x000000ffff0db224 */ /* 0x000fca00078e000c */
[----:B------:R2:W4:Y:S01]  /*26190*/  @!P3 LDG.E.U16 R41, desc[UR16][R14.64] ;  /* 0x000000100e29b981 */ /* 0x000522000c1e1500 */
[----:B------:R-:W-:Y:S02]  /*261a0*/  PRMT R43, RZ, 0x7610, R43 ;  /* 0x00007610ff2b7816 */ /* 0x000fe4000000002b */
[----:B------:R-:W-:Y:S01]  /*261b0*/  PRMT R45, RZ, 0x7610, R45 ;  /* 0x00007610ff2d7816 */ /* 0x000fe2000000002d */
[----:B--2---:R-:W-:Y:S02]  /*261c0*/  @!P3 IMAD.MOV.U32 R15, RZ, RZ, R8 ;  /* 0x000000ffff0fb224 */ /* 0x004fe400078e0008 */
[----:B------:R-:W2:Y:S01]  /*261d0*/  LDL R8, [R1+0xa3c] ;  /* 0x000a3c0001087983 */ /* 0x000ea20000100800 */
[----:B------:R-:W-:-:S03]  /*261e0*/  @!P3 IMAD.MOV.U32 R14, RZ, RZ, R7 ;  /* 0x000000ffff0eb224 */ /* 0x000fc600078e0007 */
[----:B------:R-:W2:Y:S01]  /*261f0*/  LDL R7, [R1+0xa40] ;  /* 0x000a400001077983 */ /* 0x000ea20000100800 */
[----:B------:R-:W-:Y:S02]  /*26200*/  @!P3 IMAD.MOV.U32 R12, RZ, RZ, R11 ;  /* 0x000000ffff0cb224 */ /* 0x000fe400078e000b */
[----:B------:R-:W-:Y:S02]  /*26210*/  @!P3 IMAD.MOV.U32 R11, RZ, RZ, R10 ;  /* 0x000000ffff0bb224 */ /* 0x000fe400078e000a */
[----:B------:R-:W-:Y:S01]  /*26220*/  @!P3 IMAD.MOV.U32 R10, RZ, RZ, R9 ;  /* 0x000000ffff0ab224 */ /* 0x000fe200078e0009 */
[----:B------:R-:W-:Y:S01]  /*26230*/  PRMT R42, RZ, 0x7610, R42 ;  /* 0x00007610ff2a7816 */ /* 0x000fe2000000002a */
[----:B------:R-:W2:Y:S04]  /*26240*/  LDL R9, [R1+0xb40] ;  /* 0x000b400001097983 */ /* 0x000ea80000100800 */
[----:B------:R3:W2:Y:S01]  /*26250*/  @!P3 LDG.E.U16 R43, desc[UR16][R10.64] ;  /* 0x000000100a2bb981 */ /* 0x0006a2000c1e1500 */
[----:B------:R-:W-:-:S03]  /*26260*/  PRMT R46, RZ, 0x7610, R46 ;  /* 0x00007610ff2e7816 */ /* 0x000fc6000000002e */
[----:B------:R-:W2:Y:S01]  /*26270*/  @!P3 LDG.E.U16 R42, desc[UR16][R12.64] ;  /* 0x000000100c2ab981 */ /* 0x000ea2000c1e1500 */
[----:B---3--:R-:W-:Y:S01]  /*26280*/  @!P3 IMAD.MOV.U32 R10, RZ, RZ, R5 ;  /* 0x000000ffff0ab224 */ /* 0x008fe200078e0005 */
[----:B------:R-:W-:Y:S02]  /*26290*/  @!P3 MOV R11, R6 ;  /* 0x00000006000bb202 */ /* 0x000fe40000000f00 */
[----:B------:R-:W3:Y:S04]  /*262a0*/  LDL R5, [R1+0xa80] ;  /* 0x000a800001057983 */ /* 0x000ee80000100800 */
[----:B------:R-:W3:Y:S04]  /*262b0*/  LDL R6, [R1+0xa7c] ;  /* 0x000a7c0001067983 */ /* 0x000ee80000100800 */
[----:B------:R4:W3:Y:S01]  /*262c0*/  @!P3 LDG.E.U16 R45, desc[UR16][R10.64] ;  /* 0x000000100a2db981 */ /* 0x0008e2000c1e1500 */
[----:B------:R-:W-:-:S03]  /*262d0*/  PRMT R52, RZ, 0x7610, R52 ;  /* 0x00007610ff347816 */ /* 0x000fc60000000034 */
[----:B------:R-:W3:Y:S04]  /*262e0*/  LDL R12, [R1+0xafc] ;  /* 0x000afc00010c7983 */ /* 0x000ee80000100800 */
[----:B------:R2:W3:Y:S01]  /*262f0*/  @!P3 LDG.E.U16 R52, desc[UR16][R14.64] ;  /* 0x000000100e34b981 */ /* 0x0004e2000c1e1500 */
[----:B----4-:R-:W-:-:S03]  /*26300*/  @!P3 IMAD.MOV.U32 R11, RZ, RZ, R4 ;  /* 0x000000ffff0bb224 */ /* 0x010fc600078e0004 */
[----:B------:R-:W4:Y:S01]  /*26310*/  LDL R4, [R1+0xabc] ;  /* 0x000abc0001047983 */ /* 0x000f220000100800 */
[----:B------:R-:W-:-:S03]  /*26320*/  @!P3 IMAD.MOV.U32 R10, RZ, RZ, R0 ;  /* 0x000000ffff0ab224 */ /* 0x000fc600078e0000 */
[----:B------:R-:W4:Y:S04]  /*26330*/  LDL R0, [R1+0xac0] ;  /* 0x000ac00001007983 */ /* 0x000f280000100800 */
[----:B------:R-:W4:Y:S04]  /*26340*/  @!P3 LDG.E.U16 R46, desc[UR16][R10.64] ;  /* 0x000000100a2eb981 */ /* 0x000f28000c1e1500 */
[----:B------:R-:W4:Y:S04]  /*26350*/  LDL R11, [R1+0xb00] ;  /* 0x000b0000010b7983 */ /* 0x000f280000100800 */
[----:B------:R-:W4:Y:S01]  /*26360*/  LDL R10, [R1+0xb3c] ;  /* 0x000b3c00010a7983 */ /* 0x000f220000100800 */
[----:B------:R-:W-:-:S02]  /*26370*/  PRMT R47, RZ, 0x7610, R47 ;  /* 0x00007610ff2f7816 */ /* 0x000fc4000000002f */
[----:B------:R-:W-:Y:S01]  /*26380*/  PRMT R48, RZ, 0x7610, R48 ;  /* 0x00007610ff307816 */ /* 0x000fe20000000030 */
[----:B--2---:R-:W-:Y:S02]  /*26390*/  @!P3 IMAD.MOV.U32 R15, RZ, RZ, R8 ;  /* 0x000000ffff0fb224 */ /* 0x004fe400078e0008 */
[----:B------:R-:W2:Y:S01]  /*263a0*/  LDL R8, [R1+0xb7c] ;  /* 0x000b7c0001087983 */ /* 0x000ea20000100800 */
[----:B------:R-:W-:-:S03]  /*263b0*/  @!P3 IMAD.MOV.U32 R14, RZ, RZ, R7 ;  /* 0x000000ffff0eb224 */ /* 0x000fc600078e0007 */
[----:B------:R-:W2:Y:S04]  /*263c0*/  LDL R7, [R1+0xb80] ;  /* 0x000b800001077983 */ /* 0x000ea80000100800 */
[----:B------:R3:W2:Y:S02]  /*263d0*/  @!P3 LDG.E.U16 R47, desc[UR16][R14.64] ;  /* 0x000000100e2fb981 */ /* 0x0006a4000c1e1500 */
[----:B---3--:R-:W-:Y:S02]  /*263e0*/  @!P3 IMAD.MOV.U32 R14, RZ, RZ, R5 ;  /* 0x000000ffff0eb224 */ /* 0x008fe400078e0005 */
[----:B------:R-:W3:Y:S01]  /*263f0*/  LDL R5, [R1+0xbc0] ;  /* 0x000bc00001057983 */ /* 0x000ee20000100800 */
[----:B------:R-:W-:-:S03]  /*26400*/  @!P3 IMAD.MOV.U32 R15, RZ, RZ, R6 ;  /* 0x000000ffff0fb224 */ /* 0x000fc600078e0006 */
[----:B------:R-:W3:Y:S04]  /*26410*/  LDL R6, [R1+0xbbc] ;  /* 0x000bbc0001067983 */ /* 0x000ee80000100800 */
[----:B------:R4:W3:Y:S02]  /*26420*/  @!P3 LDG.E.U16 R48, desc[UR16][R14.64] ;  /* 0x000000100e30b981 */ /* 0x0008e4000c1e1500 */
[----:B----4-:R-:W-:Y:S02]  /*26430*/  @!P3 IMAD.MOV.U32 R15, RZ, RZ, R4 ;  /* 0x000000ffff0fb224 */ /* 0x010fe400078e0004 */
[----:B------:R-:W4:Y:S01]  /*26440*/  LDL R4, [R1+0xa04] ;  /* 0x000a040001047983 */ /* 0x000f220000100800 */
[----:B------:R-:W-:-:S03]  /*26450*/  @!P3 IMAD.MOV.U32 R14, RZ, RZ, R0 ;  /* 0x000000ffff0eb224 */ /* 0x000fc600078e0000 */
[----:B------:R-:W4:Y:S01]  /*26460*/  LDL R0, [R1+0xa08] ;  /* 0x000a080001007983 */ /* 0x000f220000100800 */
[----:B------:R-:W-:Y:S01]  /*26470*/  @!P3 IMAD.MOV.U32 R13, RZ, RZ, R12 ;  /* 0x000000ffff0db224 */ /* 0x000fe200078e000c */
[----:B------:R-:W-:Y:S01]  /*26480*/  PRMT R50, RZ, 0x7610, R50 ;  /* 0x00007610ff327816 */ /* 0x000fe20000000032 */
[----:B------:R-:W-:Y:S02]  /*26490*/  @!P3 IMAD.MOV.U32 R12, RZ, RZ, R11 ;  /* 0x000000ffff0cb224 */ /* 0x000fe400078e000b */
[----:B------:R-:W-:Y:S02]  /*264a0*/  @!P3 IMAD.MOV.U32 R11, RZ, RZ, R10 ;  /* 0x000000ffff0bb224 */ /* 0x000fe400078e000a */
[----:B------:R-:W-:Y:S01]  /*264b0*/  @!P3 IMAD.MOV.U32 R10, RZ, RZ, R9 ;  /* 0x000000ffff0ab224 */ /* 0x000fe200078e0009 */
[----:B------:R-:W-:Y:S01]  /*264c0*/  PRMT R51, RZ, 0x7610, R51 ;  /* 0x00007610ff337816 */ /* 0x000fe20000000033 */
[----:B------:R-:W4:Y:S04]  /*264d0*/  LDL R9, [R1+0xb08] ;  /* 0x000b080001097983 */ /* 0x000f280000100800 */
[----:B------:R2:W4:Y:S01]  /*264e0*/  @!P3 LDG.E.U16 R50, desc[UR16][R10.64] ;  /* 0x000000100a32b981 */ /* 0x000522000c1e1500 */
[----:B------:R-:W-:-:S02]  /*264f0*/  PRMT R60, RZ, 0x7610, R60 ;  /* 0x00007610ff3c7816 */ /* 0x000fc4000000003c */
[----:B------:R-:W-:Y:S02]  /*26500*/  PRMT R53, RZ, 0x7610, R53 ;  /* 0x00007610ff357816 */ /* 0x000fe40000000035 */
[----:B------:R-:W-:Y:S02]  /*26510*/  PRMT R49, RZ, 0x7610, R49 ;  /* 0x00007610ff317816 */ /* 0x000fe40000000031 */
[----:B------:R-:W4:Y:S04]  /*26520*/  @!P3 LDG.E.U16 R60, desc[UR16][R12.64] ;  /* 0x000000100c3cb981 */ /* 0x000f28000c1e1500 */
[----:B------:R-:W4:Y:S04]  /*26530*/  @!P3 LDG.E.U16 R49, desc[UR16][R14.64] ;  /* 0x000000100e31b981 */ /* 0x000f28000c1e1500 */
[----:B------:R-:W4:Y:S01]  /*26540*/  LDL R12, [R1+0xac4] ;  /* 0x000ac400010c7983 */ /* 0x000f220000100800 */
[----:B--2---:R-:W-:-:S03]  /*26550*/  @!P3 IMAD.MOV.U32 R11, RZ, RZ, R8 ;  /* 0x000000ffff0bb224 */ /* 0x004fc600078e0008 */
        /* <DEDUP_REMOVED lines=8> */
[----:B------:R-:W3:Y:S04]  /*265e0*/  @!P3 LDG.E.U16 R53, desc[UR16][R10.64] ;  /* 0x000000100a35b981 */ /* 0x000ee8000c1e1500 */
[----:B------:R-:W3:Y:S04]  /*265f0*/  LDL R11, [R1+0xac8] ;  /* 0x000ac800010b7983 */ /* 0x000ee80000100800 */
[----:B------:R-:W3:Y:S01]  /*26600*/  LDL R10, [R1+0xb04] ;  /* 0x000b0400010a7983 */ /* 0x000ee20000100800 */
[----:B----4-:R-:W-:-:S03]  /*26610*/  @!P3 IMAD.MOV.U32 R15, RZ, RZ, R4 ;  /* 0x000000ffff0fb224 */ /* 0x010fc600078e0004 */
[----:B------:R-:W4:Y:S01]  /*26620*/  LDL R4, [R1+0xb44] ;  /* 0x000b440001047983 */ /* 0x000f220000100800 */
[----:B------:R-:W-:-:S03]  /*26630*/  @!P3 IMAD.MOV.U32 R14, RZ, RZ, R0 ;  /* 0x000000ffff0eb224 */ /* 0x000fc600078e0000 */
[----:B------:R-:W4:Y:S01]  /*26640*/  LDL R0, [R1+0xb48] ;  /* 0x000b480001007983 */ /* 0x000f220000100800 */
[----:B------:R-:W-:-:S06]  /*26650*/  PRMT R54, RZ, 0x7610, R54 ;  /* 0x00007610ff367816 */ /* 0x000fcc0000000036 */
[----:B------:R2:W4:Y:S01]  /*26660*/  @!P3 LDG.E.U16 R54, desc[UR16][R14.64] ;  /* 0x000000100e36b981 */ /* 0x000522000c1e1500 */
[----:B------:R-:W-:Y:S02]  /*26670*/  PRMT R55, RZ, 0x7610, R55 ;  /* 0x00007610ff377816 */ /* 0x000fe40000000037 */
[----:B------:R-:W-:Y:S01]  /*26680*/  PRMT R68, RZ, 0x7610, R68 ;  /* 0x00007610ff447816 */ /* 0x000fe20000000044 */
[----:B------:R-:W-:Y:S02]  /*26690*/  @!P3 IMAD.MOV.U32 R13, RZ, RZ, R12 ;  /* 0x000000ffff0db224 */ /* 0x000fe400078e000c */
        /* <DEDUP_REMOVED lines=8> */
[----:B------:R-:W3:Y:S01]  /*26720*/  LDL R6, [R1+0x9d8] ;  /* 0x0009d80001067983 */ /* 0x000ee20000100800 */
[----:B------:R-:W-:Y:S02]  /*26730*/  @!P3 IMAD.MOV.U32 R12, RZ, RZ, R11 ;  /* 0x000000ffff0cb224 */ /* 0x000fe400078e000b */
[----:B------:R-:W-:Y:S02]  /*26740*/  @!P3 IMAD.MOV.U32 R11, RZ, RZ, R10 ;  /* 0x000000ffff0bb224 */ /* 0x000fe400078e000a */
[----:B------:R-:W-:Y:S01]  /*26750*/  @!P3 IMAD.MOV.U32 R10, RZ, RZ, R9 ;  /* 0x000000ffff0ab224 */ /* 0x000fe200078e0009 */
[----:B------:R-:W-:Y:S01]  /*26760*/  PRMT R58, RZ, 0x7610, R58 ;  /* 0x00007610ff3a7816 */ /* 0x000fe2000000003a */
[----:B------:R-:W3:Y:S04]  /*26770*/  LDL R9, [R1+0xad0] ;  /* 0x000ad00001097983 */ /* 0x000ee80000100800 */
[----:B------:R4:W3:Y:S02]  /*26780*/  @!P3 LDG.E.U16 R68, desc[UR16][R10.64] ;  /* 0x000000100a44b981 */ /* 0x0008e4000c1e1500 */
[----:B----4-:R-:W-:-:S02]  /*26790*/  @!P3 IMAD.MOV.U32 R11, RZ, RZ, R4 ;  /* 0x000000ffff0bb224 */ /* 0x010fc400078e0004 */
[----:B------:R-:W4:Y:S01]  /*267a0*/  LDL R4, [R1+0xa0c] ;  /* 0x000a0c0001047983 */ /* 0x000f220000100800 */
[----:B------:R-:W-:-:S03]  /*267b0*/  @!P3 IMAD.MOV.U32 R10, RZ, RZ, R0 ;  /* 0x000000ffff0ab224 */ /* 0x000fc600078e0000 */
[----:B------:R-:W4:Y:S01]  /*267c0*/  LDL R0, [R1+0xa10] ;  /* 0x000a100001007983 */ /* 0x000f220000100800 */
[----:B------:R-:W-:Y:S02]  /*267d0*/  PRMT R57, RZ, 0x7610, R57 ;  /* 0x00007610ff397816 */ /* 0x000fe40000000039 */
[----:B------:R-:W-:Y:S01]  /*267e0*/  PRMT R59, RZ, 0x7610, R59 ;  /* 0x00007610ff3b7816 */ /* 0x000fe2000000003b */
[----:B------:R2:W4:Y:S01]  /*267f0*/  @!P3 LDG.E.U16 R58, desc[UR16][R10.64] ;  /* 0x000000100a3ab981 */ /* 0x000522000c1e1500 */
[----:B------:R-:W-:-:S03]  /*26800*/  PRMT R56, RZ, 0x7610, R56 ;  /* 0x00007610ff387816 */ /* 0x000fc60000000038 */
[----:B------:R-:W4:Y:S04]  /*26810*/  @!P3 LDG.E.U16 R57, desc[UR16][R12.64] ;  /* 0x000000100c39b981 */ /* 0x000f28000c1e1500 */
[----:B------:R3:W4:Y:S04]  /*26820*/  @!P3 LDG.E.U16 R56, desc[UR16][R14.64] ;  /* 0x000000100e38b981 */ /* 0x000728000c1e1500 */
[----:B------:R-:W4:Y:S01]  /*26830*/  LDL R12, [R1+0xa8c] ;  /* 0x000a8c00010c7983 */ /* 0x000f220000100800 */
[----:B------:R-:W-:Y:S02]  /*26840*/  PRMT R61, RZ, 0x7610, R61 ;  /* 0x00007610ff3d7816 */ /* 0x000fe4000000003d */
[----:B--2---:R-:W-:-:S02]  /*26850*/  @!P3 MOV R11, R8 ;  /* 0x00000008000bb202 */ /* 0x004fc40000000f00 */
[----:B------:R-:W2:Y:S01]  /*26860*/  LDL R8, [R1+0xa4c] ;  /* 0x000a4c0001087983 */ /* 0x000ea20000100800 */
[----:B------:R-:W-:-:S03]  /*26870*/  @!P3 IMAD.MOV.U32 R10, RZ, RZ, R7 ;  /* 0x000000ffff0ab224 */ /* 0x000fc600078e0007 */
[----:B------:R-:W2:Y:S04]  /*26880*/  LDL R7, [R1+0xa50] ;  /* 0x000a500001077983 */ /* 0x000ea80000100800 */
[----:B------:R-:W2:Y:S04]  /*26890*/  @!P3 LDG.E.U16 R59, desc[UR16][R10.64] ;  /* 0x000000100a3bb981 */ /* 0x000ea8000c1e1500 */
[----:B------:R-:W2:Y:S04]  /*268a0*/  LDL R11, [R1+0xa90] ;  /* 0x000a9000010b7983 */ /* 0x000ea80000100800 */
[----:B------:R-:W2:Y:S01]  /*268b0*/  LDL R10, [R1+0xacc] ;  /* 0x000acc00010a7983 */ /* 0x000ea20000100800 */
[----:B---3--:R-:W-:-:S03]  /*268c0*/  @!P3 IMAD.MOV.U32 R14, RZ, RZ, R5 ;  /* 0x000000ffff0eb224 */ /* 0x008fc600078e0005 */
        /* <DEDUP_REMOVED lines=8> */
[----:B------:R-:W-:Y:S02]  /*26950*/  PRMT R62, RZ, 0x7610, R62 ;  /* 0x00007610ff3e7816 */ /* 0x000fe4000000003e */
[----:B------:R-:W-:-:S04]  /*26960*/  PRMT R65, RZ, 0x7610, R65 ;  /* 0x00007610ff417816 */ /* 0x000fc80000000041 */
[----:B------:R2:W4:Y:S01]  /*26970*/  @!P3 LDG.E.U16 R62, desc[UR16][R14.64] ;  /* 0x000000100e3eb981 */ /* 0x000522000c1e1500 */
[----:B------:R-:W-:Y:S01]  /*26980*/  @!P3 IMAD.MOV.U32 R13, RZ, RZ, R12 ;  /* 0x000000ffff0db224 */ /* 0x000fe200078e000c */
        /* <DEDUP_REMOVED lines=13> */
[----:B---3--:R-:W-:-:S03]  /*26a60*/  @!P3 IMAD.MOV.U32 R10, RZ, RZ, R5 ;  /* 0x000000ffff0ab224 */ /* 0x008fc600078e0005 */
[----:B------:R-:W3:Y:S01]  /*26a70*/  LDL R5, [R1+0xbc8] ;  /* 0x000bc80001057983 */ /* 0x000ee20000100800 */
[----:B------:R-:W-:-:S03]  /*26a80*/  @!P3 IMAD.MOV.U32 R11, RZ, RZ, R6 ;  /* 0x000000ffff0bb224 */ /* 0x000fc600078e0006 */
[----:B------:R-:W3:Y:S04]  /*26a90*/  LDL R6, [R1+0x9dc] ;  /* 0x0009dc0001067983 */ /* 0x000ee80000100800 */
[----:B------:R4:W3:Y:S01]  /*26aa0*/  @!P3 LDG.E.U16 R76, desc[UR16][R10.64] ;  /* 0x000000100a4cb981 */ /* 0x0008e2000c1e1500 */
[----:B------:R-:W-:-:S03]  /*26ab0*/  PRMT R63, RZ, 0x7610, R63 ;  /* 0x00007610ff3f7816 */ /* 0x000fc6000000003f */
[----:B------:R-:W3:Y:S01]  /*26ac0*/  LDL R12, [R1+0xa54] ;  /* 0x000a5400010c7983 */ /* 0x000ee20000100800 */
[----:B------:R-:W-:-:S03]  /*26ad0*/  PRMT R67, RZ, 0x7610, R67 ;  /* 0x00007610ff437816 */ /* 0x000fc60000000043 */
        /* <DEDUP_REMOVED lines=8> */
[----:B------:R-:W-:Y:S01]  /*26b60*/  PRMT R69, RZ, 0x7610, R69 ;  /* 0x00007610ff457816 */ /* 0x000fe20000000045 */
[----:B--2---:R-:W-:-:S02]  /*26b70*/  @!P3 IMAD.MOV.U32 R15, RZ, RZ, R8 ;  /* 0x000000ffff0fb224 */ /* 0x004fc400078e0008 */
        /* <DEDUP_REMOVED lines=14> */
[----:B------:R-:W-:Y:S02]  /*26c60*/  PRMT R72, RZ, 0x7610, R72 ;  /* 0x00007610ff487816 */ /* 0x000fe40000000048 */
[----:B------:R-:W-:Y:S01]  /*26c70*/  PRMT R73, RZ, 0x7610, R73 ;  /* 0x00007610ff497816 */ /* 0x000fe20000000049 */
        /* <DEDUP_REMOVED lines=23> */
[----:B----4-:R-:W-:-:S03]  /*26df0*/  @!P3 MOV R15, R4 ;  /* 0x00000004000fb202 */ /* 0x010fc60000000f00 */
[----:B------:R-:W4:Y:S01]  /*26e00*/  LDL R4, [R1+0xa9c] ;  /* 0x000a9c0001047983 */ /* 0x000f220000100800 */
[----:B------:R-:W-:-:S03]  /*26e10*/  @!P3 IMAD.MOV.U32 R14, RZ, RZ, R0 ;  /* 0x000000ffff0eb224 */ /* 0x000fc600078e0000 */
[----:B------:R-:W4:Y:S01]  /*26e20*/  LDL R0, [R1+0xaa0] ;  /* 0x000aa00001007983 */ /* 0x000f220000100800 */
[----:B------:R-:W-:Y:S02]  /*26e30*/  PRMT R74, RZ, 0x7610, R74 ;  /* 0x00007610ff4a7816 */ /* 0x000fe4000000004a */
[----:B------:R-:W-:-:S04]  /*26e40*/  PRMT R75, RZ, 0x7610, R75 ;  /* 0x00007610ff4b7816 */ /* 0x000fc8000000004b */
[----:B------:R2:W4:Y:S01]  /*26e50*/  @!P3 LDG.E.U16 R74, desc[UR16][R14.64] ;  /* 0x000000100e4ab981 */ /* 0x000522000c1e1500 */
        /* <DEDUP_REMOVED lines=13> */
[----:B------:R-:W-:-:S05]  /*26f30*/  @!P3 IMAD.MOV.U32 R10, RZ, RZ, R9 ;  /* 0x000000ffff0ab224 */ /* 0x000fca00078e0009 */
[----:B------:R4:W3:Y:S02]  /*26f40*/  @!P3 LDG.E.U16 R79, desc[UR16][R10.64] ;  /* 0x000000100a4fb981 */ /* 0x0008e4000c1e1500 */
[----:B----4-:R-:W-:Y:S02]  /*26f50*/  @!P3 IMAD.MOV.U32 R11, RZ, RZ, R4 ;  /* 0x000000ffff0bb224 */ /* 0x010fe400078e0004 */
[----:B------:R-:W4:Y:S01]  /*26f60*/  LDL R4, [R1+0xb5c] ;  /* 0x000b5c0001047983 */ /* 0x000f220000100800 */
[----:B------:R-:W-:-:S03]  /*26f70*/  @!P3 IMAD.MOV.U32 R10, RZ, RZ, R0 ;  /* 0x000000ffff0ab224 */ /* 0x000fc600078e0000 */
[----:B------:R-:W4:Y:S01]  /*26f80*/  LDL R0, [R1+0xb60] ;  /* 0x000b600001007983 */ /* 0x000f220000100800 */
[----:B------:R-:W-:Y:S02]  /*26f90*/  PRMT R77, RZ, 0x7610, R77 ;  /* 0x00007610ff4d7816 */ /* 0x000fe4000000004d */
[----:B------:R-:W-:Y:S02]  /*26fa0*/  PRMT R78, RZ, 0x7610, R78 ;  /* 0x00007610ff4e7816 */ /* 0x000fe4000000004e */
[----:B------:R-:W-:Y:S02]  /*26fb0*/  PRMT R80, RZ, 0x7610, R80 ;  /* 0x00007610ff507816 */ /* 0x000fe40000000050 */
[----:B------:R-:W-:Y:S01]  /*26fc0*/  PRMT R81, RZ, 0x7610, R81 ;  /* 0x00007610ff517816 */ /* 0x000fe20000000051 */
[----:B------:R-:W4:Y:S01]  /*26fd0*/  @!P3 LDG.E.U16 R77, desc[UR16][R14.64] ;  /* 0x000000100e4db981 */ /* 0x000f22000c1e1500 */
[----:B------:R-:W-:-:S03]  /*26fe0*/  PRMT R90, RZ, 0x7610, R90 ;  /* 0x00007610ff5a7816 */ /* 0x000fc6000000005a */
[----:B------:R-:W4:Y:S04]  /*26ff0*/  @!P3 LDG.E.U16 R78, desc[UR16][R12.64] ;  /* 0x000000100c4eb981 */ /* 0x000f28000c1e1500 */
[----:B------:R-:W4:Y:S04]  /*27000*/  @!P3 LDG.E.U16 R80, desc[UR16][R10.64] ;  /* 0x000000100a50b981 */ /* 0x000f28000c1e1500 */
[----:B------:R-:W4:Y:S04]  /*27010*/  LDL R14, [R1+0xb9c] ;  /* 0x000b9c00010e7983 */ /* 0x000f280000100800 */
[----:B------:R-:W4:Y:S04]  /*27020*/  LDL R13, [R1+0xba0] ;  /* 0x000ba000010d7983 */ /* 0x000f280000100800 */
[----:B------:R-:W4:Y:S04]  /*27030*/  LDL R12, [R1+0x9e4] ;  /* 0x0009e400010c7983 */ /* 0x000f280000100800 */
[----:B------:R-:W4:Y:S04]  /*27040*/  LDL R11, [R1+0xbd0] ;  /* 0x000bd000010b7983 */ /* 0x000f280000100800 */
[----:B------:R-:W4:Y:S01]  /*27050*/  LDL R10, [R1+0xa24] ;  /* 0x000a2400010a7983 */ /* 0x000f220000100800 */
[----:B--2---:R-:W-:-:S02]  /*27060*/  @!P3 IMAD.MOV.U32 R9, RZ, RZ, R8 ;  /* 0x000000ffff09b224 */ /* 0x004fc400078e0008 */
[----:B------:R-:W-:Y:S02]  /*27070*/  @!P3 IMAD.MOV.U32 R8, RZ, RZ, R7 ;  /* 0x000000ffff08b224 */ /* 0x000fe400078e0007 */
        /* <DEDUP_REMOVED lines=16> */
[----:B------:R-:W4:Y:S01]  /*27180*/  @!P3 LDG.E.U16 R82, desc[UR16][R16.64] ;  /* 0x000000101052b981 */ /* 0x000f22000c1e1500 */
[----:B------:R-:W-:-:S03]  /*27190*/  PRMT R87, RZ, 0x7610, R87 ;  /* 0x00007610ff577816 */ /* 0x000fc60000000057 */
[----:B------:R-:W4:Y:S01]  /*271a0*/  LDL R17, [R1+0xb64] ;  /* 0x000b640001117983 */ /* 0x000f220000100800 */
[----:B------:R-:W-:Y:S02]  /*271b0*/  @!P3 IMAD.MOV.U32 R15, RZ, RZ, R14 ;  /* 0x000000ffff0fb224 */ /* 0x000fe400078e000e */
[----:B------:R-:W-:Y:S02]  /*271c0*/  @!P3 IMAD.MOV.U32 R14, RZ, RZ, R13 ;  /* 0x000000ffff0eb224 */ /* 0x000fe400078e000d */
[----:B------:R-:W-:Y:S02]  /*271d0*/  @!P3 IMAD.MOV.U32 R13, RZ, RZ, R12 ;  /* 0x000000ffff0db224 */ /* 0x000fe400078e000c */
[----:B------:R-:W-:Y:S02]  /*271e0*/  @!P3 IMAD.MOV.U32 R12, RZ, RZ, R11 ;  /* 0x000000ffff0cb224 */ /* 0x000fe400078e000b */
[----:B------:R-:W-:Y:S01]  /*271f0*/  @!P3 IMAD.MOV.U32 R11, RZ, RZ, R10 ;  /* 0x000000ffff0bb224 */ /* 0x000fe200078e000a */
[----:B------:R-:W-:-:S02]  /*27200*/  PRMT R86, RZ, 0x7610, R86 ;  /* 0x00007610ff567816 */ /* 0x000fc40000000056 */
[----:B------:R-:W-:Y:S02]  /*27210*/  PRMT R85, RZ, 0x7610, R85 ;  /* 0x00007610ff557816 */ /* 0x000fe40000000055 */
[----:B------:R-:W-:-:S04]  /*27220*/  PRMT R83, RZ, 0x7610, R83 ;  /* 0x00007610ff537816 */ /* 0x000fc80000000053 */
[----:B------:R-:W4:Y:S04]  /*27230*/  @!P3 LDG.E.U16 R85, desc[UR16][R12.64] ;  /* 0x000000100c55b981 */ /* 0x000f28000c1e1500 */
[----:B------:R-:W4:Y:S01]  /*27240*/  @!P3 LDG.E.U16 R83, desc[UR16][R14.64] ;  /* 0x000000100e53b981 */ /* 0x000f22000c1e1500 */
[----:B--2---:R-:W-:Y:S02]  /*27250*/  @!P3 IMAD.MOV.U32 R10, RZ, RZ, R9 ;  /* 0x000000ffff0ab224 */ /* 0x004fe400078e0009 */
[----:B------:R-:W-:-:S03]  /*27260*/  @!P3 IMAD.MOV.U32 R9, RZ, RZ, R8 ;  /* 0x000000ffff09b224 */ /* 0x000fc600078e0008 */
[----:B------:R-:W2:Y:S01]  /*27270*/  @!P3 LDG.E.U16 R86, desc[UR16][R10.64] ;  /* 0x000000100a56b981 */ /* 0x000ea2000c1e1500 */
[----:B------:R-:W-:-:S05]  /*27280*/  @!P3 IMAD.MOV.U32 R8, RZ, RZ, R7 ;  /* 0x000000ffff08b224 */ /* 0x000fca00078e0007 */
[----:B------:R-:W2:Y:S01]  /*27290*/  @!P3 LDG.E.U16 R87, desc[UR16][R8.64] ;  /* 0x000000100857b981 */ /* 0x000ea2000c1e1500 */
[----:B---3--:R-:W-:Y:S02]  /*272a0*/  @!P3 IMAD.MOV.U32 R7, RZ, RZ, R6 ;  /* 0x000000ffff07b224 */ /* 0x008fe400078e0006 */
[----:B------:R-:W-:-:S05]  /*272b0*/  @!P3 IMAD.MOV.U32 R6, RZ, RZ, R5 ;  /* 0x000000ffff06b224 */ /* 0x000fca00078e0005 */
[----:B------:R-:W3:Y:S04]  /*272c0*/  @!P3 LDG.E.U16 R88, desc[UR16][R6.64] ;  /* 0x000000100658b981 */ /* 0x000ee8000c1e1500 */
[----:B------:R-:W2:Y:S04]  /*272d0*/  LDL R7, [R1+0xb68] ;  /* 0x000b680001077983 */ /* 0x000ea80000100800 */
[----:B------:R-:W3:Y:S01]  /*272e0*/  LDL R6, [R1+0xba4] ;  /* 0x000ba40001067983 */ /* 0x000ee20000100800 */
[----:B----4-:R-:W-:Y:S02]  /*272f0*/  @!P3 IMAD.MOV.U32 R5, RZ, RZ, R4 ;  /* 0x000000ffff05b224 */ /* 0x010fe400078e0004 */
[----:B------:R-:W-:-:S02]  /*27300*/  @!P3 IMAD.MOV.U32 R4, RZ, RZ, R0 ;  /* 0x000000ffff04b224 */ /* 0x000fc400078e0000 */
[----:B------:R-:W4:Y:S04]  /*27310*/  LDL R0, [R1+0x9e8] ;  /* 0x0009e80001007983 */ /* 0x000f280000100800 */
[----:B------:R-:W4:Y:S04]  /*27320*/  @!P3 LDG.E.U16 R89, desc[UR16][R4.64] ;  /* 0x000000100459b981 */ /* 0x000f28000c1e1500 */
[----:B------:R-:W4:Y:S04]  /*27330*/  LDL R5, [R1+0xba8] ;  /* 0x000ba80001057983 */ /* 0x000f280000100800 */
[----:B------:R-:W4:Y:S04]  /*27340*/  LDL R4, [R1+0x9d4] ;  /* 0x0009d40001047983 */ /* 0x000f280000100800 */
        /* <DEDUP_REMOVED lines=19> */
[----:B------:R-:W-:Y:S01]  /*27480*/  PRMT R93, RZ, 0x7610, R93 ;  /* 0x00007610ff5d7816 */ /* 0x000fe2000000005d */
[----:B-1----:R-:W-:Y:S01]  /*27490*/  @!P3 IMAD.MOV.U32 R32, RZ, RZ, R29 ;  /* 0x000000ffff20b224 */ /* 0x002fe200078e001d */
[----:B------:R-:W-:Y:S01]  /*274a0*/  @!P3 MOV R33, R31 ;  /* 0x0000001f0021b202 */ /* 0x000fe20000000f00 */
[----:B------:R-:W4:Y:S01]  /*274b0*/  LDL.LU R24, [R1+0xc00] ;  /* 0x000c000001187983 */ /* 0x000f220000300800 */
[----:B------:R-:W-:-:S03]  /*274c0*/  PRMT R92, RZ, 0x7610, R92 ;  /* 0x00007610ff5c7816 */ /* 0x000fc6000000005c */
[----:B------:R0:W4:Y:S01]  /*274d0*/  @!P3 LDG.E.U16 R93, desc[UR16][R32.64] ;  /* 0x00000010205db981 */ /* 0x000122000c1e1500 */
[----:B------:R-:W-:Y:S02]  /*274e0*/  PRMT R3, RZ, 0x7610, R3 ;  /* 0x00007610ff037816 */ /* 0x000fe40000000003 */
[----:B------:R-:W-:Y:S01]  /*274f0*/  PRMT R91, RZ, 0x7610, R91 ;  /* 0x00007610ff5b7816 */ /* 0x000fe2000000005b */
[----:B0-----:R-:W-:Y:S01]  /*27500*/  @!P3 IMAD.MOV.U32 R33, RZ, RZ, R17 ;  /* 0x000000ffff21b224 */ /* 0x001fe200078e0011 */
[----:B------:R-:W-:Y:S01]  /*27510*/  LOP3.LUT R31, R2, 0x60, RZ, 0x3c, !PT ;  /* 0x00000060021f7812 */ /* 0x000fe200078e3cff */
[----:B--2---:R-:W-:Y:S02]  /*27520*/  @!P3 IMAD.MOV.U32 R32, RZ, RZ, R7 ;  /* 0x000000ffff20b224 */ /* 0x004fe400078e0007 */
[----:B---3--:R-:W-:-:S03]  /*27530*/  @!P3 IMAD.MOV.U32 R7, RZ, RZ, R6 ;  /* 0x000000ffff07b224 */ /* 0x008fc600078e0006 */
[----:B------:R-:W2:Y:S04]  /*27540*/  @!P3 LDG.E.U16 R92, desc[UR16][R32.64] ;  /* 0x00000010205cb981 */ /* 0x000ea8000c1e1500 */
[----:B------:R-:W3:Y:S04]  /*27550*/  LDL.LU R33, [R1+0xbf0] ;  /* 0x000bf00001217983 */ /* 0x000ee80000300800 */
[----:B------:R-:W2:Y:S01]  /*27560*/  LDL.LU R32, [R1+0xbe4] ;  /* 0x000be40001207983 */ /* 0x000ea20000300800 */
[----:B----4-:R-:W-:Y:S02]  /*27570*/  @!P3 IMAD.MOV.U32 R6, RZ, RZ, R5 ;  /* 0x000000ffff06b224 */ /* 0x010fe400078e0005 */
[----:B------:R-:W-:-:S03]  /*27580*/  @!P3 IMAD.MOV.U32 R5, RZ, RZ, R4 ;  /* 0x000000ffff05b224 */ /* 0x000fc600078e0004 */
[----:B------:R-:W4:Y:S01]  /*27590*/  @!P3 LDG.E.U16 R91, desc[UR16][R6.64] ;  /* 0x00000010065bb981 */ /* 0x000f22000c1e1500 */
[----:B------:R-:W-:-:S03]  /*275a0*/  @!P3 IMAD.MOV.U32 R4, RZ, RZ, R0 ;  /* 0x000000ffff04b224 */ /* 0x000fc600078e0000 */
[----:B------:R-:W4:Y:S04]  /*275b0*/  LDL.LU R0, [R1+0xbe0] ;  /* 0x000be00001007983 */ /* 0x000f280000300800 */
[----:B------:R-:W4:Y:S04]  /*275c0*/  @!P3 LDG.E.U16 R3, desc[UR16][R4.64] ;  /* 0x000000100403b981 */ /* 0x000f28000c1e1500 */
[----:B------:R0:W-:Y:S04]  /*275d0*/  STS.U16 [R31+UR5+0x11300], R16 ;  /* 0x011300101f007988 */ /* 0x0001e80008000405 */
[----:B------:R-:W4:Y:S04]  /*275e0*/  LDL.LU R4, [R1+0xcb4] ;  /* 0x000cb40001047983 */ /* 0x000f280000300800 */
[----:B------:R-:W4:Y:S04]  /*275f0*/  LDL.LU R5, [R1+0xcb0] ;  /* 0x000cb00001057983 */ /* 0x000f280000300800 */
[----:B------:R-:W4:Y:S04]  /*27600*/  LDL.LU R29, [R1+0xcac] ;  /* 0x000cac00011d7983 */ /* 0x000f280000300800 */
[----:B------:R-:W4:Y:S04]  /*27610*/  LDL.LU R6, [R1+0xca8] ;  /* 0x000ca80001067983 */ /* 0x000f280000300800 */
[----:B------:R-:W-:Y:S04]  /*27620*/  STS.U16 [R31+UR5+0x19300], R19 ;  /* 0x019300131f007988 */ /* 0x000fe80008000405 */
[----:B------:R-:W4:Y:S04]  /*27630*/  LDL.LU R7, [R1+0xca4] ;  /* 0x000ca40001077983 */ /* 0x000f280000300800 */
[----:B------:R1:W-:Y:S04]  /*27640*/  STS.U16 [R31+UR5+0x11700], R18 ;  /* 0x011700121f007988 */ /* 0x0003e80008000405 */
[----:B0-----:R-:W4:Y:S04]  /*27650*/  LDL.LU R16, [R1+0xca0] ;  /* 0x000ca00001107983 */ /* 0x001f280000300800 */
[----:B------:R-:W-:Y:S04]  /*27660*/  STS.U16 [R31+UR5+0x19700], R9 ;  /* 0x019700091f007988 */ /* 0x000fe80008000405 */
[----:B------:R-:W4:Y:S04]  /*27670*/  LDL.LU R17, [R1+0xc9c] ;  /* 0x000c9c0001117983 */ /* 0x000f280000300800 */
[----:B------:R-:W-:Y:S04]  /*27680*/  STS.U16 [R31+UR5+0x11b00], R8 ;  /* 0x011b00081f007988 */ /* 0x000fe80008000405 */
[----:B-1----:R-:W4:Y:S04]  /*27690*/  LDL.LU R18, [R1+0xc98] ;  /* 0x000c980001127983 */ /* 0x002f280000300800 */
[----:B------:R0:W-:Y:S04]  /*276a0*/  STS.U16 [R31+UR5+0x19b00], R28 ;  /* 0x019b001c1f007988 */ /* 0x0001e80008000405 */
[----:B------:R-:W4:Y:S04]  /*276b0*/  LDL.LU R19, [R1+0xc8c] ;  /* 0x000c8c0001137983 */ /* 0x000f280000300800 */
[----:B------:R-:W-:Y:S04]  /*276c0*/  STS.U16 [R31+UR5+0x11f00], R11 ;  /* 0x011f000b1f007988 */ /* 0x000fe80008000405 */
[----:B0-----:R-:W4:Y:S04]  /*276d0*/  LDL.LU R28, [R1+0xc88] ;  /* 0x000c8800011c7983 */ /* 0x001f280000300800 */
[----:B------:R-:W-:Y:S04]  /*276e0*/  STS.U16 [R31+UR5+0x19f00], R10 ;  /* 0x019f000a1f007988 */ /* 0x000fe80008000405 */
[----:B------:R-:W4:Y:S04]  /*276f0*/  LDL.LU R8, [R1+0xc7c] ;  /* 0x000c7c0001087983 */ /* 0x000f280000300800 */
[----:B------:R0:W-:Y:S04]  /*27700*/  STS.U16 [R31+UR5+0x12300], R27 ;  /* 0x0123001b1f007988 */ /* 0x0001e80008000405 */
[----:B------:R-:W4:Y:S04]  /*27710*/  LDL.LU R9, [R1+0xc78] ;  /* 0x000c780001097983 */ /* 0x000f280000300800 */
[----:B------:R-:W-:Y:S04]  /*27720*/  STS.U16 [R31+UR5+0x1a300], R21 ;  /* 0x01a300151f007988 */ /* 0x000fe80008000405 */
[----:B0-----:R-:W4:Y:S04]  /*27730*/  LDL.LU R27, [R1+0xc6c] ;  /* 0x000c6c00011b7983 */ /* 0x001f280000300800 */
[----:B------:R0:W-:Y:S04]  /*27740*/  STS.U16 [R31+UR5+0x12700], R20 ;  /* 0x012700141f007988 */ /* 0x0001e80008000405 */
        /* <DEDUP_REMOVED lines=17> */
[----:B0-----:R-:W4:Y:S04]  /*27860*/  LDL.LU R25, [R1+0xc1c] ;  /* 0x000c1c0001197983 */ /* 0x001f280000300800 */
[----:B------:R0:W-:Y:S04]  /*27870*/  STS.U16 [R31+UR5+0x1b700], R24 ;  /* 0x01b700181f007988 */ /* 0x0001e80008000405 */
[----:B------:R-:W4:Y:S04]  /*27880*/  LDL.LU R14, [R1+0xc18] ;  /* 0x000c1800010e7983 */ /* 0x000f280000300800 */
[----:B------:R1:W-:Y:S04]  /*27890*/  STS.U16 [R31+UR5+0x13b00], R30 ;  /* 0x013b001e1f007988 */ /* 0x0003e80008000405 */
[----:B------:R-:W4:Y:S04]  /*278a0*/  LDL.LU R15, [R1+0xc0c] ;  /* 0x000c0c00010f7983 */ /* 0x000f280000300800 */
[----:B0-----:R-:W4:Y:S01]  /*278b0*/  LDL.LU R24, [R1+0xc08] ;  /* 0x000c080001187983 */ /* 0x001f220000300800 */
[----:B-1----:R-:W-:-:S03]  /*278c0*/  LOP3.LUT R30, R2, 0x70, RZ, 0x3c, !PT ;  /* 0x00000070021e7812 */ /* 0x002fc600078e3cff */
[----:B---3--:R0:W-:Y:S04]  /*278d0*/  STS.U16 [R31+UR5+0x1bb00], R33 ;  /* 0x01bb00211f007988 */ /* 0x0081e80008000405 */
[----:B--2---:R1:W-:Y:S04]  /*278e0*/  STS.U16 [R31+UR5+0x13f00], R32 ;  /* 0x013f00201f007988 */ /* 0x0043e80008000405 */
[----:B0-----:R-:W2:Y:S04]  /*278f0*/  LDL.LU R33, [R1+0x1140] ;  /* 0x0011400001217983 */ /* 0x001ea80000300800 */
[----:B-1----:R-:W3:Y:S04]  /*27900*/  LDL.LU R32, [R1+0x113c] ;  /* 0x00113c0001207983 */ /* 0x002ee80000300800 */
[----:B----4-:R0:W-:Y:S04]  /*27910*/  STS.U16 [R31+UR5+0x1bf00], R0 ;  /* 0x01bf00001f007988 */ /* 0x0101e80008000405 */
[----:B0-----:R-:W4:Y:S04]  /*27920*/  LDL.LU R31, [R1+0x1138] ;  /* 0x00113800011f7983 */ /* 0x001f280000300800 */
[----:B------:R-:W2:Y:S04]  /*27930*/  LDL.LU R0, [R1+0x1134] ;  /* 0x0011340001007983 */ /* 0x000ea80000300800 */
[----:B------:R0:W-:Y:S04]  /*27940*/  STS.U16 [R30+UR5+0x10380], R4 ;  /* 0x010380041e007988 */ /* 0x0001e80008000405 */
[----:B------:R1:W-:Y:S04]  /*27950*/  STS.U16 [R30+UR5+0x18380], R5 ;  /* 0x018380051e007988 */ /* 0x0003e80008000405 */
[----:B------:R1:W-:Y:S04]  /*27960*/  STS.U16 [R30+UR5+0x10780], R29 ;  /* 0x0107801d1e007988 */ /* 0x0003e80008000405 */
[----:B0-----:R0:W5:Y:S04]  /*27970*/  LDL.LU R4, [R1+0x1130] ;  /* 0x0011300001047983 */ /* 0x0011680000300800 */
[----:B-1----:R0:W5:Y:S04]  /*27980*/  LDL.LU R5, [R1+0x112c] ;  /* 0x00112c0001057983 */ /* 0x0021680000300800 */
[----:B------:R-:W2:Y:S04]  /*27990*/  LDL.LU R29, [R1+0x1128] ;  /* 0x00112800011d7983 */ /* 0x000ea80000300800 */
[----:B------:R1:W-:Y:S04]  /*279a0*/  STS.U16 [R30+UR5+0x18780], R6 ;  /* 0x018780061e007988 */ /* 0x0003e80008000405 */
[----:B------:R0:W-:Y:S04]  /*279b0*/  STS.U16 [R30+UR5+0x10b80], R7 ;  /* 0x010b80071e007988 */ /* 0x0001e80008000405 */
[----:B------:R0:W-:Y:S04]  /*279c0*/  STS.U16 [R30+UR5+0x18b80], R16 ;  /* 0x018b80101e007988 */ /* 0x0001e80008000405 */
[----:B-1----:R1:W5:Y:S04]  /*279d0*/  LDL.LU R6, [R1+0x1124] ;  /* 0x0011240001067983 */ /* 0x0023680000300800 */
[----:B0-----:R1:W5:Y:S04]  /*279e0*/  LDL.LU R7, [R1+0x1120] ;  /* 0x0011200001077983 */ /* 0x0013680000300800 */
[----:B------:R1:W5:Y:S04]  /*279f0*/  LDL.LU R16, [R1+0x111c] ;  /* 0x00111c0001107983 */ /* 0x0003680000300800 */
[----:B------:R0:W-:Y:S04]  /*27a00*/  STS.U16 [R30+UR5+0x10f80], R17 ;  /* 0x010f80111e007988 */ /* 0x0001e80008000405 */
[----:B------:R1:W-:Y:S04]  /*27a10*/  STS.U16 [R30+UR5+0x18f80], R18 ;  /* 0x018f80121e007988 */ /* 0x0003e80008000405 */
[----:B------:R1:W-:Y:S04]  /*27a20*/  STS.U16 [R30+UR5+0x11380], R19 ;  /* 0x011380131e007988 */ /* 0x0003e80008000405 */
[----:B0-----:R0:W5:Y:S04]  /*27a30*/  LDL.LU R17, [R1+0x1118] ;  /* 0x0011180001117983 */ /* 0x0011680000300800 */
[----:B-1----:R0:W5:Y:S04]  /*27a40*/  LDL.LU R18, [R1+0x1114] ;  /* 0x0011140001127983 */ /* 0x0021680000300800 */
[----:B------:R0:W5:Y:S04]  /*27a50*/  LDL.LU R19, [R1+0x1110] ;  /* 0x0011100001137983 */ /* 0x0001680000300800 */
[----:B------:R1:W-:Y:S04]  /*27a60*/  STS.U16 [R30+UR5+0x19380], R28 ;  /* 0x0193801c1e007988 */ /* 0x0003e80008000405 */
[----:B------:R0:W-:Y:S04]  /*27a70*/  STS.U16 [R30+UR5+0x11780], R8 ;  /* 0x011780081e007988 */ /* 0x0001e80008000405 */
[----:B------:R0:W-:Y:S04]  /*27a80*/  STS.U16 [R30+UR5+0x19780], R9 ;  /* 0x019780091e007988 */ /* 0x0001e80008000405 */
[----:B-1----:R-:W2:Y:S04]  /*27a90*/  LDL.LU R28, [R1+0x110c] ;  /* 0x00110c00011c7983 */ /* 0x002ea80000300800 */
[----:B0-----:R0:W5:Y:S04]  /*27aa0*/  LDL.LU R8, [R1+0x1108] ;  /* 0x0011080001087983 */ /* 0x0011680000300800 */
        /* <DEDUP_REMOVED lines=17> */
[----:B-1----:R-:W2:Y:S04]  /*27bc0*/  LDL.LU R26, [R1+0x10e4] ;  /* 0x0010e400011a7983 */ /* 0x002ea80000300800 */
[----:B------:R0:W5:Y:S04]  /*27bd0*/  LDL.LU R12, [R1+0x10e0] ;  /* 0x0010e000010c7983 */ /* 0x0001680000300800 */
[----:B------:R1:W-:Y:S04]  /*27be0*/  STS.U16 [R30+UR5+0x1ab80], R13 ;  /* 0x01ab800d1e007988 */ /* 0x0003e80008000405 */
[----:B------:R0:W-:Y:S04]  /*27bf0*/  STS.U16 [R30+UR5+0x12f80], R25 ;  /* 0x012f80191e007988 */ /* 0x0001e80008000405 */
[----:B-1----:R1:W5:Y:S04]  /*27c00*/  LDL.LU R13, [R1+0x10dc] ;  /* 0x0010dc00010d7983 */ /* 0x0023680000300800 */
[----:B0-----:R-:W2:Y:S04]  /*27c10*/  LDL.LU R25, [R1+0x10d8] ;  /* 0x0010d80001197983 */ /* 0x001ea80000300800 */
[----:B------:R0:W-:Y:S04]  /*27c20*/  STS.U16 [R30+UR5+0x1af80], R14 ;  /* 0x01af800e1e007988 */ /* 0x0001e80008000405 */
[----:B------:R1:W-:Y:S04]  /*27c30*/  STS.U16 [R30+UR5+0x13380], R15 ;  /* 0x0133800f1e007988 */ /* 0x0003e80008000405 */
[----:B------:R1:W-:Y:S04]  /*27c40*/  STS.U16 [R30+UR5+0x1b380], R24 ;  /* 0x01b380181e007988 */ /* 0x0003e80008000405 */
[----:B0-----:R0:W5:Y:S04]  /*27c50*/  LDL.LU R14, [R1+0x10d4] ;  /* 0x0010d400010e7983 */ /* 0x0011680000300800 */
[----:B-1----:R0:W5:Y:S04]  /*27c60*/  LDL.LU R15, [R1+0x10d0] ;  /* 0x0010d000010f7983 */ /* 0x0021680000300800 */
[----:B------:R0:W5:Y:S04]  /*27c70*/  LDL.LU R24, [R1+0x10cc] ;  /* 0x0010cc0001187983 */ /* 0x0001680000300800 */
[----:B--2---:R1:W-:Y:S04]  /*27c80*/  STS.U16 [R30+UR5+0x13780], R25 ;  /* 0x013780191e007988 */ /* 0x0043e80008000405 */
[----:B------:R2:W-:Y:S04]  /*27c90*/  STS.U16 [R30+UR5+0x1b780], R26 ;  /* 0x01b7801a1e007988 */ /* 0x0005e80008000405 */
[----:B------:R0:W-:Y:S04]  /*27ca0*/  STS.U16 [R30+UR5+0x13b80], R27 ;  /* 0x013b801b1e007988 */ /* 0x0001e80008000405 */
[----:B-1----:R1:W5:Y:S04]  /*27cb0*/  LDL.LU R25, [R1+0x10c8] ;  /* 0x0010c80001197983 */ /* 0x0023680000300800 */
[----:B--2---:R1:W5:Y:S04]  /*27cc0*/  LDL.LU R26, [R1+0x10c4] ;  /* 0x0010c400011a7983 */ /* 0x0043680000300800 */
[----:B0-----:R1:W5:Y:S04]  /*27cd0*/  LDL.LU R27, [R1+0x10c0] ;  /* 0x0010c000011b7983 */ /* 0x0013680000300800 */
[----:B------:R0:W-:Y:S04]  /*27ce0*/  STS.U16 [R30+UR5+0x1bb80], R28 ;  /* 0x01bb801c1e007988 */ /* 0x0001e80008000405 */
[----:B------:R2:W-:Y:S04]  /*27cf0*/  STS.U16 [R30+UR5+0x13f80], R29 ;  /* 0x013f801d1e007988 */ /* 0x0005e80008000405 */
[----:B------:R1:W-:Y:S04]  /*27d00*/  STS.U16 [R30+UR5+0x1bf80], R0 ;  /* 0x01bf80001e007988 */ /* 0x0003e80008000405 */
[----:B0-----:R0:W5:Y:S04]  /*27d10*/  LDL.LU R28, [R1+0x10bc] ;  /* 0x0010bc00011c7983 */ /* 0x0011680000300800 */
[----:B--2---:R0:W5:Y:S04]  /*27d20*/  LDL.LU R29, [R1+0x10b8] ;  /* 0x0010b800011d7983 */ /* 0x0041680000300800 */
[----:B-1----:R0:W5:Y:S04]  /*27d30*/  LDL.LU R30, [R1+0x10b4] ;  /* 0x0010b400011e7983 */ /* 0x0021680000300800 */
[----:B------:R-:W2:Y:S04]  /*27d40*/  LDL.LU R0, [R1+0x10b0] ;  /* 0x0010b00001007983 */ /* 0x000ea80000300800 */
[----:B--2---:R1:W-:Y:S04]  /*27d50*/  STS.U16 [R0+UR5+0x25000], R44 ;  /* 0x0250002c00007988 */ /* 0x0043e80008000405 */
[----:B----4-:R2:W-:Y:S01]  /*27d60*/  STS.U16 [R0+UR5+0x24000], R31 ;  /* 0x0240001f00007988 */ /* 0x0105e20008000405 */
[----:B-1----:R-:W-:-:S03]  /*27d70*/  LOP3.LUT R44, R0, 0x10, RZ, 0x3c, !PT ;  /* 0x00000010002c7812 */ /* 0x002fc600078e3cff */
[----:B---3--:R1:W-:Y:S04]  /*27d80*/  STS.U16 [R0+UR5+0x24400], R32 ;  /* 0x0244002000007988 */ /* 0x0083e80008000405 */
        /* <DEDUP_REMOVED lines=10> */
[----:B--2---:R0:W5:Y:S04]  /*27e30*/  LDL.LU R31, [R1+0x10ac] ;  /* 0x0010ac00011f7983 */ /* 0x0041680000300800 */
[----:B-1----:R0:W5:Y:S01]  /*27e40*/  LDL.LU R32, [R1+0x10a8] ;  /* 0x0010a80001207983 */ /* 0x0021620000300800 */
[----:B---3--:R-:W-:-:S03]  /*27e50*/  LOP3.LUT R52, R0, 0x20, RZ, 0x3c, !PT ;  /* 0x0000002000347812 */ /* 0x008fc600078e3cff */
[----:B------:R-:W-:Y:S04]  /*27e60*/  STS.U16 [R44+UR5+0x25480], R42 ;  /* 0x0254802a2c007988 */ /* 0x000fe80008000405 */
[----:B------:R0:W5:Y:S04]  /*27e70*/  LDL.LU R33, [R1+0x10a4] ;  /* 0x0010a40001217983 */ /* 0x0001680000300800 */
        /* <DEDUP_REMOVED lines=12> */
[----:B------:R1:W-:Y:S04]  /*27f40*/  STS.U16 [R52+UR5+0x25100], R60 ;  /* 0x0251003c34007988 */ /* 0x0003e80008000405 */
[----:B------:R0:W5:Y:S04]  /*27f50*/  LDL.LU R40, [R1+0x1088] ;  /* 0x0010880001287983 */ /* 0x0001680000300800 */
[----:B------:R0:W5:Y:S01]  /*27f60*/  LDL.LU R41, [R1+0x1084] ;  /* 0x0010840001297983 */ /* 0x0001620000300800 */
[----:B-1----:R-:W-:-:S03]  /*27f70*/  LOP3.LUT R60, R0, 0x30, RZ, 0x3c, !PT ;  /* 0x00000030003c7812 */ /* 0x002fc600078e3cff */
[----:B------:R0:W5:Y:S04]  /*27f80*/  LDL.LU R42, [R1+0x1080] ;  /* 0x00108000012a7983 */ /* 0x0001680000300800 */
[----:B------:R1:W-:Y:S04]  /*27f90*/  STS.U16 [R52+UR5+0x25500], R50 ;  /* 0x0255003234007988 */ /* 0x0003e80008000405 */
[----:B------:R0:W5:Y:S04]  /*27fa0*/  LDL.LU R43, [R1+0x107c] ;  /* 0x00107c00012b7983 */ /* 0x0001680000300800 */
[----:B------:R2:W-:Y:S04]  /*27fb0*/  STS.U16 [R52+UR5+0x25900], R51 ;  /* 0x0259003334007988 */ /* 0x0005e80008000405 */
        /* <DEDUP_REMOVED lines=12> */
[----:B-1----:R0:W5:Y:S04]  /*28080*/  LDL.LU R50, [R1+0x1060] ;  /* 0x0010600001327983 */ /* 0x0021680000300800 */
[----:B--2---:R0:W5:Y:S01]  /*28090*/  LDL.LU R51, [R1+0x105c] ;  /* 0x00105c0001337983 */ /* 0x0041620000300800 */
[----:B---3--:R-:W-:-:S03]  /*280a0*/  LOP3.LUT R68, R0, 0x40, RZ, 0x3c, !PT ;  /* 0x0000004000447812 */ /* 0x008fc600078e3cff */
[----:B------:R0:W5:Y:S04]  /*280b0*/  LDL.LU R52, [R1+0x1058] ;  /* 0x0010580001347983 */ /* 0x0001680000300800 */
[----:B------:R1:W-:Y:S04]  /*280c0*/  STS.U16 [R60+UR5+0x25580], R58 ;  /* 0x0255803a3c007988 */ /* 0x0003e80008000405 */
        /* <DEDUP_REMOVED lines=10> */
[----:B-1----:R0:W5:Y:S04]  /*28170*/  LDL.LU R58, [R1+0x1040] ;  /* 0x00104000013a7983 */ /* 0x0021680000300800 */
[----:B------:R-:W-:Y:S04]  /*28180*/  STS.U16 [R68+UR5+0x24e00], R65 ;  /* 0x024e004144007988 */ /* 0x000fe80008000405 */
[----:B--2---:R0:W5:Y:S04]  /*28190*/  LDL.LU R59, [R1+0x103c] ;  /* 0x00103c00013b7983 */ /* 0x0041680000300800 */
[----:B------:R1:W-:Y:S04]  /*281a0*/  STS.U16 [R68+UR5+0x25200], R76 ;  /* 0x0252004c44007988 */ /* 0x0003e80008000405 */
[----:B---3--:R0:W5:Y:S04]  /*281b0*/  LDL.LU R60, [R1+0x1038] ;  /* 0x00103800013c7983 */ /* 0x0081680000300800 */
[----:B------:R0:W5:Y:S01]  /*281c0*/  LDL.LU R61, [R1+0x1034] ;  /* 0x00103400013d7983 */ /* 0x0001620000300800 */
[----:B-1----:R-:W-:-:S03]  /*281d0*/  LOP3.LUT R76, R0, 0x50, RZ, 0x3c, !PT ;  /* 0x00000050004c7812 */ /* 0x002fc600078e3cff */
[----:B------:R0:W5:Y:S04]  /*281e0*/  LDL.LU R62, [R1+0x1030] ;  /* 0x00103000013e7983 */ /* 0x0001680000300800 */
[----:B------:R1:W-:Y:S04]  /*281f0*/  STS.U16 [R68+UR5+0x25600], R66 ;  /* 0x0256004244007988 */ /* 0x0003e80008000405 */
[----:B------:R0:W5:Y:S04]  /*28200*/  LDL.LU R63, [R1+0x102c] ;  /* 0x00102c00013f7983 */ /* 0x0001680000300800 */
[----:B------:R2:W-:Y:S04]  /*28210*/  STS.U16 [R68+UR5+0x25a00], R67 ;  /* 0x025a004344007988 */ /* 0x0005e80008000405 */
[----:B------:R0:W5:Y:S04]  /*28220*/  LDL.LU R64, [R1+0x1028] ;  /* 0x0010280001407983 */ /* 0x0001680000300800 */
[----:B------:R3:W-:Y:S04]  /*28230*/  STS.U16 [R68+UR5+0x25e00], R69 ;  /* 0x025e004544007988 */ /* 0x0007e80008000405 */
[----:B------:R0:W5:Y:S04]  /*28240*/  LDL.LU R65, [R1+0x1024] ;  /* 0x0010240001417983 */ /* 0x0001680000300800 */
[----:B------:R4:W-:Y:S04]  /*28250*/  STS.U16 [R76+UR5+0x24280], R70 ;  /* 0x024280464c007988 */ /* 0x0009e80008000405 */
[----:B-1----:R0:W5:Y:S04]  /*28260*/  LDL.LU R66, [R1+0x1020] ;  /* 0x0010200001427983 */ /* 0x0021680000300800 */
[----:B------:R1:W-:Y:S04]  /*28270*/  STS.U16 [R76+UR5+0x24680], R71 ;  /* 0x024680474c007988 */ /* 0x0003e80008000405 */
[----:B--2---:R0:W5:Y:S04]  /*28280*/  LDL.LU R67, [R1+0x101c] ;  /* 0x00101c0001437983 */ /* 0x0041680000300800 */
[----:B------:R-:W-:Y:S04]  /*28290*/  STS.U16 [R76+UR5+0x24a80], R72 ;  /* 0x024a80484c007988 */ /* 0x000fe80008000405 */
[----:B---3--:R0:W5:Y:S04]  /*282a0*/  LDL.LU R68, [R1+0x1018] ;  /* 0x0010180001447983 */ /* 0x0081680000300800 */
[----:B------:R-:W-:Y:S04]  /*282b0*/  STS.U16 [R76+UR5+0x24e80], R73 ;  /* 0x024e80494c007988 */ /* 0x000fe80008000405 */
[----:B------:R0:W5:Y:S04]  /*282c0*/  LDL.LU R69, [R1+0x1014] ;  /* 0x0010140001457983 */ /* 0x0001680000300800 */
[----:B------:R2:W-:Y:S04]  /*282d0*/  STS.U16 [R76+UR5+0x25280], R84 ;  /* 0x025280544c007988 */ /* 0x0005e80008000405 */
[----:B----4-:R0:W5:Y:S04]  /*282e0*/  LDL.LU R70, [R1+0x1010] ;  /* 0x0010100001467983 */ /* 0x0101680000300800 */
[----:B-1----:R0:W5:Y:S01]  /*282f0*/  LDL.LU R71, [R1+0x100c] ;  /* 0x00100c0001477983 */ /* 0x0021620000300800 */
[----:B--2---:R-:W-:-:S03]  /*28300*/  LOP3.LUT R84, R0, 0x60, RZ, 0x3c, !PT ;  /* 0x0000006000547812 */ /* 0x004fc600078e3cff */
[----:B------:R0:W5:Y:S04]  /*28310*/  LDL.LU R72, [R1+0x1008] ;  /* 0x0010080001487983 */ /* 0x0001680000300800 */
[----:B------:R1:W-:Y:S04]  /*28320*/  STS.U16 [R76+UR5+0x25680], R74 ;  /* 0x0256804a4c007988 */ /* 0x0003e80008000405 */
[----:B------:R0:W5:Y:S04]  /*28330*/  LDL.LU R73, [R1+0x1004] ;  /* 0x0010040001497983 */ /* 0x0001680000300800 */
[----:B------:R2:W-:Y:S04]  /*28340*/  STS.U16 [R76+UR5+0x25a80], R75 ;  /* 0x025a804b4c007988 */ /* 0x0005e80008000405 */
[----:B-1----:R0:W5:Y:S04]  /*28350*/  LDL.LU R74, [R1+0x1000] ;  /* 0x00100000014a7983 */ /* 0x0021680000300800 */
[----:B------:R1:W-:Y:S04]  /*28360*/  STS.U16 [R76+UR5+0x25e80], R77 ;  /* 0x025e804d4c007988 */ /* 0x0003e80008000405 */
[----:B--2---:R0:W5:Y:S04]  /*28370*/  LDL.LU R75, [R1+0xffc] ;  /* 0x000ffc00014b7983 */ /* 0x0041680000300800 */
[----:B------:R2:W-:Y:S04]  /*28380*/  STS.U16 [R84+UR5+0x24300], R78 ;  /* 0x0243004e54007988 */ /* 0x0005e80008000405 */
[----:B-1----:R0:W5:Y:S04]  /*28390*/  LDL.LU R76, [R1+0xff8] ;  /* 0x000ff800014c7983 */ /* 0x0021680000300800 */
[----:B------:R1:W-:Y:S04]  /*283a0*/  STS.U16 [R84+UR5+0x24700], R79 ;  /* 0x0247004f54007988 */ /* 0x0003e80008000405 */
[----:B------:R0:W5:Y:S04]  /*283b0*/  LDL.LU R77, [R1+0xff4] ;  /* 0x000ff400014d7983 */ /* 0x0001680000300800 */
[----:B------:R3:W-:Y:S04]  /*283c0*/  STS.U16 [R84+UR5+0x24b00], R80 ;  /* 0x024b005054007988 */ /* 0x0007e80008000405 */
[----:B--2---:R0:W5:Y:S04]  /*283d0*/  LDL.LU R78, [R1+0xff0] ;  /* 0x000ff000014e7983 */ /* 0x0041680000300800 */
[----:B------:R2:W-:Y:S04]  /*283e0*/  STS.U16 [R84+UR5+0x24f00], R81 ;  /* 0x024f005154007988 */ /* 0x0005e80008000405 */
[----:B-1----:R0:W5:Y:S04]  /*283f0*/  LDL.LU R79, [R1+0xfec] ;  /* 0x000fec00014f7983 */ /* 0x0021680000300800 */
[----:B------:R1:W-:Y:S04]  /*28400*/  STS.U16 [R84+UR5+0x25300], R90 ;  /* 0x0253005a54007988 */ /* 0x0003e80008000405 */
[----:B---3--:R0:W5:Y:S04]  /*28410*/  LDL.LU R80, [R1+0xfe8] ;  /* 0x000fe80001507983 */ /* 0x0081680000300800 */
[----:B--2---:R0:W5:Y:S01]  /*28420*/  LDL.LU R81, [R1+0xfe4] ;  /* 0x000fe40001517983 */ /* 0x0041620000300800 */
[----:B-1----:R-:W-:-:S03]  /*28430*/  LOP3.LUT R90, R0, 0x70, RZ, 0x3c, !PT ;  /* 0x00000070005a7812 */ /* 0x002fc600078e3cff */
[----:B------:R1:W-:Y:S04]  /*28440*/  STS.U16 [R84+UR5+0x25700], R82 ;  /* 0x0257005254007988 */ /* 0x0003e80008000405 */
[----:B------:R2:W-:Y:S04]  /*28450*/  STS.U16 [R84+UR5+0x25b00], R83 ;  /* 0x025b005354007988 */ /* 0x0005e80008000405 */
[----:B------:R3:W-:Y:S04]  /*28460*/  STS.U16 [R84+UR5+0x25f00], R85 ;  /* 0x025f005554007988 */ /* 0x0007e80008000405 */
[----:B-1----:R0:W5:Y:S04]  /*28470*/  LDL.LU R82, [R1+0xfe0] ;  /* 0x000fe00001527983 */ /* 0x0021680000300800 */
[----:B--2---:R0:W5:Y:S04]  /*28480*/  LDL.LU R83, [R1+0xfdc] ;  /* 0x000fdc0001537983 */ /* 0x0041680000300800 */
[----:B---3--:R0:W5:Y:S04]  /*28490*/  LDL.LU R84, [R1+0xfd8] ;  /* 0x000fd80001547983 */ /* 0x0081680000300800 */
[----:B------:R0:W5:Y:S04]  /*284a0*/  LDL.LU R85, [R1+0xfd4] ;  /* 0x000fd40001557983 */ /* 0x0001680000300800 */
[----:B------:R1:W-:Y:S04]  /*284b0*/  STS.U16 [R90+UR5+0x24380], R86 ;  /* 0x024380565a007988 */ /* 0x0003e80008000405 */
[----:B------:R2:W-:Y:S04]  /*284c0*/  STS.U16 [R90+UR5+0x24780], R87 ;  /* 0x024780575a007988 */ /* 0x0005e80008000405 */
[----:B------:R3:W-:Y:S04]  /*284d0*/  STS.U16 [R90+UR5+0x24b80], R88 ;  /* 0x024b80585a007988 */ /* 0x0007e80008000405 */
[----:B-1----:R0:W5:Y:S04]  /*284e0*/  LDL.LU R86, [R1+0xfd0] ;  /* 0x000fd00001567983 */ /* 0x0021680000300800 */
[----:B--2---:R0:W5:Y:S04]  /*284f0*/  LDL.LU R87, [R1+0xfcc] ;  /* 0x000fcc0001577983 */ /* 0x0041680000300800 */
[----:B---3--:R0:W5:Y:S04]  /*28500*/  LDL.LU R88, [R1+0xfc8] ;  /* 0x000fc80001587983 */ /* 0x0081680000300800 */
[----:B------:R1:W-:Y:S04]  /*28510*/  STS.U16 [R90+UR5+0x24f80], R89 ;  /* 0x024f80595a007988 */ /* 0x0003e80008000405 */
[----:B------:R2:W-:Y:S04]  /*28520*/  STS.U16 [R90+UR5+0x25380], R93 ;  /* 0x0253805d5a007988 */ /* 0x0005e80008000405 */
[----:B------:R3:W-:Y:S04]  /*28530*/  STS.U16 [R90+UR5+0x25780], R92 ;  /* 0x0257805c5a007988 */ /* 0x0007e80008000405 */
[----:B-1----:R0:W5:Y:S04]  /*28540*/  LDL.LU R89, [R1+0xfc4] ;  /* 0x000fc40001597983 */ /* 0x0021680000300800 */
[----:B--2---:R0:W5:Y:S04]  /*28550*/  LDL.LU R93, [R1+0xfc0] ;  /* 0x000fc000015d7983 */ /* 0x0041680000300800 */
[----:B---3--:R0:W5:Y:S04]  /*28560*/  LDL.LU R92, [R1+0xfbc] ;  /* 0x000fbc00015c7983 */ /* 0x0081680000300800 */
[----:B------:R1:W-:Y:S04]  /*28570*/  STS.U16 [R90+UR5+0x25b80], R91 ;  /* 0x025b805b5a007988 */ /* 0x0003e80008000405 */
[----:B------:R2:W-:Y:S01]  /*28580*/  STS.U16 [R90+UR5+0x25f80], R3 ;  /* 0x025f80035a007988 */ /* 0x0005e20008000405 */
[----:B------:R3:W-:Y:S06]  /*28590*/  MEMBAR.ALL.CTA ;  /* 0x0000000000007992 */ /* 0x0007ec0000008000 */
[----:B---3--:R-:W3:Y:S04]  /*285a0*/  FENCE.VIEW.ASYNC.S ;  /* 0x00000000000073c6 */ /* 0x008ee80000000000 */
[----:B-1----:R0:W5:Y:S04]  /*285b0*/  LDL.LU R91, [R1+0xfb8] ;  /* 0x000fb800015b7983 */ /* 0x0021680000300800 */
[----:B--2---:R0:W5:Y:S04]  /*285c0*/  LDL.LU R90, [R1+0xfb4] ;  /* 0x000fb400015a7983 */ /* 0x0041680000300800 */
[----:B------:R0:W5:Y:S01]  /*285d0*/  LDL.LU R3, [R1+0xfb0] ;  /* 0x000fb00001037983 */ /* 0x0001620000300800 */
[----:B---3--:R-:W-:Y:S01]  /*285e0*/  BAR.SYNC.DEFER_BLOCKING 0x0 ;  /* 0x0000000000007b1d */ /* 0x008fe20000010000 */
[----:B------:R-:W-:-:S04]  /*285f0*/  ULEA UR8, UR11, UR5, 0x3 ;  /* 0x000000050b087291 */ /* 0x000fc8000f8e18ff */
[----:B------:R-:W-:Y:S01]  /*28600*/  UIADD3 UR8, UPT, UPT, UR8, 0x28000, URZ ;  /* 0x0002800008087890 */ /* 0x000fe2000fffe0ff */
[----:B------:R-:W-:-:S00]  /*28610*/  MEMBAR.ALL.CTA ;  /* 0x0000000000007992 */ /* 0x000fc00000008000 */
[----:B------:R-:W-:Y:S06]  /*28620*/  MEMBAR.ALL.GPU ;  /* 0x0000000000007992 */ /* 0x000fec000000a000 */
[----:B------:R-:W-:-:S00]  /*28630*/  ERRBAR ;  /* 0x00000000000079ab */ /* 0x000fc00000000000 */
[----:B------:R-:W-:Y:S08]  /*28640*/  CGAERRBAR ;  /* 0x00000000000075ab */ /* 0x000ff00000000000 */
[----:B------:R-:W-:Y:S06]  /*28650*/  UCGABAR_ARV ;  /* 0x00000000000079c7 */ /* 0x000fec0008000000 */
[----:B------:R-:W-:Y:S01]  /*28660*/  UCGABAR_WAIT ;  /* 0x0000000000007dc7 */ /* 0x000fe20008000000 */
[----:B------:R-:W-:Y:S01]  /*28670*/  CCTL.IVALL ;  /* 0x00000000ff00798f */ /* 0x000fe20002000000 */
[----:B0-----:R-:W-:Y:S05]  /*28680*/  @P2 BRA `(.L_x_15) ;  /* 0x0000000000cc2947 */ /* 0x001fea0003800000 */
[----:B------:R0:W-:Y:S01]  /*28690*/  STL [R1+0xfb4], R2 ;  /* 0x000fb40201007387 */ /* 0x0001e20000100800 */
[----:B------:R-:W-:Y:S01]  /*286a0*/  UMOV UR70, 0x0 ;  /* 0x0000000000467882 */ /* 0x000fe20000000000 */
[----:B------:R-:W-:Y:S01]  /*286b0*/  UMOV UR71, 0x10208010 ;  /* 0x1020801000477882 */ /* 0x000fe20000000000 */
[----:B------:R-:W-:Y:S01]  /*286c0*/  UMOV UR15, 0x40004040 ;  /* 0x40004040000f7882 */ /* 0x000fe20000000000 */
[----:B------:R1:W-:Y:S01]  /*286d0*/  STL [R1+0xfb0], R0 ;  /* 0x000fb00001007387 */ /* 0x0003e20000100800 */
[----:B------:R-:W-:Y:S01]  /*286e0*/  UMOV UR72, 0x0 ;  /* 0x0000000000487882 */ /* 0x000fe20000000000 */
[----:B------:R-:W-:Y:S01]  /*286f0*/  UMOV UR73, 0x10208010 ;  /* 0x1020801000497882 */ /* 0x000fe20000000000 */
[----:B------:R-:W-:Y:S01]  /*28700*/  UMOV UR62, 0x0 ;  /* 0x00000000003e7882 */ /* 0x000fe20000000000 */
[----:B------:R-:W-:Y:S01]  /*28710*/  UMOV UR63, 0x10208010 ;  /* 0x10208010003f7882 */ /* 0x000fe20000000000 */
[----:B------:R-:W-:Y:S01]  /*28720*/  UTCHMMA.2CTA gdesc[UR14], gdesc[UR60], tmem[UR6], tmem[UR70], idesc[UR71], UPT ;  /* 0x00ff463c0e0075ea */ /* 0x000fe2000ba00006 */
[----:B0-----:R-:W-:Y:S01]  /*28730*/  MOV.SPILL R2, UR17 ;  /* 0x0000001100027c02 */ /* 0x001fe20009000f00 */
[----:B------:R-:W-:Y:S01]  /*28740*/  UMOV UR17, 0x10208010 ;  /* 0x1020801000117882 */ /* 0x000fe20000000000 */
[----:B------:R-:W-:Y:S01]  /*28750*/  UTCHMMA.2CTA gdesc[UR12], gdesc[UR18], tmem[UR6], tmem[UR72], idesc[UR73], UPT ;  /* 0x00ff48120c0075ea */ /* 0x000fe2000ba00006 */
[----:B------:R-:W-:Y:S01]  /*28760*/  UTCHMMA.2CTA gdesc[UR20], gdesc[UR22], tmem[UR6], tmem[UR62], idesc[UR63], UPT ;  /* 0x00ff3e16140075ea */ /* 0x000fe2000ba00006 */
[----:B-1----:R-:W-:Y:S01]  /*28770*/  MOV.SPILL R0, UR16 ;  /* 0x0000001000007c02 */ /* 0x002fe20009000f00 */
[----:B------:R-:W-:Y:S01]  /*28780*/  UMOV UR16, 0x0 ;  /* 0x0000000000107882 */ /* 0x000fe20000000000 */
[----:B------:R-:W-:Y:S01]  /*28790*/  UMOV UR64, 0x0 ;  /* 0x0000000000407882 */ /* 0x000fe20000000000 */
[----:B------:R0:W-:Y:S01]  /*287a0*/  UTCHMMA.2CTA gdesc[UR24], gdesc[UR26], tmem[UR6], tmem[UR16], idesc[UR17], UPT ;  /* 0x00ff101a180075ea */ /* 0x0001e2000ba00006 */
[----:B------:R-:W-:Y:S01]  /*287b0*/  UMOV UR65, 0x10208010 ;  /* 0x1020801000417882 */ /* 0x000fe20000000000 */
[----:B------:R-:W-:-:S02]  /*287c0*/  UIADD3 UR76, UPT, UPT, UR6, 0x80, URZ ;  /* 0x00000080064c7890 */ /* 0x000fc4000fffe0ff */
[----:B------:R-:W-:Y:S01]  /*287d0*/  UTCHMMA.2CTA gdesc[UR28], gdesc[UR30], tmem[UR6], tmem[UR64], idesc[UR65], UPT ;  /* 0x00ff401e1c0075ea */ /* 0x000fe2000ba00006 */
[----:B------:R-:W-:Y:S01]  /*287e0*/  UMOV UR66, 0x0 ;  /* 0x0000000000427882 */ /* 0x000fe20000000000 */
[----:B------:R-:W-:Y:S01]  /*287f0*/  UMOV UR67, 0x10208010 ;  /* 0x1020801000437882 */ /* 0x000fe20000000000 */
[----:B------:R-:W-:Y:S02]  /*28800*/  UIADD3 UR77, UPT, UPT, UR6, 0x80, URZ ;  /* 0x00000080064d7890 */ /* 0x000fe4000fffe0ff */
[----:B------:R-:W-:Y:S01]  /*28810*/  UTCHMMA.2CTA gdesc[UR32], gdesc[UR34], tmem[UR6], tmem[UR66], idesc[UR67], UPT ;  /* 0x00ff4222200075ea */ /* 0x000fe2000ba00006 */
[----:B------:R-:W-:Y:S01]  /*28820*/  UMOV UR74, 0x0 ;  /* 0x00000000004a7882 */ /* 0x000fe20000000000 */
[----:B------:R-:W-:Y:S01]  /*28830*/  UMOV UR75, 0x10208010 ;  /* 0x10208010004b7882 */ /* 0x000fe20000000000 */
[----:B0-----:R-:W-:Y:S01]  /*28840*/  R2UR.FILL UR17, R2 ;  /* 0x00000000021172ca */ /* 0x001fe200004e0000 */
[----:B------:R-:W-:Y:S01]  /*28850*/  UIADD3 UR4, UPT, UPT, UR6, 0x80, URZ ;  /* 0x0000008006047890 */ /* 0x000fe2000fffe0ff */
[----:B------:R0:W5:Y:S01]  /*28860*/  LDL.LU R2, [R1+0xfb4] ;  /* 0x000fb40001027983 */ /* 0x0001620000300800 */
[----:B------:R-:W-:Y:S01]  /*28870*/  R2UR.FILL UR16, R0 ;  /* 0x00000000001072ca */ /* 0x000fe200004e0000 */
[----:B------:R-:W-:Y:S01]  /*28880*/  UMOV UR68, 0x0 ;  /* 0x0000000000447882 */ /* 0x000fe20000000000 */
[----:B------:R-:W-:Y:S01]  /*28890*/  UMOV UR69, 0x10208010 ;  /* 0x1020801000457882 */ /* 0x000fe20000000000 */
[----:B------:R0:W5:Y:S01]  /*288a0*/  LDL.LU R0, [R1+0xfb0] ;  /* 0x000fb00001007983 */ /* 0x0001620000300800 */
[----:B------:R-:W-:-:S02]  /*288b0*/  UIADD3 UR10, UPT, UPT, UR6, 0x80, URZ ;  /* 0x00000080060a7890 */ /* 0x000fc4000fffe0ff */
[----:B------:R-:W-:Y:S02]  /*288c0*/  UIADD3 UR15, UPT, UPT, UR6, 0x80, URZ ;  /* 0x00000080060f7890 */ /* 0x000fe4000fffe0ff */
[----:B------:R1:W-:Y:S01]  /*288d0*/  UTCHMMA.2CTA gdesc[UR36], gdesc[UR38], tmem[UR6], tmem[UR74], idesc[UR75], UPT ;  /* 0x00ff4a26240075ea */ /* 0x0003e2000ba00006 */
[----:B------:R-:W-:Y:S01]  /*288e0*/  UTCHMMA.2CTA gdesc[UR40], gdesc[UR42], tmem[UR6], tmem[UR68], idesc[UR69], UPT ;  /* 0x00ff442a280075ea */ /* 0x000fe2000ba00006 */
[----:B------:R-:W-:Y:S01]  /*288f0*/  UTCHMMA.2CTA gdesc[UR44], gdesc[UR60], tmem[UR76], tmem[UR70], idesc[UR71], UPT ;  /* 0x00ff463c2c0075ea */ /* 0x000fe2000ba0004c */
[----:B------:R2:W-:Y:S01]  /*28900*/  UTCHMMA.2CTA gdesc[UR46], gdesc[UR18], tmem[UR77], tmem[UR72], idesc[UR73], UPT ;  /* 0x00ff48122e0075ea */ /* 0x0005e2000ba0004d */
[----:B------:R0:W-:Y:S01]  /*28910*/  UTCHMMA.2CTA gdesc[UR48], gdesc[UR22], tmem[UR4], tmem[UR62], idesc[UR63], UPT ;  /* 0x00ff3e16300075ea */ /* 0x0001e2000ba00004 */
[----:B------:R0:W-:Y:S02]  /*28920*/  UTCHMMA.2CTA gdesc[UR50], gdesc[UR26], tmem[UR10], tmem[UR64], idesc[UR65], UPT ;  /* 0x00ff401a320075ea */ /* 0x0001e4000ba0000a */
[----:B------:R0:W-:Y:S01]  /*28930*/  UTCHMMA.2CTA gdesc[UR52], gdesc[UR30], tmem[UR15], tmem[UR66], idesc[UR67], UPT ;  /* 0x00ff421e340075ea */ /* 0x0001e2000ba0000f */
[----:B-1----:R-:W-:-:S02]  /*28940*/  UIADD3 UR74, UPT, UPT, UR6, 0x80, URZ ;  /* 0x00000080064a7890 */ /* 0x002fc4000fffe0ff */
[----:B------:R-:W-:Y:S01]  /*28950*/  UIADD3 UR75, UPT, UPT, UR6, 0x80, URZ ;  /* 0x00000080064b7890 */ /* 0x000fe2000fffe0ff */
[----:B--2---:R-:W-:-:S06]  /*28960*/  UMOV UR77, 0x3 ;  /* 0x00000003004d7882 */ /* 0x004fcc0000000000 */
[----:B------:R0:W-:Y:S02]  /*28970*/  UTCHMMA.2CTA gdesc[UR54], gdesc[UR34], tmem[UR74], tmem[UR68], idesc[UR69], UPT ;  /* 0x00ff4422360075ea */ /* 0x0001e4000ba0004a */
[----:B------:R0:W-:Y:S01]  /*28980*/  UTCHMMA.2CTA gdesc[UR56], gdesc[UR38], tmem[UR75], tmem[UR70], idesc[UR71], UPT ;  /* 0x00ff4626380075ea */ /* 0x0001e2000ba0004b */
[----:B------:R0:W-:Y:S01]  /*28990*/  UTCHMMA.2CTA gdesc[UR58], gdesc[UR42], tmem[UR76], tmem[UR72], idesc[UR73], UPT ;  /* 0x00ff482a3a0075ea */ /* 0x0001e2000ba0004c */
[----:B------:R0:W-:Y:S01]  /*289a0*/  UTCBAR.2CTA.MULTICAST [UR8], URZ, UR77 ;  /* 0x000000ff080073e9 */ /* 0x0001e2000820084d */
[----:B------:R-:W-:Y:S01]  /*289b0*/  NOP ;  /* 0x0000000000007918 */ /* 0x000fe20000000000 */
.L_x_15:
[----:B-----5:R1:W-:Y:S04]  /*289c0*/  STL [R1+0xfb4], R2 ;  /* 0x000fb40201007387 */ /* 0x0203e80000100800 */
[----:B-1----:R-:W2:Y:S04]  /*289d0*/  LDL R2, [R1+0xf90] ;  /* 0x000f900001027983 */ /* 0x002ea80000100800 */
[----:B------:R1:W-:Y:S04]  /*289e0*/  STL [R1+0xfb0], R0 ;  /* 0x000fb00001007387 */ /* 0x0003e80000100800 */
[----:B-1----:R-:W2:Y:S01]  /*289f0*/  LDL R0, [R1+0x6b8] ;  /* 0x0006b80001007983 */ /* 0x002ea20000100800 */
[----:B------:R-:W-:-:S04]  /*28a00*/  UIADD3 UR11, UPT, UPT, UR11, 0x1, URZ ;  /* 0x000000010b0b7890 */ /* 0x000fc8000fffe0ff */
[----:B------:R-:W-:-:S04]  /*28a10*/  UISETP.GT.AND UP1, UPT, UR11, 0x1, UPT ;  /* 0x000000010b00788c */ /* 0x000fc8000bf24270 */
[----:B0-----:R-:W-:Y:S02]  /*28a20*/  USEL UR4, URZ, 0x1, !UP1 ;  /* 0x00000001ff047887 */ /* 0x001fe4000c800000 */
[----:B------:R-:W-:Y:S01]  /*28a30*/  USEL UR11, UR11, URZ, !UP1 ;  /* 0x000000ff0b0b7287 */ /* 0x000fe2000c800000 */
[----:B--2---:R-:W-:Y:S02]  /*28a40*/  ISETP.NE.U32.AND P0, PT, R0, R2, PT ;  /* 0x000000020000720c */ /* 0x004fe40003f05070 */
[----:B------:R0:W5:Y:S04]  /*28a50*/  LDL.LU R2, [R1+0xfb4] ;  /* 0x000fb40001027983 */ /* 0x0001680000300800 */
[----:B------:R0:W5:Y:S01]  /*28a60*/  LDL.LU R0, [R1+0xfb0] ;  /* 0x000fb00001007983 */ /* 0x0001620000300800 */
[----:B------:R-:W-:-:S03]  /*28a70*/  ULOP3.LUT UR10, UR9, UR4, URZ, 0x3c, !UPT ;  /* 0x00000004090a7292 */ /* 0x000fc6000f8e3cff */
[----:B------:R-:W-:-:S04]  /*28a80*/  UMOV UR4, UR9 ;  /* 0x0000000900047c82 */ /* 0x000fc80008000000 */
[----:B------:R-:W-:Y:S01]  /*28a90*/  UMOV UR9, UR10 ;  /* 0x0000000a00097c82 */ /* 0x000fe20008000000 */
[----:B0-----:R-:W-:Y:S05]  /*28aa0*/  @P0 BRA `(.L_x_16) ;  /* 0xfffffe8400dc0947 */ /* 0x001fea000383ffff */
.L_x_13:
[----:B------:R-:W0:Y:S02]  /*28ab0*/  LDC R92, c[0x0][0x3a0] ;  /* 0x0000e800ff5c7b82 */ /* 0x000e240000000800 */
[----:B0-----:R-:W-:-:S05]  /*28ac0*/  VIADD R92, R92, 0x7f ;  /* 0x0000007f5c5c7836 */ /* 0x001fca0000000000 */
[----:B------:R-:W-:-:S13]  /*28ad0*/  ISETP.GE.AND P0, PT, R92, 0x80, PT ;  /* 0x000000805c00780c */ /* 0x000fda0003f06270 */
[----:B------:R-:W-:Y:S05]  /*28ae0*/  @!P0 BRA `(.L_x_17) ;  /* 0x0000000000108947 */ /* 0x000fea0003800000 */
[----:B------:R-:W-:-:S06]  /*28af0*/  USHF.L.U32 UR4, UR4, 0x1f, URZ ;  /* 0x0000001f04047899 */ /* 0x000fcc00080006ff */
[----:B-----5:R-:W-:-:S04]  /*28b00*/  IMAD.U32 R0, RZ, RZ, UR4 ;  /* 0x00000004ff007e24 */ /* 0x020fc8000f8e00ff */
[----:B------:R-:W0:Y:S02]  /*28b10*/  SYNCS.PHASECHK.TRANS64.TRYWAIT P0, [UR8], R0 ;  /* 0x00000000ff0075a7 */ /* 0x000e240008001108 */
[----:B0-----:R-:W-:Y:S05]  /*28b20*/  @!P0 BRA `(.L_x_18) ;  /* 0x00000088000c8947 */ /* 0x001fea0003800000 */
.L_x_17:
[----:B------:R-:W-:Y:S06]  /*28b30*/  BAR.SYNC.DEFER_BLOCKING 0x0 ;  /* 0x0000000000007b1d */ /* 0x000fec0000010000 */
[----:B------:R-:W0:Y:S01]  /*28b40*/  LDCU.128 UR8, c[0x0][0x390] ;  /* 0x00007200ff0877ac */ /* 0x000e220008000c00 */
[----:B------:R-:W2:Y:S01]  /*28b50*/  LDL.LU R92, [R1+0x6ac] ;  /* 0x0006ac00015c7983 */ /* 0x000ea20000300800 */
[----:B------:R-:W3:Y:S01]  /*28b60*/  LDCU.64 UR32, c[0x0][0x398] ;  /* 0x00007300ff2077ac */ /* 0x000ee20008000a00 */
[----:B------:R-:W4:Y:S01]  /*28b70*/  LDCU UR30, c[0x0][0x3b8] ;  /* 0x00007700ff1e77ac */ /* 0x000f220008000800 */
[----:B------:R-:W1:Y:S01]  /*28b80*/  LDCU.64 UR34, c[0x0][0x398] ;  /* 0x00007300ff2277ac */ /* 0x000e620008000a00 */
[----:B------:R-:W0:Y:S01]  /*28b90*/  LDCU.64 UR14, c[0x0][0x398] ;  /* 0x00007300ff0e77ac */ /* 0x000e220008000a00 */
[----:B------:R-:W0:Y:S02]  /*28ba0*/  @!P1 SYNCS.CCTL.IV [UR5+0x28000] ;  /* 0x02800000ff0099b1 */ /* 0x000e240008000005 */
[----:B0-----:R-:W-:Y:S06]  /*28bb0*/  BAR.SYNC.DEFER_BLOCKING 0x0 ;  /* 0x0000000000007b1d */ /* 0x001fec0000010000 */
[----:B------:R-:W0:Y:S01]  /*28bc0*/  LDCU.64 UR26, c[0x0][0x398] ;  /* 0x00007300ff1a77ac */ /* 0x000e220008000a00 */
[----:B-----5:R-:W0:Y:S01]  /*28bd0*/  LDTM.x64 R4, tmem[UR7] ;  /* 0x00000007000479ee */ /* 0x020e220008340000 */
[----:B------:R-:W0:Y:S01]  /*28be0*/  LDCU.64 UR22, c[0x0][0x398] ;  /* 0x00007300ff1677ac */ /* 0x000e220008000a00 */
[----:B------:R-:W0:Y:S01]  /*28bf0*/  LDCU.64 UR12, c[0x0][0x398] ;  /* 0x00007300ff0c77ac */ /* 0x000e220008000a00 */
[----:B------:R-:W0:Y:S01]  /*28c00*/  LDCU.64 UR24, c[0x0][0x398] ;  /* 0x00007300ff1877ac */ /* 0x000e220008000a00 */
[----:B------:R-:W0:Y:S01]  /*28c10*/  LDCU.64 UR28, c[0x0][0x398] ;  /* 0x00007300ff1c77ac */ /* 0x000e220008000a00 */
[----:B------:R-:W1:Y:S01]  /*28c20*/  @!P1 SYNCS.CCTL.IV [UR5+0x28008] ;  /* 0x02800800ff0099b1 */ /* 0x000e620008000005 */
[----:B------:R-:W0:Y:S01]  /*28c30*/  LDCU.64 UR4, c[0x0][0x398] ;  /* 0x00007300ff0477ac */ /* 0x000e220008000a00 */
[----:B------:R-:W1:Y:S01]  /*28c40*/  LDCU.64 UR18, c[0x0][0x398] ;  /* 0x00007300ff1277ac */ /* 0x000e620008000a00 */
[----:B0-----:R-:W-:Y:S01]  /*28c50*/  STL.64 [R1+0x200], R4 ;  /* 0x0002000401007387 */ /* 0x001fe20000100a00 */
[----:B------:R-:W0:Y:S03]  /*28c60*/  LDCU.64 UR20, c[0x0][0x398] ;  /* 0x00007300ff1477ac */ /* 0x000e260008000a00 */
[----:B------:R-:W-:Y:S04]  /*28c70*/  STL.64 [R1+0x208], R6 ;  /* 0x0002080601007387 */ /* 0x000fe80000100a00 */
[----:B------:R-:W-:Y:S04]  /*28c80*/  STL [R1+0x210], R8 ;  /* 0x0002100801007387 */ /* 0x000fe80000100800 */
        /* <DEDUP_REMOVED lines=11> */
[----:B------:R0:W-:Y:S04]  /*28d40*/  STL.64 [R1+0x270], R32 ;  /* 0x0002702001007387 */ /* 0x0001e80000100a00 */
[----:B------:R-:W-:Y:S04]  /*28d50*/  STL.64 [R1+0x278], R34 ;  /* 0x0002782201007387 */ /* 0x000fe80000100a00 */
[----:B------:R-:W-:Y:S04]  /*28d60*/  STL.64 [R1+0x280], R36 ;  /* 0x0002802401007387 */ /* 0x000fe80000100a00 */
[----:B------:R-:W-:Y:S01]  /*28d70*/  STL.64 [R1+0x288], R38 ;  /* 0x0002882601007387 */ /* 0x000fe20000100a00 */
[----:B0-----:R-:W-:-:S03]  /*28d80*/  IMAD.MOV.U32 R32, RZ, RZ, R9 ;  /* 0x000000ffff207224 */ /* 0x001fc600078e0009 */
        /* <DEDUP_REMOVED lines=14> */
[----:B------:R-:W2:Y:S04]  /*28e70*/  LDL.LU R31, [R1+0x210] ;  /* 0x00021000011f7983 */ /* 0x000ea80000300800 */
[----:B------:R-:W2:Y:S04]  /*28e80*/  LDL.LU R30, [R1+0x20c] ;  /* 0x00020c00011e7983 */ /* 0x000ea80000300800 */
[----:B------:R-:W3:Y:S04]  /*28e90*/  LDL.LU R29, [R1+0x208] ;  /* 0x00020800011d7983 */ /* 0x000ee80000300800 */
        /* <DEDUP_REMOVED lines=21> */
[----:B------:R-:W-:Y:S04]  /*28ff0*/  STL [R1+0x1038], R32 ;  /* 0x0010382001007387 */ /* 0x000fe80000100800 */
[----:B--2---:R-:W-:Y:S04]  /*29000*/  STL.64 [R1+0x1030], R30 ;  /* 0x0010301e01007387 */ /* 0x004fe80000100a00 */
[----:B---3--:R-:W-:Y:S04]  /*29010*/  STL.64 [R1+0x1028], R28 ;  /* 0x0010281c01007387 */ /* 0x008fe80000100a00 */
[----:B----4-:R-:W-:Y:S04]  /*29020*/  STL [R1+0x1024], R27 ;  /* 0x0010241b01007387 */ /* 0x010fe80000100800 */
[----:B------:R0:W-:Y:S02]  /*29030*/  STL [R1+0x1020], R25 ;  /* 0x0010201901007387 */ /* 0x0001e40000100800 */
[----:B0-----:R-:W0:Y:S02]  /*29040*/  LDTM.x64 R24, tmem[UR7+0x40] ;  /* 0x00004007001879ee */ /* 0x001e240008340000 */
[----:B0-----:R-:W-:Y:S01]  /*29050*/  STL.64 [R1+0x100], R24 ;  /* 0x0001001801007387 */ /* 0x001fe20000100a00 */
[----:B------:R-:W-:-:S02]  /*29060*/  IMAD.MOV.U32 R91, RZ, RZ, R87 ;  /* 0x000000ffff5b7224 */ /* 0x000fc400078e0057 */
[----:B------:R-:W-:Y:S01]  /*29070*/  IMAD.MOV.U32 R89, RZ, RZ, R86 ;  /* 0x000000ffff597224 */ /* 0x000fe200078e0056 */
[----:B------:R-:W-:Y:S01]  /*29080*/  STL.64 [R1+0x108], R26 ;  /* 0x0001081a01007387 */ /* 0x000fe20000100a00 */
[----:B------:R-:W-:-:S03]  /*29090*/  IMAD.MOV.U32 R90, RZ, RZ, R85 ;  /* 0x000000ffff5a7224 */ /* 0x000fc600078e0055 */
        /* <DEDUP_REMOVED lines=28> */
[----:B------:R0:W-:Y:S04]  /*29260*/  STL [R1+0x1f0], R84 ;  /* 0x0001f05401007387 */ /* 0x0001e80000100800 */
[----:B------:R-:W2:Y:S04]  /*29270*/  LDL.LU.64 R86, [R1+0x1078] ;  /* 0x0010780001567983 */ /* 0x000ea80000300a00 */
[----:B0-----:R-:W3:Y:S04]  /*29280*/  LDL.LU.64 R84, [R1+0x1070] ;  /* 0x0010700001547983 */ /* 0x001ee80000300a00 */
[----:B------:R-:W4:Y:S04]  /*29290*/  LDL.LU.64 R82, [R1+0x1068] ;  /* 0x0010680001527983 */ /* 0x000f280000300a00 */
[----:B------:R-:W2:Y:S04]  /*292a0*/  LDL.LU.64 R80, [R1+0x1060] ;  /* 0x0010600001507983 */ /* 0x000ea80000300a00 */
[----:B------:R-:W2:Y:S04]  /*292b0*/  LDL.LU.64 R78, [R1+0x1058] ;  /* 0x00105800014e7983 */ /* 0x000ea80000300a00 */
[----:B------:R-:W2:Y:S04]  /*292c0*/  LDL.LU.64 R76, [R1+0x1050] ;  /* 0x00105000014c7983 */ /* 0x000ea80000300a00 */
[----:B------:R-:W2:Y:S04]  /*292d0*/  LDL.LU.64 R74, [R1+0x1048] ;  /* 0x00104800014a7983 */ /* 0x000ea80000300a00 */
[----:B------:R-:W2:Y:S04]  /*292e0*/  LDL.LU.64 R72, [R1+0x1040] ;  /* 0x0010400001487983 */ /* 0x000ea80000300a00 */
[----:B------:R-:W2:Y:S04]  /*292f0*/  LDL.LU R32, [R1+0x1038] ;  /* 0x0010380001207983 */ /* 0x000ea80000300800 */
[----:B------:R-:W2:Y:S04]  /*29300*/  LDL.LU.64 R30, [R1+0x1030] ;  /* 0x00103000011e7983 */ /* 0x000ea80000300a00 */
[----:B------:R-:W2:Y:S04]  /*29310*/  LDL.LU.64 R28, [R1+0x1028] ;  /* 0x00102800011c7983 */ /* 0x000ea80000300a00 */
[----:B------:R-:W2:Y:S04]  /*29320*/  LDL.LU R27, [R1+0x1024] ;  /* 0x00102400011b7983 */ /* 0x000ea80000300800 */
[----:B------:R-:W2:Y:S04]  /*29330*/  LDL.LU R25, [R1+0x1020] ;  /* 0x0010200001197983 */ /* 0x000ea80000300800 */
[----:B------:R0:W-:Y:S04]  /*29340*/  STL [R1+0xfb0], R91 ;  /* 0x000fb05b01007387 */ /* 0x0001e80000100800 */
[----:B0-----:R-:W2:Y:S04]  /*29350*/  LDL R91, [R1+0x6a8] ;  /* 0x0006a800015b7983 */ /* 0x001ea80000100800 */
[----:B--2---:R-:W-:Y:S04]  /*29360*/  STL.64 [R1+0x1018], R90 ;  /* 0x0010185a01007387 */ /* 0x004fe80000100a00 */
[----:B------:R-:W-:Y:S04]  /*29370*/  STL.64 [R1+0x1010], R88 ;  /* 0x0010105801007387 */ /* 0x000fe80000100a00 */
[----:B------:R-:W-:Y:S04]  /*29380*/  STL.64 [R1+0x1008], R86 ;  /* 0x0010085601007387 */ /* 0x000fe80000100a00 */
[----:B---3--:R-:W-:Y:S04]  /*29390*/  STL.64 [R1+0x1000], R84 ;  /* 0x0010005401007387 */ /* 0x008fe80000100a00 */
[----:B----4-:R-:W-:Y:S04]  /*293a0*/  STL.64 [R1+0xff8], R82 ;  /* 0x000ff85201007387 */ /* 0x010fe80000100a00 */
[----:B------:R-:W-:Y:S04]  /*293b0*/  STL.64 [R1+0xff0], R80 ;  /* 0x000ff05001007387 */ /* 0x000fe80000100a00 */
[----:B------:R-:W-:Y:S04]  /*293c0*/  STL.64 [R1+0xfe8], R78 ;  /* 0x000fe84e01007387 */ /* 0x000fe80000100a00 */
[----:B------:R-:W-:Y:S04]  /*293d0*/  STL.64 [R1+0xfe0], R76 ;  /* 0x000fe04c01007387 */ /* 0x000fe80000100a00 */
[----:B------:R-:W-:Y:S04]  /*293e0*/  STL.64 [R1+0xfd8], R74 ;  /* 0x000fd84a01007387 */ /* 0x000fe80000100a00 */
[----:B------:R-:W-:Y:S04]  /*293f0*/  STL.64 [R1+0xfd0], R72 ;  /* 0x000fd04801007387 */ /* 0x000fe80000100a00 */
[----:B------:R-:W-:Y:S04]  /*29400*/  STL [R1+0xfc8], R32 ;  /* 0x000fc82001007387 */ /* 0x000fe80000100800 */
[----:B------:R-:W-:Y:S04]  /*29410*/  STL.64 [R1+0xfc0], R30 ;  /* 0x000fc01e01007387 */ /* 0x000fe80000100a00 */
[----:B------:R0:W-:Y:S02]  /*29420*/  STL.64 [R1+0xfb8], R28 ;  /* 0x000fb81c01007387 */ /* 0x0001e40000100a00 */
[----:B0-----:R-:W0:Y:S02]  /*29430*/  LDTM.x64 R28, tmem[UR7+0x80] ;  /* 0x00008007001c79ee */ /* 0x001e240008340000 */
[----:B0-----:R-:W-:Y:S01]  /*29440*/  STL [R1+0x4], R29 ;  /* 0x0000041d01007387 */ /* 0x001fe20000100800 */
[----:B------:R-:W-:-:S02]  /*29450*/  IMAD.MOV.U32 R6, RZ, RZ, R32 ;  /* 0x000000ffff067224 */ /* 0x000fc400078e0020 */
[----:B------:R-:W-:Y:S01]  /*29460*/  IMAD.MOV.U32 R5, RZ, RZ, R31 ;  /* 0x000000ffff057224 */ /* 0x000fe200078e001f */
[----:B------:R-:W-:Y:S01]  /*29470*/  STL [R1+0x44], R45 ;  /* 0x0000442d01007387 */ /* 0x000fe20000100800 */
[----:B------:R-:W-:Y:S02]  /*29480*/  IMAD.MOV.U32 R4, RZ, RZ, R30 ;  /* 0x000000ffff047224 */ /* 0x000fe400078e001e */
[----:B------:R-:W-:Y:S01]  /*29490*/  IMAD.MOV.U32 R16, RZ, RZ, R39 ;  /* 0x000000ffff107224 */ /* 0x000fe200078e0027 */
[----:B------:R-:W-:Y:S01]  /*294a0*/  STL.64 [R1+0x48], R46 ;  /* 0x0000482e01007387 */ /* 0x000fe20000100a00 */
[----:B------:R-:W-:Y:S02]  /*294b0*/  IMAD.MOV.U32 R3, RZ, RZ, R36 ;  /* 0x000000ffff037224 */ /* 0x000fe400078e0024 */
[----:B------:R-:W-:Y:S01]  /*294c0*/  IMAD.MOV.U32 R26, RZ, RZ, R44 ;  /* 0x000000ffff1a7224 */ /* 0x000fe200078e002c */
[----:B------:R-:W-:Y:S01]  /*294d0*/  STL.64 [R1+0x50], R48 ;  /* 0x0000503001007387 */ /* 0x000fe20000100a00 */
[----:B------:R-:W-:-:S02]  /*294e0*/  IMAD.MOV.U32 R24, RZ, RZ, R43 ;  /* 0x000000ffff187224 */ /* 0x000fc400078e002b */
[----:B------:R-:W-:Y:S01]  /*294f0*/  IMAD.MOV.U32 R22, RZ, RZ, R42 ;  /* 0x000000ffff167224 */ /* 0x000fe200078e002a */
[----:B------:R-:W-:Y:S01]  /*29500*/  STL.64 [R1+0x58], R50 ;  /* 0x0000583201007387 */ /* 0x000fe20000100a00 */
        /* <DEDUP_REMOVED lines=20> */
[----:B0-----:R-:W-:Y:S01]  /*29650*/  IMAD.MOV.U32 R71, RZ, RZ, R28 ;  /* 0x000000ffff477224 */ /* 0x001fe200078e001c */
[----:B------:R-:W0:Y:S02]  /*29660*/  LDC R70, c[0x0][0x3b4] ;  /* 0x0000ed00ff467b82 */ /* 0x000e240000000800 */
[----:B------:R-:W-:Y:S04]  /*29670*/  STL.64 [R1+0xc8], R78 ;  /* 0x0000c84e01007387 */ /* 0x000fe80000100a00 */
[----:B------:R-:W-:Y:S04]  /*29680*/  STL.64 [R1+0xd0], R80 ;  /* 0x0000d05001007387 */ /* 0x000fe80000100a00 */
[----:B------:R-:W-:Y:S04]  /*29690*/  STL.64 [R1+0xd8], R82 ;  /* 0x0000d85201007387 */ /* 0x000fe80000100a00 */
[----:B------:R-:W-:Y:S04]  /*296a0*/  STL.64 [R1+0xe0], R84 ;  /* 0x0000e05401007387 */ /* 0x000fe80000100a00 */
[----:B------:R-:W-:Y:S04]  /*296b0*/  STL.64 [R1+0xe8], R86 ;  /* 0x0000e85601007387 */ /* 0x000fe80000100a00 */
[----:B------:R-:W-:Y:S04]  /*296c0*/  STL.64 [R1+0xf0], R88 ;  /* 0x0000f05801007387 */ /* 0x000fe80000100a00 */
[----:B------:R2:W-:Y:S04]  /*296d0*/  STL.64 [R1+0xf8], R90 ;  /* 0x0000f85a01007387 */ /* 0x0005e80000100a00 */
[----:B--2---:R-:W2:Y:S04]  /*296e0*/  LDL.LU.64 R90, [R1+0x1018] ;  /* 0x00101800015a7983 */ /* 0x004ea80000300a00 */
[----:B------:R-:W3:Y:S04]  /*296f0*/  LDL.LU.64 R88, [R1+0x1010] ;  /* 0x0010100001587983 */ /* 0x000ee80000300a00 */
[----:B------:R4:W4:Y:S04]  /*29700*/  LDL.LU.64 R86, [R1+0x1008] ;  /* 0x0010080001567983 */ /* 0x0009280000300a00 */
[----:B------:R0:W4:Y:S04]  /*29710*/  LDL.LU.64 R84, [R1+0x1000] ;  /* 0x0010000001547983 */ /* 0x0001280000300a00 */
[----:B------:R0:W4:Y:S04]  /*29720*/  LDL.LU.64 R82, [R1+0xff8] ;  /* 0x000ff80001527983 */ /* 0x0001280000300a00 */
[----:B------:R0:W4:Y:S04]  /*29730*/  LDL.LU.64 R80, [R1+0xff0] ;  /* 0x000ff00001507983 */ /* 0x0001280000300a00 */
[----:B------:R0:W4:Y:S04]  /*29740*/  LDL.LU.64 R78, [R1+0xfe8] ;  /* 0x000fe800014e7983 */ /* 0x0001280000300a00 */
[----:B------:R0:W4:Y:S04]  /*29750*/  LDL.LU.64 R76, [R1+0xfe0] ;  /* 0x000fe000014c7983 */ /* 0x0001280000300a00 */
[----:B------:R0:W4:Y:S04]  /*29760*/  LDL.LU.64 R74, [R1+0xfd8] ;  /* 0x000fd800014a7983 */ /* 0x0001280000300a00 */
[----:B------:R0:W4:Y:S04]  /*29770*/  LDL.LU.64 R72, [R1+0xfd0] ;  /* 0x000fd00001487983 */ /* 0x0001280000300a00 */
[----:B------:R-:W4:Y:S04]  /*29780*/  LDL.LU R32, [R1+0xfc8] ;  /* 0x000fc80001207983 */ /* 0x000f280000300800 */
[----:B------:R-:W4:Y:S04]  /*29790*/  LDL.LU.64 R30, [R1+0xfc0] ;  /* 0x000fc000011e7983 */ /* 0x000f280000300a00 */
[----:B------:R-:W4:Y:S01]  /*297a0*/  LDL.LU.64 R28, [R1+0xfb8] ;  /* 0x000fb800011c7983 */ /* 0x000f220000300a00 */
[----:B--2---:R-:W-:-:S04]  /*297b0*/  ISETP.GE.AND P0, PT, R91, UR10, PT ;  /* 0x0000000a5b007c0c */ /* 0x004fc8000bf06270 */
[----:B------:R-:W-:Y:S02]  /*297c0*/  ISETP.LT.AND P0, PT, R93, UR33, !P0 ;  /* 0x000000215d007c0c */ /* 0x000fe4000c701270 */
[----:B---3--:R-:W-:Y:S02]  /*297d0*/  F2FP.F16.F32.PACK_AB R88, R26, R25 ;  /* 0x000000191a58723e */ /* 0x008fe400000000ff */
[----:B----4-:R-:W-:Y:S02]  /*297e0*/  F2FP.F16.F32.PACK_AB R87, R24, R23 ;  /* 0x000000171857723e */ /* 0x010fe400000000ff */
[----:B------:R-:W-:Y:S02]  /*297f0*/  F2FP.F16.F32.PACK_AB R86, R22, R21 ;  /* 0x000000151656723e */ /* 0x000fe400000000ff */
[----:B------:R-:W-:Y:S02]  /*29800*/  F2FP.F16.F32.PACK_AB R85, R20, R19 ;  /* 0x000000131455723e */ /* 0x000fe400000000ff */
[----:B------:R-:W-:-:S02]  /*29810*/  F2FP.F16.F32.PACK_AB R84, R18, R17 ;  /* 0x000000111254723e */ /* 0x000fc400000000ff */
[----:B------:R-:W-:Y:S01]  /*29820*/  F2FP.F16.F32.PACK_AB R83, R16, R0 ;  /* 0x000000001053723e */ /* 0x000fe200000000ff */
[----:B0-----:R-:W-:Y:S01]  /*29830*/  IMAD R0, R91, R70, RZ ;  /* 0x000000465b007224 */ /* 0x001fe200078e02ff */
[----:B------:R-:W-:Y:S02]  /*29840*/  F2FP.F16.F32.PACK_AB R82, R15, R14 ;  /* 0x0000000e0f52723e */ /* 0x000fe400000000ff */
[----:B------:R-:W-:Y:S01]  /*29850*/  F2FP.F16.F32.PACK_AB R81, R13, R12 ;  /* 0x0000000c0d51723e */ /* 0x000fe200000000ff */
[----:B------:R-:W-:Y:S01]  /*29860*/  IMAD R70, R70, 0x80, R0 ;  /* 0x0000008046467824 */ /* 0x000fe200078e0200 */
[----:B------:R-:W-:Y:S02]  /*29870*/  F2FP.F16.F32.PACK_AB R79, R3, R2 ;  /* 0x00000002034f723e */ /* 0x000fe400000000ff */
[----:B------:R-:W-:Y:S02]  /*29880*/  LEA R2, P2, R0, UR8, 0x1 ;  /* 0x0000000800027c11 */ /* 0x000fe4000f8408ff */
[----:B------:R-:W-:-:S02]  /*29890*/  F2FP.F16.F32.PACK_AB R77, R11, R10 ;  /* 0x0000000a0b4d723e */ /* 0x000fc400000000ff */
[----:B------:R-:W-:Y:S01]  /*298a0*/  LEA.HI.X.SX32 R3, R0, UR9, 0x1, P2 ;  /* 0x0000000900037c11 */ /* 0x000fe200090f0eff */
[----:B------:R-:W-:Y:S01]  /*298b0*/  IMAD R0, R93, UR30, RZ ;  /* 0x0000001e5d007c24 */ /* 0x000fe2000f8e02ff */
[----:B------:R-:W-:Y:S02]  /*298c0*/  F2FP.F16.F32.PACK_AB R76, R9, R8 ;  /* 0x00000008094c723e */ /* 0x000fe400000000ff */
[----:B------:R-:W-:Y:S01]  /*298d0*/  F2FP.F16.F32.PACK_AB R74, R7, R6 ;  /* 0x00000006074a723e */ /* 0x000fe200000000ff */
[----:B------:R-:W-:Y:S01]  /*298e0*/  IMAD.WIDE R68, R0, 0x2, R2 ;  /* 0x0000000200447825 */ /* 0x000fe200078e0202 */
[----:B------:R-:W-:Y:S02]  /*298f0*/  F2FP.F16.F32.PACK_AB R73, R5, R4 ;  /* 0x000000040549723e */ /* 0x000fe400000000ff */
[----:B------:R-:W-:Y:S02]  /*29900*/  F2FP.F16.F32.PACK_AB R80, R32, R31 ;  /* 0x0000001f2050723e */ /* 0x000fe400000000ff */
[----:B------:R-:W-:-:S02]  /*29910*/  F2FP.F16.F32.PACK_AB R75, R28, R27 ;  /* 0x0000001b1c4b723e */ /* 0x000fc400000000ff */
[----:B------:R-:W-:Y:S02]  /*29920*/  F2FP.F16.F32.PACK_AB R78, R30, R29 ;  /* 0x0000001d1e4e723e */ /* 0x000fe400000000ff */
[----:B------:R-:W0:Y:S01]  /*29930*/  LDTM.x64 R4, tmem[UR7+0xc0] ;  /* 0x0000c007000479ee */ /* 0x000e220008340000 */
[----:B------:R-:W-:Y:S01]  /*29940*/  NOP ;  /* 0x0000000000007918 */ /* 0x000fe20000000000 */
[----:B------:R2:W-:Y:S01]  /*29950*/  @P0 STG.E.U16 desc[UR16][R68.64], R75 ;  /* 0x0000004b44000986 */ /* 0x0005e2000c101510 */
[----:B------:R-:W3:Y:S03]  /*29960*/  LDCU UR7, c[0x0][0x398] ;  /* 0x00007300ff0777ac */ /* 0x000ee60008000800 */
[----:B--2---:R-:W2:Y:S01]  /*29970*/  LDL.LU R69, [R1+0x4] ;  /* 0x0000040001457983 */ /* 0x004ea20000300800 */
[----:B------:R-:W-:Y:S01]  /*29980*/  ISETP.GE.AND P0, PT, R92, UR10, PT ;  /* 0x0000000a5c007c0c */ /* 0x000fe2000bf06270 */
[----:B------:R-:W4:Y:S01]  /*29990*/  LDCU UR10, c[0x0][0x398] ;  /* 0x00007300ff0a77ac */ /* 0x000f220008000800 */
[----:B------:R-:W-:-:S02]  /*299a0*/  LEA R68, P1, R70, UR8, 0x1 ;  /* 0x0000000846447c11 */ /* 0x000fc4000f8208ff */
[----:B-1----:R-:W-:Y:S02]  /*299b0*/  ISETP.LT.AND P0, PT, R93, UR35, !P0 ;  /* 0x000000235d007c0c */ /* 0x002fe4000c701270 */
[----:B--2---:R-:W-:Y:S02]  /*299c0*/  F2FP.F16.F32.PACK_AB R72, R69, R71 ;  /* 0x000000474548723e */ /* 0x004fe400000000ff */
[----:B------:R-:W-:Y:S01]  /*299d0*/  LEA.HI.X.SX32 R69, R70, UR9, 0x1, P1 ;  /* 0x0000000946457c11 */ /* 0x000fe200088f0eff */
[----:B------:R-:W1:Y:S02]  /*299e0*/  LDCU.64 UR8, c[0x0][0x398] ;  /* 0x00007300ff0877ac */ /* 0x000e640008000a00 */
[----:B------:R-:W-:-:S04]  /*299f0*/  IMAD.WIDE R70, R0, 0x2, R68 ;  /* 0x0000000200467825 */ /* 0x000fc800078e0244 */
[----:B------:R-:W-:Y:S02]  /*29a00*/  VIADD R0, R0, UR30 ;  /* 0x0000001e00007c36 */ /* 0x000fe40008000000 */
[----:B------:R2:W-:Y:S02]  /*29a10*/  @P0 STG.E.U16 desc[UR16][R70.64], R72 ;  /* 0x0000004846000986 */ /* 0x0005e4000c101510 */
[----:B--2---:R-:W-:Y:S02]  /*29a20*/  IADD3 R70, PT, PT, R93, 0x1, RZ ;  /* 0x000000015d467810 */ /* 0x004fe40007ffe0ff */
[----:B------:R-:W-:Y:S02]  /*29a30*/  PRMT R72, R75, 0x7632, R72 ;  /* 0x000076324b487816 */ /* 0x000fe40000000048 */
[----:B------:R-:W-:Y:S01]  /*29a40*/  ISETP.GE.AND P0, PT, R70, UR11, PT ;  /* 0x0000000b46007c0c */ /* 0x000fe2000bf06270 */
[----:B------:R-:W-:-:S03]  /*29a50*/  IMAD.WIDE R70, R0, 0x2, R2 ;  /* 0x0000000200467825 */ /* 0x000fc600078e0202 */
[----:B------:R-:W-:Y:S01]  /*29a60*/  ISETP.LT.AND P1, PT, R91, UR14, !P0 ;  /* 0x0000000e5b007c0c */ /* 0x000fe2000c721270 */
[----:B------:R-:W2:Y:S01]  /*29a70*/  LDCU UR14, c[0x0][0x398] ;  /* 0x00007300ff0e77ac */ /* 0x000ea20008000800 */
[----:B------:R-:W-:Y:S01]  /*29a80*/  ISETP.LT.AND P0, PT, R92, UR26, !P0 ;  /* 0x0000001a5c007c0c */ /* 0x000fe2000c701270 */
[----:B------:R-:W0:Y:S10]  /*29a90*/  LDCU UR26, c[0x0][0x398] ;  /* 0x00007300ff1a77ac */ /* 0x000e340008000800 */
[----:B------:R0:W-:Y:S02]  /*29aa0*/  @P1 STG.E.U16 desc[UR16][R70.64], R72 ;  /* 0x0000004846001986 */ /* 0x0001e4000c101510 */
[----:B0-----:R-:W-:Y:S01]  /*29ab0*/  PRMT R72, R72, 0x7632, R72 ;  /* 0x0000763248487816 */ /* 0x001fe20000000048 */
[----:B------:R-:W-:-:S04]  /*29ac0*/  IMAD.WIDE R70, R0, 0x2, R68 ;  /* 0x0000000200467825 */ /* 0x000fc800078e0244 */
[----:B------:R-:W-:Y:S01]  /*29ad0*/  VIADD R0, R0, UR30 ;  /* 0x0000001e00007c36 */ /* 0x000fe20008000000 */
[----:B------:R0:W-:Y:S02]  /*29ae0*/  @P0 STG.E.U16 desc[UR16][R70.64], R72 ;  /* 0x0000004846000986 */ /* 0x0001e4000c101510 */
[----:B0-----:R-:W-:Y:S01]  /*29af0*/  VIADD R70, R93, 0x2 ;  /* 0x000000025d467836 */ /* 0x001fe20000000000 */
[----:B------:R-:W-:-:S04]  /*29b00*/  PRMT R72, R78, 0x7632, R72 ;  /* 0x000076324e487816 */ /* 0x000fc80000000048 */
[----:B------:R-:W-:Y:S01]  /*29b10*/  ISETP.GE.AND P0, PT, R70, UR11, PT ;  /* 0x0000000b46007c0c */ /* 0x000fe2000bf06270 */
[----:B------:R-:W-:-:S03]  /*29b20*/  IMAD.WIDE R70, R0, 0x2, R2 ;  /* 0x0000000200467825 */ /* 0x000fc600078e0202 */
[----:B------:R-:W-:Y:S01]  /*29b30*/  ISETP.LT.AND P1, PT, R91, UR22, !P0 ;  /* 0x000000165b007c0c */ /* 0x000fe2000c721270 */
[----:B------:R-:W0:Y:S01]  /*29b40*/  LDCU UR22, c[0x0][0x398] ;  /* 0x00007300ff1677ac */ /* 0x000e220008000800 */
[----:B------:R-:W-:Y:S01]  /*29b50*/  ISETP.LT.AND P0, PT, R92, UR12, !P0 ;  /* 0x0000000c5c007c0c */ /* 0x000fe2000c701270 */
[----:B------:R-:W0:Y:S10]  /*29b60*/  LDCU UR12, c[0x0][0x398] ;  /* 0x00007300ff0c77ac */ /* 0x000e340008000800 */
[----:B------:R0:W-:Y:S02]  /*29b70*/  @P1 STG.E.U16 desc[UR16][R70.64], R78 ;  /* 0x0000004e46001986 */ /* 0x0001e4000c101510 */
[----:B0-----:R-:W-:-:S04]  /*29b80*/  IMAD.WIDE R70, R0, 0x2, R68 ;  /* 0x0000000200467825 */ /* 0x001fc800078e0244 */
[----:B------:R-:W-:Y:S01]  /*29b90*/  VIADD R0, R0, UR30 ;  /* 0x0000001e00007c36 */ /* 0x000fe20008000000 */
[----:B------:R0:W-:Y:S02]  /*29ba0*/  @P0 STG.E.U16 desc[UR16][R70.64], R73 ;  /* 0x0000004946000986 */ /* 0x0001e4000c101510 */
[----:B0-----:R-:W-:-:S05]  /*29bb0*/  VIADD R70, R93, 0x3 ;  /* 0x000000035d467836 */ /* 0x001fca0000000000 */
[----:B------:R-:W-:Y:S01]  /*29bc0*/  ISETP.GE.AND P0, PT, R70, UR11, PT ;  /* 0x0000000b46007c0c */ /* 0x000fe2000bf06270 */
[----:B------:R-:W-:-:S03]  /*29bd0*/  IMAD.WIDE R70, R0, 0x2, R2 ;  /* 0x0000000200467825 */ /* 0x000fc600078e0202 */
[----:B------:R-:W-:Y:S01]  /*29be0*/  ISETP.LT.AND P1, PT, R91, UR4, !P0 ;  /* 0x000000045b007c0c */ /* 0x000fe2000c721270 */
[----:B------:R-:W0:Y:S01]  /*29bf0*/  LDCU UR4, c[0x0][0x398] ;  /* 0x00007300ff0477ac */ /* 0x000e220008000800 */
        /* <DEDUP_REMOVED lines=11> */
[----:B------:R-:W-:Y:S02]  /*29cb0*/  ISETP.LT.AND P1, PT, R91, UR28, !P0 ;  /* 0x0000001c5b007c0c */ /* 0x000fe4000c721270 */
        /* <DEDUP_REMOVED lines=9> */
[----:B-1----:R-:W-:Y:S01]  /*29d50*/  ISETP.LT.AND P1, PT, R91, UR8, !P0 ;  /* 0x000000085b007c0c */ /* 0x002fe2000c721270 */
[----:B------:R-:W0:Y:S01]  /*29d60*/  LDCU UR8, c[0x0][0x398] ;  /* 0x00007300ff0877ac */ /* 0x000e220008000800 */
[----:B------:R-:W-:Y:S02]  /*29d70*/  ISETP.LT.AND P0, PT, R92, UR20, !P0 ;  /* 0x000000145c007c0c */ /* 0x000fe4000c701270 */
[----:B------:R-:W-:Y:S01]  /*29d80*/  PRMT R73, R88, 0x7632, R73 ;  /* 0x0000763258497816 */ /* 0x000fe20000000049 */
[----:B------:R-:W1:Y:S08]  /*29d90*/  LDCU UR20, c[0x0][0x398] ;  /* 0x00007300ff1477ac */ /* 0x000e700008000800 */
        /* <DEDUP_REMOVED lines=10> */
[----:B------:R-:W-:-:S11]  /*29e40*/  ISETP.LT.AND P0, PT, R92, UR34, !P0 ;  /* 0x000000225c007c0c */ /* 0x000fd6000c701270 */
[----:B------:R0:W-:Y:S02]  /*29e50*/  @P1 STG.E.U16 desc[UR16][R70.64], R76 ;  /* 0x0000004c46001986 */ /* 0x0001e4000c101510 */
[----:B0-----:R-:W-:-:S04]  /*29e60*/  IMAD.WIDE R70, R0, 0x2, R68 ;  /* 0x0000000200467825 */ /* 0x001fc800078e0244 */
        /* <DEDUP_REMOVED lines=8> */
[----:B---3--:R-:W-:Y:S01]  /*29ef0*/  ISETP.LT.AND P0, PT, R92, UR7, !P0 ;  /* 0x000000075c007c0c */ /* 0x008fe2000c701270 */
[----:B------:R-:W3:Y:S10]  /*29f00*/  LDCU UR7, c[0x0][0x398] ;  /* 0x00007300ff0777ac */ /* 0x000ef40008000800 */
        /* <DEDUP_REMOVED lines=13> */
[----:B0-----:R-:W-:-:S05]  /*29fe0*/  IMAD.WIDE R70, R0, 0x2, R68 ;  /* 0x0000000200467825 */ /* 0x001fca00078e0244 */
[----:B------:R0:W-:Y:S02]  /*29ff0*/  @P0 STG.E.U16 desc[UR16][R70.64], R72 ;  /* 0x0000004846000986 */ /* 0x0001e4000c101510 */
[----:B0-----:R-:W-:-:S05]  /*2a000*/  VIADD R70, R93, 0x9 ;  /* 0x000000095d467836 */ /* 0x001fca0000000000 */
[----:B------:R-:W-:-:S04]  /*2a010*/  ISETP.GE.AND P0, PT, R70, UR11, PT ;  /* 0x0000000b46007c0c */ /* 0x000fc8000bf06270 */
[----:B------:R-:W-:Y:S01]  /*2a020*/  ISETP.LT.AND P1, PT, R91, UR4, !P0 ;  /* 0x000000045b007c0c */ /* 0x000fe2000c721270 */
[----:B------:R-:W-:Y:S01]  /*2a030*/  VIADD R0, R0, UR30 ;  /* 0x0000001e00007c36 */ /* 0x000fe20008000000 */
[----:B------:R-:W2:Y:S01]  /*2a040*/  LDL.LU R91, [R1+0xfb0] ;  /* 0x000fb000015b7983 */ /* 0x000ea20000300800 */
[----:B------:R-:W-:Y:S01]  /*2a050*/  PRMT R72, R81, 0x7632, R72 ;  /* 0x0000763251487816 */ /* 0x000fe20000000048 */
[----:B------:R-:W0:Y:S01]  /*2a060*/  LDCU UR4, c[0x0][0x398] ;  /* 0x00007300ff0477ac */ /* 0x000e220008000800 */
[----:B------:R-:W-:Y:S01]  /*2a070*/  IMAD.WIDE R70, R0, 0x2, R2 ;  /* 0x0000000200467825 */ /* 0x000fe200078e0202 */
[----:B------:R-:W2:Y:S04]  /*2a080*/  LDL.LU R74, [R1+0x244] ;  /* 0x00024400014a7983 */ /* 0x000ea80000300800 */
[----:B------:R-:W2:Y:S04]  /*2a090*/  LDL.LU R76, [R1+0x48] ;  /* 0x00004800014c7983 */ /* 0x000ea80000300800 */
[----:B------:R-:W2:Y:S01]  /*2a0a0*/  LDL.LU R75, [R1+0x248] ;  /* 0x00024800014b7983 */ /* 0x000ea20000300800 */
[----:B---3--:R-:W-:Y:S01]  /*2a0b0*/  ISETP.LT.AND P0, PT, R92, UR7, !P0 ;  /* 0x000000075c007c0c */ /* 0x008fe2000c701270 */
[----:B------:R-:W3:Y:S02]  /*2a0c0*/  LDCU UR7, c[0x0][0x398] ;  /* 0x00007300ff0777ac */ /* 0x000ee40008000800 */
[----:B------:R0:W-:Y:S04]  /*2a0d0*/  @P1 STG.E.U16 desc[UR16][R70.64], R81 ;  /* 0x0000005146001986 */ /* 0x0001e8000c101510 */
[----:B0-----:R-:W2:Y:S01]  /*2a0e0*/  LDL.LU R81, [R1+0x6a8] ;  /* 0x0006a80001517983 */ /* 0x001ea20000300800 */
[----:B------:R-:W-:-:S04]  /*2a0f0*/  IMAD.WIDE R70, R0, 0x2, R68 ;  /* 0x0000000200467825 */ /* 0x000fc800078e0244 */
[----:B------:R-:W-:Y:S01]  /*2a100*/  VIADD R0, R0, UR30 ;  /* 0x0000001e00007c36 */ /* 0x000fe20008000000 */
[----:B------:R0:W-:Y:S02]  /*2a110*/  @P0 STG.E.U16 desc[UR16][R70.64], R72 ;  /* 0x0000004846000986 */ /* 0x0001e4000c101510 */
[----:B0-----:R-:W-:Y:S01]  /*2a120*/  VIADD R70, R93, 0xa ;  /* 0x0000000a5d467836 */ /* 0x001fe20000000000 */
[----:B------:R-:W-:-:S04]  /*2a130*/  PRMT R72, R82, 0x7632, R72 ;  /* 0x0000763252487816 */ /* 0x000fc80000000048 */
[----:B------:R-:W-:Y:S01]  /*2a140*/  ISETP.GE.AND P0, PT, R70, UR11, PT ;  /* 0x0000000b46007c0c */ /* 0x000fe2000bf06270 */
[----:B------:R-:W-:-:S03]  /*2a150*/  IMAD.WIDE R70, R0, 0x2, R2 ;  /* 0x0000000200467825 */ /* 0x000fc600078e0202 */
[----:B--2---:R-:W-:Y:S01]  /*2a160*/  ISETP.LT.AND P1, PT, R81, UR4, !P0 ;  /* 0x0000000451007c0c */ /* 0x004fe2000c721270 */
[----:B------:R-:W0:Y:S01]  /*2a170*/  LDCU UR4, c[0x0][0x398] ;  /* 0x00007300ff0477ac */ /* 0x000e220008000800 */
[----:B---3--:R-:W-:Y:S01]  /*2a180*/  ISETP.LT.AND P0, PT, R92, UR7, !P0 ;  /* 0x000000075c007c0c */ /* 0x008fe2000c701270 */
[----:B------:R-:W2:Y:S10]  /*2a190*/  LDCU UR7, c[0x0][0x398] ;  /* 0x00007300ff0777ac */ /* 0x000eb40008000800 */
[----:B------:R3:W-:Y:S02]  /*2a1a0*/  @P1 STG.E.U16 desc[UR16][R70.64], R82 ;  /* 0x0000005246001986 */ /* 0x0007e4000c101510 */
[----:B---3--:R-:W-:-:S02]  /*2a1b0*/  IMAD.WIDE R70, R0, 0x2, R68 ;  /* 0x0000000200467825 */ /* 0x008fc400078e0244 */
[----:B------:R-:W3:Y:S02]  /*2a1c0*/  LDL.LU R82, [R1+0x2fc] ;  /* 0x0002fc0001527983 */ /* 0x000ee40000300800 */
[----:B------:R-:W-:Y:S02]  /*2a1d0*/  VIADD R0, R0, UR30 ;  /* 0x0000001e00007c36 */ /* 0x000fe40008000000 */
[----:B------:R0:W-:Y:S02]  /*2a1e0*/  @P0 STG.E.U16 desc[UR16][R70.64], R72 ;  /* 0x0000004846000986 */ /* 0x0001e4000c101510 */
[----:B0-----:R-:W-:Y:S01]  /*2a1f0*/  VIADD R70, R93, 0xb ;  /* 0x0000000b5d467836 */ /* 0x001fe20000000000 */
[----:B------:R-:W-:-:S04]  /*2a200*/  PRMT R72, R83, 0x7632, R72 ;  /* 0x0000763253487816 */ /* 0x000fc80000000048 */
[----:B------:R-:W-:Y:S01]  /*2a210*/  ISETP.GE.AND P0, PT, R70, UR11, PT ;  /* 0x0000000b46007c0c */ /* 0x000fe2000bf06270 */
[----:B------:R-:W-:-:S03]  /*2a220*/  IMAD.WIDE R70, R0, 0x2, R2 ;  /* 0x0000000200467825 */ /* 0x000fc600078e0202 */
[----:B------:R-:W-:Y:S01]  /*2a230*/  ISETP.LT.AND P1, PT, R81, UR4, !P0 ;  /* 0x0000000451007c0c */ /* 0x000fe2000c721270 */
[----:B------:R-:W0:Y:S01]  /*2a240*/  LDCU UR4, c[0x0][0x398] ;  /* 0x00007300ff0477ac */ /* 0x000e220008000800 */
[----:B--2---:R-:W-:Y:S01]  /*2a250*/  ISETP.LT.AND P0, PT, R92, UR7, !P0 ;  /* 0x000000075c007c0c */ /* 0x004fe2000c701270 */
[----:B------:R-:W2:Y:S10]  /*2a260*/  LDCU UR7, c[0x0][0x398] ;  /* 0x00007300ff0777ac */ /* 0x000eb40008000800 */
[----:B------:R0:W-:Y:S02]  /*2a270*/  @P1 STG.E.U16 desc[UR16][R70.64], R83 ;  /* 0x0000005346001986 */ /* 0x0001e4000c101510 */
[----:B0-----:R-:W-:-:S02]  /*2a280*/  IMAD.WIDE R70, R0, 0x2, R68 ;  /* 0x0000000200467825 */ /* 0x001fc400078e0244 */
        /* <DEDUP_REMOVED lines=46> */
[----:B--2---:R-:W-:Y:S01]  /*2a570*/  ISETP.LT.AND P1, PT, R81, UR7, !P0 ;  /* 0x0000000751007c0c */ /* 0x004fe2000c721270 */
[----:B------:R-:W0:Y:S01]  /*2a580*/  LDCU UR7, c[0x0][0x39c] ;  /* 0x00007380ff0777ac */ /* 0x000e220008000800 */
[----:B------:R-:W-:Y:S01]  /*2a590*/  ISETP.LT.AND P0, PT, R92, UR8, !P0 ;  /* 0x000000085c007c0c */ /* 0x000fe2000c701270 */
[----:B------:R-:W2:Y:S10]  /*2a5a0*/  LDCU UR8, c[0x0][0x39c] ;  /* 0x00007380ff0877ac */ /* 0x000eb40008000800 */
[----:B------:R0:W-:Y:S02]  /*2a5b0*/  @P1 STG.E.U16 desc[UR16][R70.64], R87 ;  /* 0x0000005746001986 */ /* 0x0001e4000c101510 */
[----:B0-----:R-:W-:-:S02]  /*2a5c0*/  IMAD.WIDE R70, R0, 0x2, R68 ;  /* 0x0000000200467825 */ /* 0x001fc400078e0244 */
[----:B------:R-:W3:Y:S02]  /*2a5d0*/  LDL.LU R87, [R1+0xf0] ;  /* 0x0000f00001577983 */ /* 0x000ee40000300800 */
[----:B------:R-:W-:Y:S02]  /*2a5e0*/  VIADD R0, R0, UR30 ;  /* 0x0000001e00007c36 */ /* 0x000fe40008000000 */
[----:B------:R0:W-:Y:S02]  /*2a5f0*/  @P0 STG.E.U16 desc[UR16][R70.64], R72 ;  /* 0x0000004846000986 */ /* 0x0001e4000c101510 */
[C---:B0-----:R-:W-:Y:S01]  /*2a600*/  IADD3 R70, PT, PT, R93.reuse, 0x10, RZ ;  /* 0x000000105d467810 */ /* 0x041fe20007ffe0ff */
[----:B------:R-:W-:-:S03]  /*2a610*/  VIADD R72, R93, 0x12 ;  /* 0x000000125d487836 */ /* 0x000fc60000000000 */
[----:B------:R-:W-:Y:S01]  /*2a620*/  ISETP.GE.AND P0, PT, R70, UR11, PT ;  /* 0x0000000b46007c0c */ /* 0x000fe2000bf06270 */
[C---:B------:R-:W-:Y:S01]  /*2a630*/  VIADD R70, R93.reuse, 0x11 ;  /* 0x000000115d467836 */ /* 0x040fe20000000000 */
[----:B------:R-:W-:Y:S01]  /*2a640*/  ISETP.GE.AND P2, PT, R72, UR7, PT ;  /* 0x0000000748007c0c */ /* 0x000fe2000bf46270 */
[----:B------:R-:W-:Y:S01]  /*2a650*/  VIADD R72, R93, 0x13 ;  /* 0x000000135d487836 */ /* 0x000fe20000000000 */
[C---:B----4-:R-:W-:Y:S01]  /*2a660*/  ISETP.LT.AND P1, PT, R81.reuse, UR10, !P0 ;  /* 0x0000000a51007c0c */ /* 0x050fe2000c721270 */
[----:B------:R-:W0:Y:S01]  /*2a670*/  LDCU UR10, c[0x0][0x39c] ;  /* 0x00007380ff0a77ac */ /* 0x000e220008000800 */
[----:B------:R-:W-:Y:S02]  /*2a680*/  ISETP.LT.AND P3, PT, R92, UR12, !P0 ;  /* 0x0000000c5c007c0c */ /* 0x000fe4000c761270 */
[----:B------:R-:W-:Y:S01]  /*2a690*/  ISETP.GE.AND P4, PT, R70, UR4, PT ;  /* 0x0000000446007c0c */ /* 0x000fe2000bf86270 */
[C---:B------:R-:W-:Y:S01]  /*2a6a0*/  IMAD.WIDE R70, R0.reuse, 0x2, R2 ;  /* 0x0000000200467825 */ /* 0x040fe200078e0202 */
[----:B------:R-:W4:Y:S01]  /*2a6b0*/  LDCU UR4, c[0x0][0x39c] ;  /* 0x00007380ff0477ac */ /* 0x000f220008000800 */
[----:B------:R-:W0:Y:S06]  /*2a6c0*/  LDCU UR7, c[0x0][0x39c] ;  /* 0x00007380ff0777ac */ /* 0x000e2c0008000800 */
[----:B------:R0:W-:Y:S01]  /*2a6d0*/  @P1 STG.E.U16 desc[UR16][R70.64], R88 ;  /* 0x0000005846001986 */ /* 0x0001e2000c101510 */
[----:B------:R-:W1:Y:S01]  /*2a6e0*/  LDCU UR11, c[0x0][0x398] ;  /* 0x00007300ff0b77ac */ /* 0x000e620008000800 */
[----:B------:R-:W1:Y:S01]  /*2a6f0*/  LDCU UR12, c[0x0][0x398] ;  /* 0x00007300ff0c77ac */ /* 0x000e620008000800 */
[----:B0-----:R-:W-:Y:S01]  /*2a700*/  IMAD.WIDE R70, R0, 0x2, R68 ;  /* 0x0000000200467825 */ /* 0x001fe200078e0244 */
[----:B------:R-:W3:Y:S01]  /*2a710*/  LDL.LU R88, [R1+0x2f4] ;  /* 0x0002f40001587983 */ /* 0x000ee20000300800 */
[----:B------:R-:W-:Y:S01]  /*2a720*/  ISETP.LT.AND P0, PT, R81, UR14, !P4 ;  /* 0x0000000e51007c0c */ /* 0x000fe2000e701270 */
[----:B------:R-:W0:Y:S01]  /*2a730*/  LDCU UR14, c[0x0][0x398] ;  /* 0x00007300ff0e77ac */ /* 0x000e220008000800 */
[----:B--2---:R-:W-:Y:S01]  /*2a740*/  ISETP.GE.AND P1, PT, R72, UR8, PT ;  /* 0x0000000848007c0c */ /* 0x004fe2000bf26270 */
[----:B------:R2:W-:Y:S01]  /*2a750*/  @P3 STG.E.U16 desc[UR16][R70.64], R73 ;  /* 0x0000004946003986 */ /* 0x0005e2000c101510 */
[----:B------:R-:W-:Y:S01]  /*2a760*/  VIADD R0, R0, UR30 ;  /* 0x0000001e00007c36 */ /* 0x000fe20008000000 */
[----:B------:R-:W-:Y:S01]  /*2a770*/  ISETP.LT.AND P4, PT, R92, UR18, !P4 ;  /* 0x000000125c007c0c */ /* 0x000fe2000e781270 */
[----:B------:R-:W0:Y:S01]  /*2a780*/  LDCU UR8, c[0x0][0x398] ;  /* 0x00007300ff0877ac */ /* 0x000e220008000800 */
[----:B------:R-:W0:Y:S01]  /*2a790*/  LDCU UR18, c[0x0][0x398] ;  /* 0x00007300ff1277ac */ /* 0x000e220008000800 */
[----:B--2---:R-:W2:Y:S01]  /*2a7a0*/  LDL.LU R71, [R1+0x44] ;  /* 0x0000440001477983 */ /* 0x004ea20000300800 */
[----:B------:R-:W-:-:S05]  /*2a7b0*/  VIADD R73, R93, 0x14 ;  /* 0x000000145d497836 */ /* 0x000fca0000000000 */
[----:B------:R-:W-:Y:S01]  /*2a7c0*/  ISETP.GE.AND P5, PT, R73, UR10, PT ;  /* 0x0000000a49007c0c */ /* 0x000fe2000bfa6270 */
[----:B------:R-:W0:Y:S01]  /*2a7d0*/  LDCU UR10, c[0x0][0x398] ;  /* 0x00007300ff0a77ac */ /* 0x000e220008000800 */
[----:B--2---:R-:W-:Y:S01]  /*2a7e0*/  F2FP.F16.F32.PACK_AB R72, R71, R74 ;  /* 0x0000004a4748723e */ /* 0x004fe200000000ff */
[----:B------:R-:W-:-:S03]  /*2a7f0*/  IMAD.WIDE R70, R0, 0x2, R2 ;  /* 0x0000000200467825 */ /* 0x000fc600078e0202 */
[----:B------:R-:W-:Y:S01]  /*2a800*/  PRMT R77, R72, 0x7632, R77 ;  /* 0x00007632484d7816 */ /* 0x000fe2000000004d */
[----:B------:R-:W-:Y:S01]  /*2a810*/  VIADD R74, R93, 0x15 ;  /* 0x000000155d4a7836 */ /* 0x000fe20000000000 */
[----:B------:R2:W-:Y:S01]  /*2a820*/  @P0 STG.E.U16 desc[UR16][R70.64], R72 ;  /* 0x0000004846000986 */ /* 0x0005e2000c101510 */
[----:B-1----:R-:W-:Y:S01]  /*2a830*/  ISETP.LT.AND P0, PT, R81, UR20, !P2 ;  /* 0x0000001451007c0c */ /* 0x002fe2000d701270 */
[----:B------:R-:W1:Y:S02]  /*2a840*/  LDCU UR20, c[0x0][0x398] ;  /* 0x00007300ff1477ac */ /* 0x000e640008000800 */
[----:B----4-:R-:W-:Y:S01]  /*2a850*/  ISETP.GE.AND P3, PT, R74, UR4, PT ;  /* 0x000000044a007c0c */ /* 0x010fe2000bf66270 */
[----:B------:R-:W4:Y:S01]  /*2a860*/  LDCU UR4, c[0x0][0x39c] ;  /* 0x00007380ff0477ac */ /* 0x000f220008000800 */
[----:B--2---:R-:W-:Y:S01]  /*2a870*/  F2FP.F16.F32.PACK_AB R71, R76, R75 ;  /* 0x0000004b4c47723e */ /* 0x004fe200000000ff */
[----:B------:R-:W-:-:S04]  /*2a880*/  IMAD.WIDE R74, R0, 0x2, R68 ;  /* 0x00000002004a7825 */ /* 0x000fc800078e0244 */
[----:B------:R-:W-:Y:S01]  /*2a890*/  VIADD R70, R0, UR30 ;  /* 0x0000001e00467c36 */ /* 0x000fe20008000000 */
[----:B------:R2:W-:Y:S01]  /*2a8a0*/  @P4 STG.E.U16 desc[UR16][R74.64], R77 ;  /* 0x0000004d4a004986 */ /* 0x0005e2000c101510 */
[----:B------:R-:W-:Y:S01]  /*2a8b0*/  ISETP.LT.AND P2, PT, R92, UR22, !P2 ;  /* 0x000000165c007c0c */ /* 0x000fe2000d741270 */
[----:B------:R-:W-:Y:S01]  /*2a8c0*/  VIADD R76, R93, 0x16 ;  /* 0x000000165d4c7836 */ /* 0x000fe20000000000 */
[----:B------:R-:W0:Y:S01]  /*2a8d0*/  LDCU UR22, c[0x0][0x398] ;  /* 0x00007300ff1677ac */ /* 0x000e220008000800 */
[----:B------:R-:W3:Y:S01]  /*2a8e0*/  LDL.LU R0, [R1+0x24c] ;  /* 0x00024c0001007983 */ /* 0x000ee20000300800 */
[----:B------:R-:W-:Y:S02]  /*2a8f0*/  IMAD.WIDE R72, R70, 0x2, R2 ;  /* 0x0000000246487825 */ /* 0x000fe400078e0202 */
[----:B------:R-:W-:Y:S01]  /*2a900*/  ISETP.GE.AND P6, PT, R76, UR7, PT ;  /* 0x000000074c007c0c */ /* 0x000fe2000bfc6270 */
[----:B------:R-:W0:Y:S01]  /*2a910*/  LDCU UR7, c[0x0][0x39c] ;  /* 0x00007380ff0777ac */ /* 0x000e220008000800 */
[----:B--2---:R-:W3:Y:S01]  /*2a920*/  LDL.LU R75, [R1+0x4c] ;  /* 0x00004c00014b7983 */ /* 0x004ee20000300800 */
[----:B------:R-:W-:-:S03]  /*2a930*/  PRMT R76, R71, 0x7632, R76 ;  /* 0x00007632474c7816 */ /* 0x000fc6000000004c */
[----:B------:R2:W-:Y:S01]  /*2a940*/  @P0 STG.E.U16 desc[UR16][R72.64], R71 ;  /* 0x0000004748000986 */ /* 0x0005e2000c101510 */
[----:B------:R-:W-:Y:S01]  /*2a950*/  ISETP.LT.AND P0, PT, R81, UR24, !P1 ;  /* 0x0000001851007c0c */ /* 0x000fe2000cf01270 */
[----:B------:R-:W0:Y:S01]  /*2a960*/  LDCU UR24, c[0x0][0x398] ;  /* 0x00007300ff1877ac */ /* 0x000e220008000800 */
[----:B--2---:R-:W-:-:S05]  /*2a970*/  IMAD.WIDE R72, R70, 0x2, R68 ;  /* 0x0000000246487825 */ /* 0x004fca00078e0244 */
[----:B------:R2:W-:Y:S01]  /*2a980*/  @P2 STG.E.U16 desc[UR16][R72.64], R76 ;  /* 0x0000004c48002986 */ /* 0x0005e2000c101510 */
[----:B---3--:R-:W-:Y:S01]  /*2a990*/  F2FP.F16.F32.PACK_AB R74, R75, R0 ;  /* 0x000000004b4a723e */ /* 0x008fe200000000ff */
[----:B------:R-:W-:Y:S02]  /*2a9a0*/  VIADD R75, R93, 0x17 ;  /* 0x000000175d4b7836 */ /* 0x000fe40000000000 */
[----:B------:R-:W-:-:S03]  /*2a9b0*/  VIADD R0, R70, UR30 ;  /* 0x0000001e46007c36 */ /* 0x000fc60008000000 */
[----:B----4-:R-:W-:Y:S01]  /*2a9c0*/  ISETP.GE.AND P4, PT, R75, UR4, PT ;  /* 0x000000044b007c0c */ /* 0x010fe2000bf86270 */
[----:B------:R-:W-:Y:S01]  /*2a9d0*/  IMAD.WIDE R70, R0, 0x2, R2 ;  /* 0x0000000200467825 */ /* 0x000fe200078e0202 */
[----:B------:R-:W3:Y:S01]  /*2a9e0*/  LDL.LU R75, [R1+0x250] ;  /* 0x00025000014b7983 */ /* 0x000ee20000300800 */
[----:B------:R-:W-:Y:S01]  /*2a9f0*/  ISETP.LT.AND P1, PT, R92, UR11, !P1 ;  /* 0x0000000b5c007c0c */ /* 0x000fe2000cf21270 */
[----:B------:R-:W4:Y:S02]  /*2aa00*/  LDCU UR4, c[0x0][0x39c] ;  /* 0x00007380ff0477ac */ /* 0x000f240008000800 */
[----:B--2---:R-:W3:Y:S01]  /*2aa10*/  LDL.LU R73, [R1+0x50] ;  /* 0x0000500001497983 */ /* 0x004ee20000300800 */
[----:B------:R-:W-:Y:S01]  /*2aa20*/  PRMT R77, R74, 0x7632, R77 ;  /* 0x000076324a4d7816 */ /* 0x000fe2000000004d */
[----:B------:R-:W-:Y:S01]  /*2aa30*/  VIADD R76, R93, 0x18 ;  /* 0x000000185d4c7836 */ /* 0x000fe20000000000 */
[----:B------:R-:W2:Y:S01]  /*2aa40*/  LDCU UR11, c[0x0][0x398] ;  /* 0x00007300ff0b77ac */ /* 0x000ea20008000800 */
[----:B------:R0:W-:Y:S01]  /*2aa50*/  @P0 STG.E.U16 desc[UR16][R70.64], R74 ;  /* 0x0000004a46000986 */ /* 0x0001e2000c101510 */
[----:B------:R-:W-:Y:S01]  /*2aa60*/  ISETP.LT.AND P0, PT, R81, UR26, !P5 ;  /* 0x0000001a51007c0c */ /* 0x000fe2000ef01270 */
[C---:B0-----:R-:W-:Y:S01]  /*2aa70*/  VIADD R70, R0.reuse, UR30 ;  /* 0x0000001e00467c36 */ /* 0x041fe20008000000 */
[----:B---3--:R-:W-:Y:S01]  /*2aa80*/  F2FP.F16.F32.PACK_AB R71, R73, R75 ;  /* 0x0000004b4947723e */ /* 0x008fe200000000ff */
[----:B------:R-:W-:-:S02]  /*2aa90*/  IMAD.WIDE R74, R0, 0x2, R68 ;  /* 0x00000002004a7825 */ /* 0x000fc400078e0244 */
[----:B------:R-:W3:Y:S01]  /*2aaa0*/  LDL.LU R0, [R1+0x254] ;  /* 0x0002540001007983 */ /* 0x000ee20000300800 */
[----:B------:R-:W-:Y:S01]  /*2aab0*/  ISETP.LT.AND P5, PT, R92, UR12, !P5 ;  /* 0x0000000c5c007c0c */ /* 0x000fe2000efa1270 */
[----:B------:R-:W-:Y:S01]  /*2aac0*/  IMAD.WIDE R72, R70, 0x2, R2 ;  /* 0x0000000246487825 */ /* 0x000fe200078e0202 */
[----:B------:R-:W-:Y:S01]  /*2aad0*/  ISETP.GE.AND P2, PT, R76, UR7, PT ;  /* 0x000000074c007c0c */ /* 0x000fe2000bf46270 */
[----:B------:R0:W-:Y:S01]  /*2aae0*/  @P1 STG.E.U16 desc[UR16][R74.64], R77 ;  /* 0x0000004d4a001986 */ /* 0x0001e2000c101510 */
[----:B------:R-:W-:Y:S01]  /*2aaf0*/  PRMT R76, R71, 0x7632, R76 ;  /* 0x00007632474c7816 */ /* 0x000fe2000000004c */
[----:B------:R-:W1:Y:S01]  /*2ab00*/  LDCU UR7, c[0x0][0x39c] ;  /* 0x00007380ff0777ac */ /* 0x000e620008000800 */
[----:B------:R-:W1:Y:S01]  /*2ab10*/  LDCU UR12, c[0x0][0x398] ;  /* 0x00007300ff0c77ac */ /* 0x000e620008000800 */
[----:B0-----:R-:W3:Y:S04]  /*2ab20*/  LDL.LU R75, [R1+0x54] ;  /* 0x00005400014b7983 */ /* 0x001ee80000300800 */
[----:B------:R0:W-:Y:S01]  /*2ab30*/  @P0 STG.E.U16 desc[UR16][R72.64], R71 ;  /* 0x0000004748000986 */ /* 0x0001e2000c101510 */
[----:B------:R-:W-:Y:S01]  /*2ab40*/  ISETP.LT.AND P0, PT, R81, UR8, !P3 ;  /* 0x0000000851007c0c */ /* 0x000fe2000df01270 */
[----:B------:R-:W1:Y:S01]  /*2ab50*/  LDCU UR8, c[0x0][0x398] ;  /* 0x00007300ff0877ac */ /* 0x000e620008000800 */
[----:B0-----:R-:W-:-:S05]  /*2ab60*/  IMAD.WIDE R72, R70, 0x2, R68 ;  /* 0x0000000246487825 */ /* 0x001fca00078e0244 */
        /* <DEDUP_REMOVED lines=9> */
[----:B0-----:R-:W3:Y:S01]  /*2ac00*/  LDL.LU R73, [R1+0x58] ;  /* 0x0000580001497983 */ /* 0x001ee20000300800 */
[----:B------:R-:W-:Y:S01]  /*2ac10*/  PRMT R77, R74, 0x7632, R77 ;  /* 0x000076324a4d7816 */ /* 0x000fe2000000004d */
[----:B------:R-:W-:Y:S01]  /*2ac20*/  VIADD R76, R93, 0x1a ;  /* 0x0000001a5d4c7836 */ /* 0x000fe20000000000 */
[----:B------:R-:W0:Y:S01]  /*2ac30*/  LDCU UR10, c[0x0][0x398] ;  /* 0x00007300ff0a77ac */ /* 0x000e220008000800 */
[----:B------:R1:W-:Y:S01]  /*2ac40*/  @P0 STG.E.U16 desc[UR16][R70.64], R74 ;  /* 0x0000004a46000986 */ /* 0x0003e2000c101510 */
[----:B------:R-:W-:Y:S01]  /*2ac50*/  ISETP.LT.AND P0, PT, R81, UR14, !P6 ;  /* 0x0000000e51007c0c */ /* 0x000fe2000f701270 */
[C---:B-1----:R-:W-:Y:S01]  /*2ac60*/  VIADD R70, R0.reuse, UR30 ;  /* 0x0000001e00467c36 */ /* 0x042fe20008000000 */
[----:B---3--:R-:W-:Y:S01]  /*2ac70*/  F2FP.F16.F32.PACK_AB R71, R73, R75 ;  /* 0x0000004b4947723e */ /* 0x008fe200000000ff */
[----:B------:R-:W-:Y:S01]  /*2ac80*/  IMAD.WIDE R74, R0, 0x2, R68 ;  /* 0x00000002004a7825 */ /* 0x000fe200078e0244 */
[----:B------:R-:W-:Y:S01]  /*2ac90*/  ISETP.GE.AND P5, PT, R76, UR7, PT ;  /* 0x000000074c007c0c */ /* 0x000fe2000bfa6270 */
[----:B------:R-:W3:Y:S01]  /*2aca0*/  LDL.LU R0, [R1+0x25c] ;  /* 0x00025c0001007983 */ /* 0x000ee20000300800 */
[----:B------:R-:W-:Y:S01]  /*2acb0*/  ISETP.LT.AND P6, PT, R92, UR18, !P6 ;  /* 0x000000125c007c0c */ /* 0x000fe2000f7c1270 */
[C---:B------:R-:W-:Y:S01]  /*2acc0*/  IMAD.WIDE R72, R70.reuse, 0x2, R2 ;  /* 0x0000000246487825 */ /* 0x040fe200078e0202 */
[----:B------:R-:W1:Y:S01]  /*2acd0*/  LDCU UR14, c[0x0][0x398] ;  /* 0x00007300ff0e77ac */ /* 0x000e620008000800 */
        /* <DEDUP_REMOVED lines=23> */
[----:B--2---:R-:W-:Y:S01]  /*2ae50*/  ISETP.LT.AND P0, PT, R81, UR11, !P2 ;  /* 0x0000000b51007c0c */ /* 0x004fe2000d701270 */
[C---:B-1----:R-:W-:Y:S01]  /*2ae60*/  VIADD R70, R0.reuse, UR30 ;  /* 0x0000001e00467c36 */ /* 0x042fe20008000000 */
[----:B---3--:R-:W-:Y:S01]  /*2ae70*/  F2FP.F16.F32.PACK_AB R71, R73, R75 ;  /* 0x0000004b4947723e */ /* 0x008fe200000000ff */
[----:B------:R-:W-:Y:S01]  /*2ae80*/  IMAD.WIDE R74, R0, 0x2, R68 ;  /* 0x00000002004a7825 */ /* 0x000fe200078e0244 */
[----:B------:R-:W-:Y:S01]  /*2ae90*/  ISETP.GE.AND P6, PT, R76, UR7, PT ;  /* 0x000000074c007c0c */ /* 0x000fe2000bfc6270 */
[----:B------:R-:W2:Y:S01]  /*2aea0*/  LDL.LU R0, [R1+0x264] ;  /* 0x0002640001007983 */ /* 0x000ea20000300800 */
[----:B------:R-:W1:Y:S03]  /*2aeb0*/  LDCU UR11, c[0x0][0x398] ;  /* 0x00007300ff0b77ac */ /* 0x000e660008000800 */
[----:B------:R3:W-:Y:S01]  /*2aec0*/  @P4 STG.E.U16 desc[UR16][R74.64], R77 ;  /* 0x0000004d4a004986 */ /* 0x0007e2000c101510 */
[----:B------:R-:W-:Y:S01]  /*2aed0*/  ISETP.LT.AND P2, PT, R92, UR24, !P2 ;  /* 0x000000185c007c0c */ /* 0x000fe2000d741270 */
[C---:B------:R-:W-:Y:S01]  /*2aee0*/  IMAD.WIDE R72, R70.reuse, 0x2, R2 ;  /* 0x0000000246487825 */ /* 0x040fe200078e0202 */
[----:B------:R-:W-:Y:S01]  /*2aef0*/  PRMT R76, R71, 0x7632, R76 ;  /* 0x00007632474c7816 */ /* 0x000fe2000000004c */
[----:B------:R-:W0:Y:S01]  /*2af00*/  LDCU UR7, c[0x0][0x39c] ;  /* 0x00007380ff0777ac */ /* 0x000e220008000800 */
[----:B---3--:R-:W2:Y:S01]  /*2af10*/  LDL.LU R75, [R1+0x64] ;  /* 0x00006400014b7983 */ /* 0x008ea20000300800 */
[----:B------:R-:W3:Y:S03]  /*2af20*/  LDCU UR24, c[0x0][0x398] ;  /* 0x00007300ff1877ac */ /* 0x000ee60008000800 */
[----:B------:R0:W-:Y:S02]  /*2af30*/  @P0 STG.E.U16 desc[UR16][R72.64], R71 ;  /* 0x0000004748000986 */ /* 0x0001e4000c101510 */
[----:B0-----:R-:W-:-:S05]  /*2af40*/  IMAD.WIDE R72, R70, 0x2, R68 ;  /* 0x0000000246487825 */ /* 0x001fca00078e0244 */
[----:B------:R0:W-:Y:S01]  /*2af50*/  @P2 STG.E.U16 desc[UR16][R72.64], R76 ;  /* 0x0000004c48002986 */ /* 0x0001e2000c101510 */
[----:B--2---:R-:W-:Y:S01]  /*2af60*/  F2FP.F16.F32.PACK_AB R74, R75, R0 ;  /* 0x000000004b4a723e */ /* 0x004fe200000000ff */
[----:B------:R-:W-:-:S05]  /*2af70*/  VIADD R75, R93, 0x1d ;  /* 0x0000001d5d4b7836 */ /* 0x000fca0000000000 */
[----:B----4-:R-:W-:Y:S02]  /*2af80*/  ISETP.GE.AND P4, PT, R75, UR4, PT ;  /* 0x000000044b007c0c */ /* 0x010fe4000bf86270 */
[----:B------:R-:W-:Y:S01]  /*2af90*/  ISETP.LT.AND P0, PT, R81, UR8, !P1 ;  /* 0x0000000851007c0c */ /* 0x000fe2000cf01270 */
[----:B------:R-:W2:Y:S01]  /*2afa0*/  LDL.LU R75, [R1+0x268] ;  /* 0x00026800014b7983 */ /* 0x000ea20000300800 */
[----:B------:R-:W-:Y:S01]  /*2afb0*/  VIADD R0, R70, UR30 ;  /* 0x0000001e46007c36 */ /* 0x000fe20008000000 */
[----:B------:R-:W-:Y:S01]  /*2afc0*/  PRMT R77, R74, 0x7632, R77 ;  /* 0x000076324a4d7816 */ /* 0x000fe2000000004d */
[----:B------:R-:W4:Y:S01]  /*2afd0*/  LDCU UR4, c[0x0][0x39c] ;  /* 0x00007380ff0477ac */ /* 0x000f220008000800 */
[----:B0-----:R-:W2:Y:S01]  /*2afe0*/  LDL.LU R73, [R1+0x68] ;  /* 0x0000680001497983 */ /* 0x001ea20000300800 */
[----:B------:R-:W-:Y:S01]  /*2aff0*/  ISETP.LT.AND P1, PT, R92, UR12, !P1 ;  /* 0x0000000c5c007c0c */ /* 0x000fe2000cf21270 */
[C---:B------:R-:W-:Y:S01]  /*2b000*/  IMAD.WIDE R70, R0.reuse, 0x2, R2 ;  /* 0x0000000200467825 */ /* 0x040fe200078e0202 */
[----:B------:R-:W0:Y:S03]  /*2b010*/  LDCU UR8, c[0x0][0x398] ;  /* 0x00007300ff0877ac */ /* 0x000e260008000800 */
[----:B------:R-:W-:Y:S01]  /*2b020*/  VIADD R76, R93, 0x1e ;  /* 0x0000001e5d4c7836 */ /* 0x000fe20000000000 */
[----:B------:R-:W0:Y:S01]  /*2b030*/  LDCU UR12, c[0x0][0x398] ;  /* 0x00007300ff0c77ac */ /* 0x000e220008000800 */
[----:B------:R1:W-:Y:S02]  /*2b040*/  @P0 STG.E.U16 desc[UR16][R70.64], R74 ;  /* 0x0000004a46000986 */ /* 0x0003e4000c101510 */
[C---:B-1----:R-:W-:Y:S01]  /*2b050*/  VIADD R70, R0.reuse, UR30 ;  /* 0x0000001e00467c36 */ /* 0x042fe20008000000 */
[----:B--2---:R-:W-:Y:S01]  /*2b060*/  F2FP.F16.F32.PACK_AB R71, R73, R75 ;  /* 0x0000004b4947723e */ /* 0x004fe200000000ff */
[----:B------:R-:W-:-:S02]  /*2b070*/  IMAD.WIDE R74, R0, 0x2, R68 ;  /* 0x00000002004a7825 */ /* 0x000fc400078e0244 */
[----:B------:R-:W2:Y:S04]  /*2b080*/  LDL.LU R0, [R1+0x26c] ;  /* 0x00026c0001007983 */ /* 0x000ea80000300800 */
[----:B------:R1:W-:Y:S04]  /*2b090*/  @P1 STG.E.U16 desc[UR16][R74.64], R77 ;  /* 0x0000004d4a001986 */ /* 0x0003e8000c101510 */
[----:B-1----:R-:W2:Y:S01]  /*2b0a0*/  LDL.LU R75, [R1+0x6c] ;  /* 0x00006c00014b7983 */ /* 0x002ea20000300800 */
[----:B------:R-:W-:Y:S01]  /*2b0b0*/  ISETP.LT.AND P0, PT, R81, UR10, !P5 ;  /* 0x0000000a51007c0c */ /* 0x000fe2000ef01270 */
[----:B------:R-:W-:Y:S01]  /*2b0c0*/  IMAD.WIDE R72, R70, 0x2, R2 ;  /* 0x0000000246487825 */ /* 0x000fe200078e0202 */
[----:B------:R-:W-:Y:S01]  /*2b0d0*/  ISETP.LT.AND P5, PT, R92, UR14, !P5 ;  /* 0x0000000e5c007c0c */ /* 0x000fe2000efa1270 */
[----:B------:R-:W1:Y:S01]  /*2b0e0*/  LDCU UR10, c[0x0][0x398] ;  /* 0x00007300ff0a77ac */ /* 0x000e620008000800 */
[----:B------:R-:W-:-:S02]  /*2b0f0*/  ISETP.GE.AND P2, PT, R76, UR7, PT ;  /* 0x000000074c007c0c */ /* 0x000fc4000bf46270 */
[----:B------:R-:W-:Y:S01]  /*2b100*/  PRMT R76, R71, 0x7632, R76 ;  /* 0x00007632474c7816 */ /* 0x000fe2000000004c */
[----:B------:R-:W0:Y:S01]  /*2b110*/  LDCU UR7, c[0x0][0x39c] ;  /* 0x00007380ff0777ac */ /* 0x000e220008000800 */
[----:B------:R-:W0:Y:S05]  /*2b120*/  LDCU UR14, c[0x0][0x398] ;  /* 0x00007300ff0e77ac */ /* 0x000e2a0008000800 */
[----:B------:R1:W-:Y:S02]  /*2b130*/  @P0 STG.E.U16 desc[UR16][R72.64], R71 ;  /* 0x0000004748000986 */ /* 0x0003e4000c101510 */
[----:B-1----:R-:W-:-:S05]  /*2b140*/  IMAD.WIDE R72, R70, 0x2, R68 ;  /* 0x0000000246487825 */ /* 0x002fca00078e0244 */
        /* <DEDUP_REMOVED lines=9> */
[----:B-1----:R-:W2:Y:S01]  /*2b1e0*/  LDL.LU R73, [R1+0x70] ;  /* 0x0000700001497983 */ /* 0x002ea20000300800 */
[----:B------:R-:W-:Y:S01]  /*2b1f0*/  ISETP.LT.AND P3, PT, R92, UR20, !P3 ;  /* 0x000000145c007c0c */ /* 0x000fe2000df61270 */
[C---:B------:R-:W-:Y:S01]  /*2b200*/  IMAD.WIDE R70, R0.reuse, 0x2, R2 ;  /* 0x0000000200467825 */ /* 0x040fe200078e0202 */
[----:B------:R-:W1:Y:S03]  /*2b210*/  LDCU UR18, c[0x0][0x398] ;  /* 0x00007300ff1277ac */ /* 0x000e660008000800 */
[----:B------:R-:W-:Y:S01]  /*2b220*/  VIADD R76, R93, 0x20 ;  /* 0x000000205d4c7836 */ /* 0x000fe20000000000 */
[----:B------:R-:W0:Y:S01]  /*2b230*/  LDCU UR20, c[0x0][0x398] ;  /* 0x00007300ff1477ac */ /* 0x000e220008000800 */
[----:B------:R3:W-:Y:S02]  /*2b240*/  @P0 STG.E.U16 desc[UR16][R70.64], R74 ;  /* 0x0000004a46000986 */ /* 0x0007e4000c101510 */
[C---:B---3--:R-:W-:Y:S01]  /*2b250*/  VIADD R70, R0.reuse, UR30 ;  /* 0x0000001e00467c36 */ /* 0x048fe20008000000 */
[----:B--2---:R-:W-:Y:S01]  /*2b260*/  F2FP.F16.F32.PACK_AB R71, R73, R75 ;  /* 0x0000004b4947723e */ /* 0x004fe200000000ff */
[----:B------:R-:W-:-:S02]  /*2b270*/  IMAD.WIDE R74, R0, 0x2, R68 ;  /* 0x00000002004a7825 */ /* 0x000fc400078e0244 */
[----:B------:R-:W2:Y:S04]  /*2b280*/  LDL.LU R0, [R1+0x274] ;  /* 0x0002740001007983 */ /* 0x000ea80000300800 */
[----:B------:R3:W-:Y:S04]  /*2b290*/  @P3 STG.E.U16 desc[UR16][R74.64], R77 ;  /* 0x0000004d4a003986 */ /* 0x0007e8000c101510 */
[----:B---3--:R-:W2:Y:S01]  /*2b2a0*/  LDL.LU R75, [R1+0x74] ;  /* 0x00007400014b7983 */ /* 0x008ea20000300800 */
[----:B------:R-:W-:Y:S01]  /*2b2b0*/  ISETP.LT.AND P0, PT, R81, UR11, !P6 ;  /* 0x0000000b51007c0c */ /* 0x000fe2000f701270 */
[----:B------:R-:W-:Y:S01]  /*2b2c0*/  IMAD.WIDE R72, R70, 0x2, R2 ;  /* 0x0000000246487825 */ /* 0x000fe200078e0202 */
[----:B------:R-:W-:Y:S01]  /*2b2d0*/  ISETP.LT.AND P6, PT, R92, UR22, !P6 ;  /* 0x000000165c007c0c */ /* 0x000fe2000f7c1270 */
[----:B------:R-:W3:Y:S01]  /*2b2e0*/  LDCU UR11, c[0x0][0x398] ;  /* 0x00007300ff0b77ac */ /* 0x000ee20008000800 */
[----:B0-----:R-:W-:-:S02]  /*2b2f0*/  ISETP.GE.AND P5, PT, R76, UR7, PT ;  /* 0x000000074c007c0c */ /* 0x001fc4000bfa6270 */
[----:B------:R-:W-:Y:S01]  /*2b300*/  PRMT R76, R71, 0x7632, R76 ;  /* 0x00007632474c7816 */ /* 0x000fe2000000004c */
[----:B------:R-:W0:Y:S01]  /*2b310*/  LDCU UR7, c[0x0][0x39c] ;  /* 0x00007380ff0777ac */ /* 0x000e220008000800 */
[----:B------:R-:W0:Y:S05]  /*2b320*/  LDCU UR22, c[0x0][0x398] ;  /* 0x00007300ff1677ac */ /* 0x000e2a0008000800 */
[----:B------:R1:W-:Y:S02]  /*2b330*/  @P0 STG.E.U16 desc[UR16][R72.64], R71 ;  /* 0x0000004748000986 */ /* 0x0003e4000c101510 */
[----:B-1----:R-:W-:-:S05]  /*2b340*/  IMAD.WIDE R72, R70, 0x2, R68 ;  /* 0x0000000246487825 */ /* 0x002fca00078e0244 */
[----:B------:R1:W-:Y:S01]  /*2b350*/  @P6 STG.E.U16 desc[UR16][R72.64], R76 ;  /* 0x0000004c48006986 */ /* 0x0003e2000c101510 */
[----:B--2---:R-:W-:Y:S02]  /*2b360*/  F2FP.F16.F32.PACK_AB R74, R75, R0 ;  /* 0x000000004b4a723e */ /* 0x004fe400000000ff */
[----:B------:R-:W-:-:S04]  /*2b370*/  IADD3 R75, PT, PT, R93, 0x21, RZ ;  /* 0x000000215d4b7810 */ /* 0x000fc80007ffe0ff */
        /* <DEDUP_REMOVED lines=233> */
[----:B------:R-:W-:Y:S01]  /*2c210*/  IADD3 R76, PT, PT, R93, 0x30, RZ ;  /* 0x000000305d4c7810 */ /* 0x000fe20007ffe0ff */
[----:B------:R-:W1:Y:S04]  /*2c220*/  LDCU UR12, c[0x0][0x398] ;  /* 0x00007300ff0c77ac */ /* 0x000e680008000800 */
[----:B------:R0:W-:Y:S01]  /*2c230*/  @P0 STG.E.U16 desc[UR16][R70.64], R74 ;  /* 0x0000004a46000986 */ /* 0x0001e2000c101510 */
[----:B------:R-:W1:Y:S01]  /*2c240*/  LDCU UR22, c[0x0][0x398] ;  /* 0x00007300ff1677ac */ /* 0x000e620008000800 */
[C---:B0-----:R-:W-:Y:S01]  /*2c250*/  VIADD R70, R0.reuse, UR30 ;  /* 0x0000001e00467c36 */ /* 0x041fe20008000000 */
[----:B--2---:R-:W-:Y:S01]  /*2c260*/  F2FP.F16.F32.PACK_AB R71, R73, R75 ;  /* 0x0000004b4947723e */ /* 0x004fe200000000ff */
[----:B------:R-:W-:-:S02]  /*2c270*/  IMAD.WIDE R74, R0, 0x2, R68 ;  /* 0x00000002004a7825 */ /* 0x000fc400078e0244 */
[----:B------:R-:W2:Y:S04]  /*2c280*/  LDL.LU R0, [R1+0x2b4] ;  /* 0x0002b40001007983 */ /* 0x000ea80000300800 */
[----:B------:R0:W-:Y:S04]  /*2c290*/  @P1 STG.E.U16 desc[UR16][R74.64], R77 ;  /* 0x0000004d4a001986 */ /* 0x0001e8000c101510 */
[----:B0-----:R-:W2:Y:S01]  /*2c2a0*/  LDL.LU R75, [R1+0xb4] ;  /* 0x0000b400014b7983 */ /* 0x001ea20000300800 */
[----:B------:R-:W-:Y:S01]  /*2c2b0*/  ISETP.LT.AND P0, PT, R81, UR11, !P5 ;  /* 0x0000000b51007c0c */ /* 0x000fe2000ef01270 */
[----:B------:R-:W-:Y:S01]  /*2c2c0*/  IMAD.WIDE R72, R70, 0x2, R2 ;  /* 0x0000000246487825 */ /* 0x000fe200078e0202 */
[----:B------:R-:W-:Y:S01]  /*2c2d0*/  ISETP.LT.AND P5, PT, R92, UR24, !P5 ;  /* 0x000000185c007c0c */ /* 0x000fe2000efa1270 */
[----:B------:R-:W0:Y:S01]  /*2c2e0*/  LDCU UR11, c[0x0][0x398] ;  /* 0x00007300ff0b77ac */ /* 0x000e220008000800 */
        /* <DEDUP_REMOVED lines=195> */
[----:B------:R-:W-:-:S05]  /*2cf20*/  ISETP.LT.AND P1, PT, R81, UR8, !P3 ;  /* 0x0000000851007c0c */ /* 0x000fca000df21270 */
[----:B------:R0:W-:Y:S01]  /*2cf30*/  @P0 STG.E.U16 desc[UR16][R72.64], R71 ;  /* 0x0000004748000986 */ /* 0x0001e2000c101510 */
[----:B------:R-:W1:Y:S01]  /*2cf40*/  LDCU UR8, c[0x0][0x39c] ;  /* 0x00007380ff0877ac */ /* 0x000e620008000800 */
[----:B------:R-:W1:Y:S01]  /*2cf50*/  LDCU UR18, c[0x0][0x398] ;  /* 0x00007300ff1277ac */ /* 0x000e620008000800 */
[----:B0-----:R-:W-:-:S05]  /*2cf60*/  IMAD.WIDE R72, R70, 0x2, R68 ;  /* 0x0000000246487825 */ /* 0x001fca00078e0244 */
[----:B------:R0:W-:Y:S01]  /*2cf70*/  @P5 STG.E.U16 desc[UR16][R72.64], R76 ;  /* 0x0000004c48005986 */ /* 0x0001e2000c101510 */
[----:B--2---:R-:W-:Y:S01]  /*2cf80*/  F2FP.F16.F32.PACK_AB R74, R75, R0 ;  /* 0x000000004b4a723e */ /* 0x004fe200000000ff */
[----:B------:R-:W-:-:S05]  /*2cf90*/  VIADD R75, R93, 0x3d ;  /* 0x0000003d5d4b7836 */ /* 0x000fca0000000000 */
[----:B----4-:R-:W-:Y:S01]  /*2cfa0*/  ISETP.GE.AND P0, PT, R75, UR4, PT ;  /* 0x000000044b007c0c */ /* 0x010fe2000bf06270 */
[----:B------:R-:W-:Y:S01]  /*2cfb0*/  VIADD R0, R70, UR30 ;  /* 0x0000001e46007c36 */ /* 0x000fe20008000000 */
[----:B------:R-:W2:Y:S01]  /*2cfc0*/  LDL.LU R75, [R1+0x2e8] ;  /* 0x0002e800014b7983 */ /* 0x000ea20000300800 */
[----:B------:R-:W-:Y:S01]  /*2cfd0*/  ISETP.LT.AND P3, PT, R92, UR20, !P3 ;  /* 0x000000145c007c0c */ /* 0x000fe2000df61270 */
[----:B------:R-:W4:Y:S02]  /*2cfe0*/  LDCU UR4, c[0x0][0x39c] ;  /* 0x00007380ff0477ac */ /* 0x000f240008000800 */
[----:B0-----:R-:W2:Y:S01]  /*2cff0*/  LDL.LU R73, [R1+0xe8] ;  /* 0x0000e80001497983 */ /* 0x001ea20000300800 */
[----:B------:R-:W-:Y:S01]  /*2d000*/  IMAD.WIDE R70, R0, 0x2, R2 ;  /* 0x0000000200467825 */ /* 0x000fe200078e0202 */
[----:B------:R-:W-:-:S04]  /*2d010*/  PRMT R77, R74, 0x7632, R77 ;  /* 0x000076324a4d7816 */ /* 0x000fc8000000004d */
[----:B------:R0:W-:Y:S01]  /*2d020*/  @P1 STG.E.U16 desc[UR16][R70.64], R74 ;  /* 0x0000004a46001986 */ /* 0x0001e2000c101510 */
[----:B--2---:R-:W-:Y:S01]  /*2d030*/  F2FP.F16.F32.PACK_AB R76, R73, R75 ;  /* 0x0000004b494c723e */ /* 0x004fe200000000ff */
[----:B0-----:R-:W-:-:S05]  /*2d040*/  IMAD.WIDE R74, R0, 0x2, R68 ;  /* 0x00000002004a7825 */ /* 0x001fca00078e0244 */
[----:B------:R0:W-:Y:S04]  /*2d050*/  @P3 STG.E.U16 desc[UR16][R74.64], R77 ;  /* 0x0000004d4a003986 */ /* 0x0001e8000c101510 */
[----:B0-----:R-:W2:Y:S04]  /*2d060*/  LDL.LU R74, [R1+0xec] ;  /* 0x0000ec00014a7983 */ /* 0x001ea80000300800 */
[----:B------:R-:W2:Y:S01]  /*2d070*/  LDL.LU R75, [R1+0x2ec] ;  /* 0x0002ec00014b7983 */ /* 0x000ea20000300800 */
[----:B------:R-:W-:Y:S01]  /*2d080*/  ISETP.LT.AND P5, PT, R81, UR10, !P6 ;  /* 0x0000000a51007c0c */ /* 0x000fe2000f7a1270 */
[C---:B------:R-:W-:Y:S01]  /*2d090*/  VIADD R71, R93.reuse, 0x3e ;  /* 0x0000003e5d477836 */ /* 0x040fe20000000000 */
[----:B------:R-:W-:Y:S01]  /*2d0a0*/  ISETP.LT.AND P6, PT, R92, UR22, !P6 ;  /* 0x000000165c007c0c */ /* 0x000fe2000f7c1270 */
[----:B------:R-:W-:Y:S01]  /*2d0b0*/  VIADD R70, R0, UR30 ;  /* 0x0000001e00467c36 */ /* 0x000fe20008000000 */
[----:B------:R-:W-:Y:S01]  /*2d0c0*/  PRMT R79, R76, 0x7632, R79 ;  /* 0x000076324c4f7816 */ /* 0x000fe2000000004f */
[----:B------:R-:W-:Y:S01]  /*2d0d0*/  VIADD R77, R93, 0x40 ;  /* 0x000000405d4d7836 */ /* 0x000fe20000000000 */
[----:B------:R-:W-:Y:S01]  /*2d0e0*/  ISETP.GE.AND P1, PT, R71, UR7, PT ;  /* 0x0000000747007c0c */ /* 0x000fe2000bf26270 */
[----:B------:R-:W-:Y:S01]  /*2d0f0*/  IMAD.WIDE R72, R70, 0x2, R2 ;  /* 0x0000000246487825 */ /* 0x000fe200078e0202 */
[----:B------:R-:W-:Y:S01]  /*2d100*/  IADD3 R0, PT, PT, R93, 0x3f, RZ ;  /* 0x0000003f5d007810 */ /* 0x000fe20007ffe0ff */
[----:B------:R-:W0:Y:S04]  /*2d110*/  LDCU UR10, c[0x0][0x398] ;  /* 0x00007300ff0a77ac */ /* 0x000e280008000800 */
[----:B------:R-:W-:Y:S01]  /*2d120*/  @P5 STG.E.U16 desc[UR16][R72.64], R76 ;  /* 0x0000004c48005986 */ /* 0x000fe2000c101510 */
[----:B-1----:R-:W-:Y:S01]  /*2d130*/  ISETP.LT.AND P5, PT, R81, UR12, !P4 ;  /* 0x0000000c51007c0c */ /* 0x002fe2000e7a1270 */
[----:B------:R-:W1:Y:S01]  /*2d140*/  LDCU UR7, c[0x0][0x39c] ;  /* 0x00007380ff0777ac */ /* 0x000e620008000800 */
[----:B--2---:R-:W-:Y:S01]  /*2d150*/  F2FP.F16.F32.PACK_AB R71, R74, R75 ;  /* 0x0000004b4a47723e */ /* 0x004fe200000000ff */
[----:B------:R-:W-:Y:S01]  /*2d160*/  IMAD.WIDE R74, R70, 0x2, R68 ;  /* 0x00000002464a7825 */ /* 0x000fe200078e0244 */
[----:B------:R-:W-:Y:S01]  /*2d170*/  ISETP.GE.AND P3, PT, R0, UR8, PT ;  /* 0x0000000800007c0c */ /* 0x000fe2000bf66270 */
[----:B------:R-:W2:Y:S03]  /*2d180*/  LDCU UR8, c[0x0][0x398] ;  /* 0x00007300ff0877ac */ /* 0x000ea60008000800 */
[----:B------:R0:W-:Y:S01]  /*2d190*/  @P6 STG.E.U16 desc[UR16][R74.64], R79 ;  /* 0x0000004f4a006986 */ /* 0x0001e2000c101510 */
[----:B------:R-:W1:Y:S03]  /*2d1a0*/  LDCU UR12, c[0x0][0x398] ;  /* 0x00007300ff0c77ac */ /* 0x000e660008000800 */
[----:B0-----:R-:W2:Y:S01]  /*2d1b0*/  LDL.LU R75, [R1+0xf4] ;  /* 0x0000f400014b7983 */ /* 0x001ea20000300800 */
[----:B------:R-:W-:Y:S01]  /*2d1c0*/  ISETP.LT.AND P4, PT, R92, UR24, !P4 ;  /* 0x000000185c007c0c */ /* 0x000fe2000e781270 */
[----:B------:R-:W-:Y:S01]  /*2d1d0*/  VIADD R0, R70, UR30 ;  /* 0x0000001e46007c36 */ /* 0x000fe20008000000 */
[----:B------:R-:W-:-:S03]  /*2d1e0*/  PRMT R78, R71, 0x7610, R78 ;  /* 0x00007610474e7816 */ /* 0x000fc6000000004e */
[C---:B------:R-:W-:Y:S01]  /*2d1f0*/  IMAD.WIDE R72, R0.reuse, 0x2, R2 ;  /* 0x0000000200487825 */ /* 0x040fe200078e0202 */
[----:B------:R-:W-:Y:S02]  /*2d200*/  PRMT R76, R71, 0x7632, R76 ;  /* 0x00007632474c7816 */ /* 0x000fe4000000004c */
[----:B----4-:R-:W-:Y:S01]  /*2d210*/  ISETP.GE.AND P6, PT, R77, UR4, PT ;  /* 0x000000044d007c0c */ /* 0x010fe2000bfc6270 */
[----:B------:R-:W-:Y:S01]  /*2d220*/  IMAD.WIDE R70, R0, 0x2, R68 ;  /* 0x0000000200467825 */ /* 0x000fe200078e0244 */
[----:B------:R-:W-:Y:S01]  /*2d230*/  @P5 STG.E.U16 desc[UR16][R72.64], R78 ;  /* 0x0000004e48005986 */ /* 0x000fe2000c101510 */
[C---:B---3--:R-:W-:Y:S01]  /*2d240*/  ISETP.LT.AND P5, PT, R81.reuse, UR11, !P2 ;  /* 0x0000000b51007c0c */ /* 0x048fe2000d7a1270 */
[----:B------:R-:W0:Y:S01]  /*2d250*/  LDCU UR4, c[0x0][0x39c] ;  /* 0x00007380ff0477ac */ /* 0x000e220008000800 */
[----:B------:R-:W-:Y:S01]  /*2d260*/  ISETP.LT.AND P2, PT, R92, UR14, !P2 ;  /* 0x0000000e5c007c0c */ /* 0x000fe2000d741270 */
[----:B------:R3:W-:Y:S01]  /*2d270*/  @P4 STG.E.U16 desc[UR16][R70.64], R76 ;  /* 0x0000004c46004986 */ /* 0x0007e2000c101510 */
[----:B------:R-:W-:Y:S01]  /*2d280*/  VIADD R0, R0, UR30 ;  /* 0x0000001e00007c36 */ /* 0x000fe20008000000 */
[----:B------:R-:W-:Y:S01]  /*2d290*/  ISETP.LT.AND P4, PT, R81, UR18, !P0 ;  /* 0x0000001251007c0c */ /* 0x000fe2000c781270 */
[----:B------:R-:W-:Y:S01]  /*2d2a0*/  VIADD R79, R93, 0x41 ;  /* 0x000000415d4f7836 */ /* 0x000fe20000000000 */
[----:B------:R-:W4:Y:S01]  /*2d2b0*/  LDCU UR11, c[0x0][0x398] ;  /* 0x00007300ff0b77ac */ /* 0x000f220008000800 */
[----:B------:R-:W0:Y:S01]  /*2d2c0*/  LDCU UR14, c[0x0][0x398] ;  /* 0x00007300ff0e77ac */ /* 0x000e220008000800 */
[----:B---3--:R-:W-:Y:S01]  /*2d2d0*/  F2FP.F16.F32.PACK_AB R71, R87, R86 ;  /* 0x000000565747723e */ /* 0x008fe200000000ff */
[----:B------:R-:W-:-:S02]  /*2d2e0*/  VIADD R70, R0, UR30 ;  /* 0x0000001e00467c36 */ /* 0x000fc40008000000 */
[----:B------:R-:W-:Y:S01]  /*2d2f0*/  IMAD.WIDE R76, R0, 0x2, R2 ;  /* 0x00000002004c7825 */ /* 0x000fe200078e0202 */
[C---:B------:R-:W-:Y:S02]  /*2d300*/  PRMT R80, R71.reuse, 0x7610, R80 ;  /* 0x0000761047507816 */ /* 0x040fe40000000050 */
[----:B------:R-:W-:Y:S01]  /*2d310*/  PRMT R71, R71, 0x7632, R71 ;  /* 0x0000763247477816 */ /* 0x000fe20000000047 */
[----:B------:R-:W-:Y:S01]  /*2d320*/  IMAD.WIDE R72, R70, 0x2, R2 ;  /* 0x0000000246487825 */ /* 0x000fe200078e0202 */
[----:B--2---:R-:W-:Y:S01]  /*2d330*/  ISETP.LT.AND P0, PT, R92, UR8, !P0 ;  /* 0x000000085c007c0c */ /* 0x004fe2000c701270 */
[----:B------:R2:W-:Y:S01]  /*2d340*/  @P5 STG.E.U16 desc[UR16][R76.64], R80 ;  /* 0x000000504c005986 */ /* 0x0005e2000c101510 */
[----:B-1----:R-:W-:Y:S01]  /*2d350*/  ISETP.GE.AND P5, PT, R79, UR7, PT ;  /* 0x000000074f007c0c */ /* 0x002fe2000bfa6270 */
[----:B------:R-:W1:Y:S01]  /*2d360*/  LDCU UR7, c[0x0][0x398] ;  /* 0x00007300ff0777ac */ /* 0x000e620008000800 */
[----:B------:R-:W3:Y:S01]  /*2d370*/  LDCU UR8, c[0x0][0x398] ;  /* 0x00007300ff0877ac */ /* 0x000ee20008000800 */
[----:B--2---:R-:W-:-:S02]  /*2d380*/  F2FP.F16.F32.PACK_AB R76, R83, R82 ;  /* 0x00000052534c723e */ /* 0x004fc400000000ff */
[----:B------:R-:W-:Y:S01]  /*2d390*/  F2FP.F16.F32.PACK_AB R78, R75, R88 ;  /* 0x000000584b4e723e */ /* 0x000fe200000000ff */
[----:B------:R-:W-:-:S04]  /*2d3a0*/  IMAD.WIDE R74, R0, 0x2, R68 ;  /* 0x00000002004a7825 */ /* 0x000fc800078e0244 */
[----:B------:R-:W-:Y:S01]  /*2d3b0*/  VIADD R0, R93, 0x42 ;  /* 0x000000425d007836 */ /* 0x000fe20000000000 */
[----:B------:R2:W-:Y:S01]  /*2d3c0*/  @P2 STG.E.U16 desc[UR16][R74.64], R71 ;  /* 0x000000474a002986 */ /* 0x0005e2000c101510 */
[----:B------:R-:W-:Y:S01]  /*2d3d0*/  ISETP.LT.AND P2, PT, R81, UR10, !P1 ;  /* 0x0000000a51007c0c */ /* 0x000fe2000cf41270 */
[----:B------:R-:W1:Y:S02]  /*2d3e0*/  LDCU UR10, c[0x0][0x398] ;  /* 0x00007300ff0a77ac */ /* 0x000e640008000800 */
[----:B------:R3:W-:Y:S01]  /*2d3f0*/  @P4 STG.E.U16 desc[UR16][R72.64], R78 ;  /* 0x0000004e48004986 */ /* 0x0007e2000c101510 */
[----:B0-----:R-:W-:Y:S01]  /*2d400*/  ISETP.GE.AND P4, PT, R0, UR4, PT ;  /* 0x0000000400007c0c */ /* 0x001fe2000bf86270 */
[----:B------:R-:W-:Y:S01]  /*2d410*/  VIADD R0, R70, UR30 ;  /* 0x0000001e46007c36 */ /* 0x000fe20008000000 */
[----:B--2---:R-:W-:Y:S01]  /*2d420*/  PRMT R75, R78, 0x7632, R75 ;  /* 0x000076324e4b7816 */ /* 0x004fe2000000004b */
[----:B------:R-:W0:Y:S01]  /*2d430*/  LDCU UR4, c[0x0][0x39c] ;  /* 0x00007380ff0477ac */ /* 0x000e220008000800 */
[----:B---3--:R-:W2:Y:S01]  /*2d440*/  LDL.LU R78, [R1+0x1cc] ;  /* 0x0001cc00014e7983 */ /* 0x008ea20000300800 */
[----:B------:R-:W-:Y:S01]  /*2d450*/  IMAD.WIDE R72, R70, 0x2, R68 ;  /* 0x0000000246487825 */ /* 0x000fe200078e0244 */
[----:B------:R-:W-:-:S02]  /*2d460*/  F2FP.F16.F32.PACK_AB R74, R85, R84 ;  /* 0x00000054554a723e */ /* 0x000fc400000000ff */
[----:B------:R-:W3:Y:S01]  /*2d470*/  LDL.LU R79, [R1+0x1d0] ;  /* 0x0001d000014f7983 */ /* 0x000ee20000300800 */
[----:B------:R-:W-:-:S03]  /*2d480*/  IMAD.WIDE R70, R0, 0x2, R2 ;  /* 0x0000000200467825 */ /* 0x000fc600078e0202 */
[----:B------:R-:W2:Y:S04]  /*2d490*/  LDL.LU R80, [R1+0x1d4] ;  /* 0x0001d40001507983 */ /* 0x000ea80000300800 */
[----:B------:R-:W2:Y:S04]  /*2d4a0*/  LDL.LU R88, [R1+0x1d8] ;  /* 0x0001d80001587983 */ /* 0x000ea80000300800 */
[----:B------:R-:W2:Y:S01]  /*2d4b0*/  LDL.LU R87, [R1+0x1dc] ;  /* 0x0001dc0001577983 */ /* 0x000ea20000300800 */
[----:B------:R-:W-:-:S03]  /*2d4c0*/  PRMT R77, R74, 0x7632, R77 ;  /* 0x000076324a4d7816 */ /* 0x000fc6000000004d */
[----:B------:R-:W2:Y:S04]  /*2d4d0*/  LDL.LU R86, [R1+0x1e0] ;  /* 0x0001e00001567983 */ /* 0x000ea80000300800 */
[----:B------:R-:W2:Y:S04]  /*2d4e0*/  LDL.LU R85, [R1+0x1e8] ;  /* 0x0001e80001557983 */ /* 0x000ea80000300800 */
[----:B------:R-:W2:Y:S04]  /*2d4f0*/  LDL.LU R84, [R1+0x1e4] ;  /* 0x0001e40001547983 */ /* 0x000ea80000300800 */
[----:B------:R-:W-:Y:S04]  /*2d500*/  @P0 STG.E.U16 desc[UR16][R72.64], R75 ;  /* 0x0000004b48000986 */ /* 0x000fe8000c101510 */
[----:B------:R-:W2:Y:S04]  /*2d510*/  LDL.LU R83, [R1+0x1f0] ;  /* 0x0001f00001537983 */ /* 0x000ea80000300800 */
[----:B------:R0:W-:Y:S04]  /*2d520*/  @P2 STG.E.U16 desc[UR16][R70.64], R74 ;  /* 0x0000004a46002986 */ /* 0x0001e8000c101510 */
[----:B------:R-:W2:Y:S01]  /*2d530*/  LDL.LU R82, [R1+0x1ec] ;  /* 0x0001ec0001527983 */ /* 0x000ea20000300800 */
[----:B0-----:R-:W-:-:S02]  /*2d540*/  VIADD R70, R0, UR30 ;  /* 0x0000001e00467c36 */ /* 0x001fc40008000000 */
[----:B------:R-:W-:Y:S02]  /*2d550*/  IMAD.WIDE R74, R0, 0x2, R68 ;  /* 0x00000002004a7825 */ /* 0x000fe400078e0244 */
[----:B------:R-:W2:Y:S01]  /*2d560*/  LDL.LU R0, [R1+0x100] ;  /* 0x0001000001007983 */ /* 0x000ea20000300800 */
[----:B------:R-:W-:Y:S02]  /*2d570*/  ISETP.LT.AND P1, PT, R92, UR12, !P1 ;  /* 0x0000000c5c007c0c */ /* 0x000fe4000cf21270 */
[----:B-1----:R-:W-:Y:S01]  /*2d580*/  ISETP.LT.AND P0, PT, R81, UR7, !P3 ;  /* 0x0000000751007c0c */ /* 0x002fe2000df01270 */
[----:B------:R-:W0:Y:S01]  /*2d590*/  LDCU UR7, c[0x0][0x39c] ;  /* 0x00007380ff0777ac */ /* 0x000e220008000800 */
[----:B------:R-:W-:Y:S01]  /*2d5a0*/  IMAD.WIDE R72, R70, 0x2, R2 ;  /* 0x0000000246487825 */ /* 0x000fe200078e0202 */
[----:B------:R-:W1:Y:S08]  /*2d5b0*/  LDCU UR12, c[0x0][0x398] ;  /* 0x00007300ff0c77ac */ /* 0x000e700008000800 */
[----:B------:R0:W-:Y:S04]  /*2d5c0*/  @P1 STG.E.U16 desc[UR16][R74.64], R77 ;  /* 0x0000004d4a001986 */ /* 0x0001e8000c101510 */
[----:B------:R1:W-:Y:S04]  /*2d5d0*/  @P0 STG.E.U16 desc[UR16][R72.64], R76 ;  /* 0x0000004c48000986 */ /* 0x0003e8000c101510 */
[----:B0-----:R-:W3:Y:S01]  /*2d5e0*/  LDL.LU R77, [R1+0x1c8] ;  /* 0x0001c800014d7983 */ /* 0x001ee20000300800 */
[----:B------:R-:W-:-:S03]  /*2d5f0*/  PRMT R75, R76, 0x7632, R75 ;  /* 0x000076324c4b7816 */ /* 0x000fc6000000004b */
[----:B-1----:R-:W3:Y:S01]  /*2d600*/  LDL.LU R76, [R1+0x1c4] ;  /* 0x0001c400014c7983 */ /* 0x002ee20000300800 */
[----:B--2---:R-:W-:Y:S01]  /*2d610*/  F2FP.F16.F32.PACK_AB R74, R4, R0 ;  /* 0x00000000044a723e */ /* 0x004fe200000000ff */
[----:B------:R-:W-:-:S05]  /*2d620*/  VIADD R4, R93, 0x44 ;  /* 0x000000445d047836 */ /* 0x000fca0000000000 */
[----:B------:R-:W-:Y:S02]  /*2d630*/  ISETP.GE.AND P1, PT, R4, UR7, PT ;  /* 0x0000000704007c0c */ /* 0x000fe4000bf26270 */
[----:B----4-:R-:W-:Y:S01]  /*2d640*/  ISETP.LT.AND P3, PT, R92, UR11, !P3 ;  /* 0x0000000b5c007c0c */ /* 0x010fe2000df61270 */
[----:B------:R-:W2:Y:S01]  /*2d650*/  LDL.LU R4, [R1+0x104] ;  /* 0x0001040001047983 */ /* 0x000ea20000300800 */
[----:B------:R-:W-:Y:S01]  /*2d660*/  VIADD R71, R93, 0x43 ;  /* 0x000000435d477836 */ /* 0x000fe20000000000 */
[----:B------:R-:W-:Y:S01]  /*2d670*/  ISETP.LT.AND P0, PT, R81, UR8, !P6 ;  /* 0x0000000851007c0c */ /* 0x000fe2000f701270 */
[----:B------:R-:W-:Y:S01]  /*2d680*/  VIADD R0, R70, UR30 ;  /* 0x0000001e46007c36 */ /* 0x000fe20008000000 */
[----:B------:R-:W-:Y:S01]  /*2d690*/  ISETP.LT.AND P6, PT, R92, UR10, !P6 ;  /* 0x0000000a5c007c0c */ /* 0x000fe2000f7c1270 */
[----:B------:R-:W-:Y:S01]  /*2d6a0*/  IMAD.WIDE R72, R70, 0x2, R68 ;  /* 0x0000000246487825 */ /* 0x000fe200078e0244 */
[----:B------:R-:W-:Y:S01]  /*2d6b0*/  ISETP.GE.AND P2, PT, R71, UR4, PT ;  /* 0x0000000447007c0c */ /* 0x000fe2000bf46270 */
[----:B------:R-:W0:Y:S02]  /*2d6c0*/  LDCU UR4, c[0x0][0x39c] ;  /* 0x00007380ff0477ac */ /* 0x000e240008000800 */
[C---:B------:R-:W-:Y:S01]  /*2d6d0*/  IMAD.WIDE R70, R0.reuse, 0x2, R2 ;  /* 0x0000000200467825 */ /* 0x040fe200078e0202 */
[----:B------:R-:W1:Y:S02]  /*2d6e0*/  LDCU UR7, c[0x0][0x39c] ;  /* 0x00007380ff0777ac */ /* 0x000e640008000800 */
[----:B------:R4:W-:Y:S01]  /*2d6f0*/  @P3 STG.E.U16 desc[UR16][R72.64], R75 ;  /* 0x0000004b48003986 */ /* 0x0009e2000c101510 */
[----:B------:R-:W0:Y:S03]  /*2d700*/  LDCU UR8, c[0x0][0x398] ;  /* 0x00007300ff0877ac */ /* 0x000e260008000800 */
[----:B------:R1:W-:Y:S01]  /*2d710*/  @P0 STG.E.U16 desc[UR16][R70.64], R74 ;  /* 0x0000004a46000986 */ /* 0x0003e2000c101510 */
[----:B------:R-:W0:Y:S01]  /*2d720*/  LDCU UR11, c[0x0][0x398] ;  /* 0x00007300ff0b77ac */ /* 0x000e220008000800 */
[----:B------:R-:W0:Y:S01]  /*2d730*/  LDCU UR10, c[0x0][0x398] ;  /* 0x00007300ff0a77ac */ /* 0x000e220008000800 */
[----:B----4-:R-:W-:Y:S01]  /*2d740*/  IMAD.WIDE R72, R0, 0x2, R68 ;  /* 0x0000000200487825 */ /* 0x010fe200078e0244 */
[----:B-1----:R-:W-:-:S03]  /*2d750*/  PRMT R74, R74, 0x7632, R74 ;  /* 0x000076324a4a7816 */ /* 0x002fc6000000004a */
[----:B------:R-:W-:Y:S02]  /*2d760*/  VIADD R75, R93, 0x45 ;  /* 0x000000455d4b7836 */ /* 0x000fe40000000000 */
[----:B------:R1:W-:Y:S03]  /*2d770*/  @P6 STG.E.U16 desc[UR16][R72.64], R74 ;  /* 0x0000004a48006986 */ /* 0x0003e6000c101510 */
[----:B0-----:R-:W-:Y:S01]  /*2d780*/  ISETP.GE.AND P3, PT, R75, UR4, PT ;  /* 0x000000044b007c0c */ /* 0x001fe2000bf66270 */
[----:B------:R-:W0:Y:S01]  /*2d790*/  LDCU UR4, c[0x0][0x39c] ;  /* 0x00007380ff0477ac */ /* 0x000e220008000800 */
[----:B-1----:R-:W-:-:S05]  /*2d7a0*/  VIADD R72, R93, 0x46 ;  /* 0x000000465d487836 */ /* 0x002fca0000000000 */
[----:B------:R-:W-:Y:S01]  /*2d7b0*/  ISETP.GE.AND P6, PT, R72, UR7, PT ;  /* 0x0000000748007c0c */ /* 0x000fe2000bfc6270 */
[----:B------:R-:W1:Y:S01]  /*2d7c0*/  LDCU UR7, c[0x0][0x39c] ;  /* 0x00007380ff0777ac */ /* 0x000e620008000800 */
[----:B--2---:R-:W-:Y:S01]  /*2d7d0*/  F2FP.F16.F32.PACK_AB R5, R5, R4 ;  /* 0x000000040505723e */ /* 0x004fe200000000ff */
[----:B------:R-:W-:Y:S02]  /*2d7e0*/  VIADD R4, R0, UR30 ;  /* 0x0000001e00047c36 */ /* 0x000fe40008000000 */
[----:B------:R-:W2:Y:S04]  /*2d7f0*/  LDL.LU R0, [R1+0x108] ;  /* 0x0001080001007983 */ /* 0x000ea80000300800 */
[----:B------:R-:W4:Y:S04]  /*2d800*/  LDL.LU R75, [R1+0x1c0] ;  /* 0x0001c000014b7983 */ /* 0x000f280000300800 */
[----:B------:R-:W3:Y:S04]  /*2d810*/  LDL.LU R74, [R1+0x1bc] ;  /* 0x0001bc00014a7983 */ /* 0x000ee80000300800 */
[----:B------:R-:W3:Y:S01]  /*2d820*/  LDL.LU R72, [R1+0x10c] ;  /* 0x00010c0001487983 */ /* 0x000ee20000300800 */
[----:B------:R-:W-:Y:S01]  /*2d830*/  ISETP.LT.AND P0, PT, R81, UR12, !P5 ;  /* 0x0000000c51007c0c */ /* 0x000fe2000ef01270 */
[----:B------:R-:W-:Y:S01]  /*2d840*/  IMAD.WIDE R70, R4, 0x2, R2 ;  /* 0x0000000204467825 */ /* 0x000fe200078e0202 */
[C---:B------:R-:W-:Y:S01]  /*2d850*/  ISETP.LT.AND P5, PT, R92.reuse, UR8, !P5 ;  /* 0x000000085c007c0c */ /* 0x040fe2000efa1270 */
[----:B------:R-:W0:Y:S01]  /*2d860*/  LDCU UR12, c[0x0][0x398] ;  /* 0x00007300ff0c77ac */ /* 0x000e220008000800 */
[----:B------:R-:W-:Y:S01]  /*2d870*/  PRMT R73, R5, 0x7632, R73 ;  /* 0x0000763205497816 */ /* 0x000fe20000000049 */
[----:B------:R-:W0:Y:S08]  /*2d880*/  LDCU UR8, c[0x0][0x398] ;  /* 0x00007300ff0877ac */ /* 0x000e300008000800 */
[----:B------:R0:W-:Y:S01]  /*2d890*/  @P0 STG.E.U16 desc[UR16][R70.64], R5 ;  /* 0x0000000546000986 */ /* 0x0001e2000c101510 */
[----:B------:R-:W-:Y:S01]  /*2d8a0*/  ISETP.LT.AND P0, PT, R81, UR11, !P4 ;  /* 0x0000000b51007c0c */ /* 0x000fe2000e701270 */
[----:B------:R-:W1:Y:S01]  /*2d8b0*/  LDCU UR11, c[0x0][0x398] ;  /* 0x00007300ff0b77ac */ /* 0x000e620008000800 */
[----:B------:R-:W-:Y:S01]  /*2d8c0*/  ISETP.LT.AND P4, PT, R92, UR10, !P4 ;  /* 0x0000000a5c007c0c */ /* 0x000fe2000e781270 */
[----:B------:R-:W1:Y:S01]  /*2d8d0*/  LDCU UR10, c[0x0][0x398] ;  /* 0x00007300ff0a77ac */ /* 0x000e620008000800 */
[----:B0-----:R-:W-:-:S05]  /*2d8e0*/  IMAD.WIDE R70, R4, 0x2, R68 ;  /* 0x0000000204467825 */ /* 0x001fca00078e0244 */
[----:B------:R0:W-:Y:S01]  /*2d8f0*/  @P5 STG.E.U16 desc[UR16][R70.64], R73 ;  /* 0x0000004946005986 */ /* 0x0001e2000c101510 */
[----:B--2---:R-:W-:Y:S01]  /*2d900*/  F2FP.F16.F32.PACK_AB R6, R6, R0 ;  /* 0x000000000606723e */ /* 0x004fe200000000ff */
[----:B------:R-:W-:-:S04]  /*2d910*/  VIADD R0, R4, UR30 ;  /* 0x0000001e04007c36 */ /* 0x000fc80008000000 */
[----:B------:R-:W-:Y:S01]  /*2d920*/  IMAD.WIDE R4, R0, 0x2, R2 ;  /* 0x0000000200047825 */ /* 0x000fe200078e0202 */
[----:B0-----:R-:W-:-:S03]  /*2d930*/  PRMT R73, R6, 0x7632, R73 ;  /* 0x0000763206497816 */ /* 0x001fc60000000049 */
[C---:B------:R-:W-:Y:S01]  /*2d940*/  IMAD.WIDE R70, R0.reuse, 0x2, R68 ;  /* 0x0000000200467825 */ /* 0x040fe200078e0244 */
[----:B------:R0:W-:Y:S04]  /*2d950*/  @P0 STG.E.U16 desc[UR16][R4.64], R6 ;  /* 0x0000000604000986 */ /* 0x0001e8000c101510 */
[----:B------:R2:W-:Y:S01]  /*2d960*/  @P4 STG.E.U16 desc[UR16][R70.64], R73 ;  /* 0x0000004946004986 */ /* 0x0005e2000c101510 */
[----:B0-----:R-:W-:-:S03]  /*2d970*/  VIADD R4, R0, UR30 ;  /* 0x0000001e00047c36 */ /* 0x001fc60008000000 */
[----:B------:R-:W4:Y:S01]  /*2d980*/  LDL.LU R0, [R1+0x110] ;  /* 0x0001100001007983 */ /* 0x000f220000300800 */
[----:B---3--:R-:W-:Y:S01]  /*2d990*/  F2FP.F16.F32.PACK_AB R5, R7, R72 ;  /* 0x000000480705723e */ /* 0x008fe200000000ff */
[C---:B------:R-:W-:Y:S02]  /*2d9a0*/  VIADD R72, R93.reuse, 0x47 ;  /* 0x000000475d487836 */ /* 0x040fe40000000000 */
[----:B--2---:R-:W-:-:S03]  /*2d9b0*/  VIADD R70, R93, 0x48 ;  /* 0x000000485d467836 */ /* 0x004fc60000000000 */
[----:B------:R-:W-:Y:S02]  /*2d9c0*/  ISETP.GE.AND P5, PT, R72, UR4, PT ;  /* 0x0000000448007c0c */ /* 0x000fe4000bfa6270 */
[----:B------:R-:W-:Y:S01]  /*2d9d0*/  ISETP.LT.AND P0, PT, R81, UR12, !P2 ;  /* 0x0000000c51007c0c */ /* 0x000fe2000d701270 */
[----:B------:R-:W2:Y:S01]  /*2d9e0*/  LDL.LU R72, [R1+0x1b8] ;  /* 0x0001b80001487983 */ /* 0x000ea20000300800 */
[----:B-1----:R-:W-:Y:S01]  /*2d9f0*/  ISETP.GE.AND P4, PT, R70, UR7, PT ;  /* 0x0000000746007c0c */ /* 0x002fe2000bf86270 */
[----:B------:R-:W-:Y:S01]  /*2da00*/  IMAD.WIDE R6, R4, 0x2, R2 ;  /* 0x0000000204067825 */ /* 0x000fe200078e0202 */
[C---:B------:R-:W-:Y:S01]  /*2da10*/  ISETP.LT.AND P2, PT, R92.reuse, UR8, !P2 ;  /* 0x000000085c007c0c */ /* 0x040fe2000d741270 */
[----:B------:R-:W3:Y:S01]  /*2da20*/  LDL.LU R73, [R1+0x1b4] ;  /* 0x0001b40001497983 */ /* 0x000ee20000300800 */
[----:B------:R-:W0:Y:S03]  /*2da30*/  LDCU UR4, c[0x0][0x39c] ;  /* 0x00007380ff0477ac */ /* 0x000e260008000800 */
[----:B------:R-:W2:Y:S01]  /*2da40*/  LDL.LU R70, [R1+0x114] ;  /* 0x0001140001467983 */ /* 0x000ea20000300800 */
[----:B------:R-:W-:Y:S01]  /*2da50*/  PRMT R71, R5, 0x7632, R71 ;  /* 0x0000763205477816 */ /* 0x000fe20000000047 */
[----:B------:R-:W1:Y:S02]  /*2da60*/  LDCU UR7, c[0x0][0x39c] ;  /* 0x00007380ff0777ac */ /* 0x000e640008000800 */
[----:B------:R0:W-:Y:S01]  /*2da70*/  @P0 STG.E.U16 desc[UR16][R6.64], R5 ;  /* 0x0000000506000986 */ /* 0x0001e2000c101510 */
[----:B------:R-:W-:Y:S01]  /*2da80*/  ISETP.LT.AND P0, PT, R81, UR11, !P1 ;  /* 0x0000000b51007c0c */ /* 0x000fe2000cf01270 */
[----:B------:R-:W1:Y:S01]  /*2da90*/  LDCU UR12, c[0x0][0x398] ;  /* 0x00007300ff0c77ac */ /* 0x000e620008000800 */
[----:B------:R-:W-:Y:S01]  /*2daa0*/  ISETP.LT.AND P1, PT, R92, UR10, !P1 ;  /* 0x0000000a5c007c0c */ /* 0x000fe2000cf21270 */
[----:B------:R-:W1:Y:S01]  /*2dab0*/  LDCU UR8, c[0x0][0x398] ;  /* 0x00007300ff0877ac */ /* 0x000e620008000800 */
[----:B------:R-:W1:Y:S01]  /*2dac0*/  LDCU UR11, c[0x0][0x398] ;  /* 0x00007300ff0b77ac */ /* 0x000e620008000800 */
[----:B0-----:R-:W-:Y:S01]  /*2dad0*/  IMAD.WIDE R6, R4, 0x2, R68 ;  /* 0x0000000204067825 */ /* 0x001fe200078e0244 */
[----:B------:R-:W0:Y:S04]  /*2dae0*/  LDCU UR10, c[0x0][0x398] ;  /* 0x00007300ff0a77ac */ /* 0x000e280008000800 */
[----:B------:R0:W-:Y:S01]  /*2daf0*/  @P2 STG.E.U16 desc[UR16][R6.64], R71 ;  /* 0x0000004706002986 */ /* 0x0001e2000c101510 */
[----:B----4-:R-:W-:Y:S01]  /*2db00*/  F2FP.F16.F32.PACK_AB R8, R8, R0 ;  /* 0x000000000808723e */ /* 0x010fe200000000ff */
[----:B------:R-:W-:-:S04]  /*2db10*/  VIADD R0, R4, UR30 ;  /* 0x0000001e04007c36 */ /* 0x000fc80008000000 */
[----:B------:R-:W-:Y:S01]  /*2db20*/  IMAD.WIDE R4, R0, 0x2, R2 ;  /* 0x0000000200047825 */ /* 0x000fe200078e0202 */
[----:B0-----:R-:W-:-:S04]  /*2db30*/  PRMT R71, R8, 0x7632, R71 ;  /* 0x0000763208477816 */ /* 0x001fc80000000047 */
[----:B------:R2:W-:Y:S02]  /*2db40*/  @P0 STG.E.U16 desc[UR16][R4.64], R8 ;  /* 0x0000000804000986 */ /* 0x0005e4000c101510 */
[----:B--2---:R-:W-:Y:S01]  /*2db50*/  F2FP.F16.F32.PACK_AB R5, R9, R70 ;  /* 0x000000460905723e */ /* 0x004fe200000000ff */
[----:B------:R-:W-:-:S04]  /*2db60*/  IMAD.WIDE R8, R0, 0x2, R68 ;  /* 0x0000000200087825 */ /* 0x000fc800078e0244 */
[----:B------:R-:W-:Y:S02]  /*2db70*/  VIADD R4, R0, UR30 ;  /* 0x0000001e00047c36 */ /* 0x000fe40008000000 */
[----:B------:R-:W2:Y:S01]  /*2db80*/  LDL.LU R0, [R1+0x118] ;  /* 0x0001180001007983 */ /* 0x000ea20000300800 */
[----:B------:R-:W-:-:S03]  /*2db90*/  VIADD R70, R93, 0x49 ;  /* 0x000000495d467836 */ /* 0x000fc60000000000 */
[----:B------:R0:W-:Y:S02]  /*2dba0*/  @P1 STG.E.U16 desc[UR16][R8.64], R71 ;  /* 0x0000004708001986 */ /* 0x0001e4000c101510 */
[----:B------:R-:W-:Y:S02]  /*2dbb0*/  ISETP.GE.AND P2, PT, R70, UR4, PT ;  /* 0x0000000446007c0c */ /* 0x000fe4000bf46270 */
[----:B-1----:R-:W-:Y:S01]  /*2dbc0*/  ISETP.LT.AND P0, PT, R81, UR12, !P3 ;  /* 0x0000000c51007c0c */ /* 0x002fe2000df01270 */
[----:B------:R-:W4:Y:S01]  /*2dbd0*/  LDL.LU R70, [R1+0x1b0] ;  /* 0x0001b00001467983 */ /* 0x000f220000300800 */
[----:B------:R-:W1:Y:S01]  /*2dbe0*/  LDCU UR12, c[0x0][0x398] ;  /* 0x00007300ff0c77ac */ /* 0x000e620008000800 */
[----:B------:R-:W-:Y:S01]  /*2dbf0*/  IMAD.WIDE R6, R4, 0x2, R2 ;  /* 0x0000000204067825 */ /* 0x000fe200078e0202 */
[----:B------:R-:W1:Y:S03]  /*2dc00*/  LDCU UR4, c[0x0][0x39c] ;  /* 0x00007380ff0477ac */ /* 0x000e660008000800 */
[----:B0-----:R-:W-:Y:S01]  /*2dc10*/  VIADD R8, R93, 0x4a ;  /* 0x0000004a5d087836 */ /* 0x001fe20000000000 */
[----:B------:R-:W3:Y:S04]  /*2dc20*/  LDL.LU R71, [R1+0x1ac] ;  /* 0x0001ac0001477983 */ /* 0x000ee80000300800 */
[----:B------:R-:W-:-:S02]  /*2dc30*/  ISETP.GE.AND P1, PT, R8, UR7, PT ;  /* 0x0000000708007c0c */ /* 0x000fc4000bf26270 */
[C---:B------:R-:W-:Y:S01]  /*2dc40*/  ISETP.LT.AND P3, PT, R92.reuse, UR8, !P3 ;  /* 0x000000085c007c0c */ /* 0x040fe2000df61270 */
[----:B------:R-:W3:Y:S01]  /*2dc50*/  LDL.LU R8, [R1+0x11c] ;  /* 0x00011c0001087983 */ /* 0x000ee20000300800 */
[----:B------:R-:W-:Y:S01]  /*2dc60*/  PRMT R9, R5, 0x7632, R9 ;  /* 0x0000763205097816 */ /* 0x000fe20000000009 */
[----:B------:R-:W0:Y:S02]  /*2dc70*/  LDCU UR7, c[0x0][0x39c] ;  /* 0x00007380ff0777ac */ /* 0x000e240008000800 */
[----:B------:R1:W-:Y:S01]  /*2dc80*/  @P0 STG.E.U16 desc[UR16][R6.64], R5 ;  /* 0x0000000506000986 */ /* 0x0003e2000c101510 */
[----:B------:R-:W-:Y:S01]  /*2dc90*/  ISETP.LT.AND P0, PT, R81, UR11, !P6 ;  /* 0x0000000b51007c0c */ /* 0x000fe2000f701270 */
[----:B------:R-:W0:Y:S01]  /*2dca0*/  LDCU UR8, c[0x0][0x398] ;  /* 0x00007300ff0877ac */ /* 0x000e220008000800 */
[----:B------:R-:W-:Y:S01]  /*2dcb0*/  ISETP.LT.AND P6, PT, R92, UR10, !P6 ;  /* 0x0000000a5c007c0c */ /* 0x000fe2000f7c1270 */
[----:B------:R-:W0:Y:S01]  /*2dcc0*/  LDCU UR11, c[0x0][0x398] ;  /* 0x00007300ff0b77ac */ /* 0x000e220008000800 */
[----:B------:R-:W0:Y:S01]  /*2dcd0*/  LDCU UR10, c[0x0][0x398] ;  /* 0x00007300ff0a77ac */ /* 0x000e220008000800 */
[----:B-1----:R-:W-:-:S05]  /*2dce0*/  IMAD.WIDE R6, R4, 0x2, R68 ;  /* 0x0000000204067825 */ /* 0x002fca00078e0244 */
[----:B------:R-:W-:Y:S01]  /*2dcf0*/  @P3 STG.E.U16 desc[UR16][R6.64], R9 ;  /* 0x0000000906003986 */ /* 0x000fe2000c101510 */
[----:B------:R-:W-:Y:S01]  /*2dd00*/  ISETP.LT.AND P3, PT, R81, UR12, !P5 ;  /* 0x0000000c51007c0c */ /* 0x000fe2000ef61270 */
[----:B------:R-:W1:Y:S01]  /*2dd10*/  LDCU UR12, c[0x0][0x398] ;  /* 0x00007300ff0c77ac */ /* 0x000e620008000800 */
[----:B--2---:R-:W-:Y:S01]  /*2dd20*/  F2FP.F16.F32.PACK_AB R10, R10, R0 ;  /* 0x000000000a0a723e */ /* 0x004fe200000000ff */
[----:B------:R-:W-:-:S04]  /*2dd30*/  VIADD R0, R4, UR30 ;  /* 0x0000001e04007c36 */ /* 0x000fc80008000000 */
[----:B------:R-:W-:-:S05]  /*2dd40*/  IMAD.WIDE R4, R0, 0x2, R2 ;  /* 0x0000000200047825 */ /* 0x000fca00078e0202 */
[----:B------:R2:W-:Y:S02]  /*2dd50*/  @P0 STG.E.U16 desc[UR16][R4.64], R10 ;  /* 0x0000000a04000986 */ /* 0x0005e4000c101510 */
[----:B--2---:R-:W-:Y:S01]  /*2dd60*/  VIADD R4, R0, UR30 ;  /* 0x0000001e00047c36 */ /* 0x004fe20008000000 */
[----:B------:R-:W-:Y:S02]  /*2dd70*/  PRMT R10, R10, 0x7632, R10 ;  /* 0x000076320a0a7816 */ /* 0x000fe4000000000a */
[----:B---3--:R-:W-:Y:S01]  /*2dd80*/  F2FP.F16.F32.PACK_AB R11, R11, R8 ;  /* 0x000000080b0b723e */ /* 0x008fe200000000ff */
[----:B------:R-:W-:Y:S02]  /*2dd90*/  IMAD.WIDE R8, R0, 0x2, R68 ;  /* 0x0000000200087825 */ /* 0x000fe400078e0244 */
[----:B------:R-:W2:Y:S02]  /*2dda0*/  LDL.LU R0, [R1+0x120] ;  /* 0x0001200001007983 */ /* 0x000ea40000300800 */
[----:B------:R-:W-:-:S02]  /*2ddb0*/  IMAD.WIDE R6, R4, 0x2, R2 ;  /* 0x0000000204067825 */ /* 0x000fc400078e0202 */
[----:B------:R3:W-:Y:S04]  /*2ddc0*/  @P6 STG.E.U16 desc[UR16][R8.64], R10 ;  /* 0x0000000a08006986 */ /* 0x0007e8000c101510 */
[----:B------:R0:W-:Y:S01]  /*2ddd0*/  @P3 STG.E.U16 desc[UR16][R6.64], R11 ;  /* 0x0000000b06003986 */ /* 0x0001e2000c101510 */
[----:B---3--:R-:W-:Y:S01]  /*2dde0*/  VIADD R8, R93, 0x4c ;  /* 0x0000004c5d087836 */ /* 0x008fe20000000000 */
[----:B------:R-:W-:Y:S02]  /*2ddf0*/  PRMT R9, R11, 0x7632, R9 ;  /* 0x000076320b097816 */ /* 0x000fe40000000009 */
[----:B0-----:R-:W3:Y:S02]  /*2de00*/  LDL.LU R11, [R1+0x164] ;  /* 0x00016400010b7983 */ /* 0x001ee40000300800 */
[----:B------:R-:W-:-:S02]  /*2de10*/  ISETP.GE.AND P3, PT, R8, UR7, PT ;  /* 0x0000000708007c0c */ /* 0x000fc4000bf66270 */
[----:B------:R-:W-:Y:S01]  /*2de20*/  ISETP.LT.AND P5, PT, R92, UR8, !P5 ;  /* 0x000000085c007c0c */ /* 0x000fe2000efa1270 */
[----:B------:R-:W3:Y:S01]  /*2de30*/  LDL.LU R8, [R1+0x124] ;  /* 0x0001240001087983 */ /* 0x000ee20000300800 */
[----:B------:R-:W-:Y:S01]  /*2de40*/  ISETP.LT.AND P6, PT, R81, UR11, !P4 ;  /* 0x0000000b51007c0c */ /* 0x000fe2000e7c1270 */
[----:B------:R-:W-:Y:S02]  /*2de50*/  VIADD R5, R93, 0x4b ;  /* 0x0000004b5d057836 */ /* 0x000fe40000000000 */
[----:B------:R-:W-:Y:S01]  /*2de60*/  IMAD.WIDE R6, R4, 0x2, R68 ;  /* 0x0000000204067825 */ /* 0x000fe200078e0244 */
[----:B------:R-:W-:Y:S01]  /*2de70*/  ISETP.LT.AND P4, PT, R92, UR10, !P4 ;  /* 0x0000000a5c007c0c */ /* 0x000fe2000e781270 */
[----:B------:R-:W0:Y:S01]  /*2de80*/  LDCU UR7, c[0x0][0x39c] ;  /* 0x00007380ff0777ac */ /* 0x000e220008000800 */
[----:B------:R-:W-:Y:S01]  /*2de90*/  ISETP.GE.AND P0, PT, R5, UR4, PT ;  /* 0x0000000405007c0c */ /* 0x000fe2000bf06270 */
[----:B------:R-:W0:Y:S04]  /*2dea0*/  LDCU UR8, c[0x0][0x398] ;  /* 0x00007300ff0877ac */ /* 0x000e280008000800 */
[----:B------:R-:W-:Y:S01]  /*2deb0*/  @P5 STG.E.U16 desc[UR16][R6.64], R9 ;  /* 0x0000000906005986 */ /* 0x000fe2000c101510 */
[----:B------:R-:W0:Y:S01]  /*2dec0*/  LDCU UR11, c[0x0][0x398] ;  /* 0x00007300ff0b77ac */ /* 0x000e220008000800 */
[----:B------:R-:W0:Y:S01]  /*2ded0*/  LDCU UR4, c[0x0][0x39c] ;  /* 0x00007380ff0477ac */ /* 0x000e220008000800 */
[----:B------:R-:W0:Y:S01]  /*2dee0*/  LDCU UR10, c[0x0][0x398] ;  /* 0x00007300ff0a77ac */ /* 0x000e220008000800 */
[----:B--2---:R-:W-:Y:S01]  /*2def0*/  F2FP.F16.F32.PACK_AB R12, R12, R0 ;  /* 0x000000000c0c723e */ /* 0x004fe200000000ff */
[----:B------:R-:W-:-:S04]  /*2df00*/  VIADD R0, R4, UR30 ;  /* 0x0000001e04007c36 */ /* 0x000fc80008000000 */
[----:B------:R-:W-:Y:S01]  /*2df10*/  IMAD.WIDE R4, R0, 0x2, R2 ;  /* 0x0000000200047825 */ /* 0x000fe200078e0202 */
[----:B------:R-:W-:-:S04]  /*2df20*/  PRMT R10, R12, 0x7632, R10 ;  /* 0x000076320c0a7816 */ /* 0x000fc8000000000a */
[----:B------:R2:W-:Y:S01]  /*2df30*/  @P6 STG.E.U16 desc[UR16][R4.64], R12 ;  /* 0x0000000c04006986 */ /* 0x0005e2000c101510 */
[----:B-1----:R-:W-:Y:S01]  /*2df40*/  ISETP.LT.AND P6, PT, R81, UR12, !P2 ;  /* 0x0000000c51007c0c */ /* 0x002fe2000d7c1270 */
[----:B------:R-:W1:Y:S01]  /*2df50*/  LDCU UR12, c[0x0][0x398] ;  /* 0x00007300ff0c77ac */ /* 0x000e620008000800 */
[C---:B--2---:R-:W-:Y:S01]  /*2df60*/  VIADD R4, R0.reuse, UR30 ;  /* 0x0000001e00047c36 */ /* 0x044fe20008000000 */
[----:B---3--:R-:W-:Y:S01]  /*2df70*/  F2FP.F16.F32.PACK_AB R13, R13, R8 ;  /* 0x000000080d0d723e */ /* 0x008fe200000000ff */
[----:B------:R-:W-:Y:S02]  /*2df80*/  IMAD.WIDE R8, R0, 0x2, R68 ;  /* 0x0000000200087825 */ /* 0x000fe400078e0244 */
[----:B------:R-:W2:Y:S02]  /*2df90*/  LDL.LU R0, [R1+0x128] ;  /* 0x0001280001007983 */ /* 0x000ea40000300800 */
[----:B------:R-:W-:Y:S02]  /*2dfa0*/  IMAD.WIDE R6, R4, 0x2, R2 ;  /* 0x0000000204067825 */ /* 0x000fe400078e0202 */
[----:B------:R3:W-:Y:S04]  /*2dfb0*/  @P4 STG.E.U16 desc[UR16][R8.64], R10 ;  /* 0x0000000a08004986 */ /* 0x0007e8000c101510 */
[----:B------:R0:W-:Y:S01]  /*2dfc0*/  @P6 STG.E.U16 desc[UR16][R6.64], R13 ;  /* 0x0000000d06006986 */ /* 0x0001e2000c101510 */
[----:B---3--:R-:W-:-:S02]  /*2dfd0*/  IADD3 R8, PT, PT, R93, 0x4e, RZ ;  /* 0x0000004e5d087810 */ /* 0x008fc40007ffe0ff */
[----:B------:R-:W-:Y:S02]  /*2dfe0*/  PRMT R9, R13, 0x7632, R9 ;  /* 0x000076320d097816 */ /* 0x000fe40000000009 */
[----:B0-----:R-:W3:Y:S01]  /*2dff0*/  LDL.LU R13, [R1+0x168] ;  /* 0x00016800010d7983 */ /* 0x001ee20000300800 */
[----:B------:R-:W-:Y:S02]  /*2e000*/  ISETP.GE.AND P4, PT, R8, UR7, PT ;  /* 0x0000000708007c0c */ /* 0x000fe4000bf86270 */
        /* <DEDUP_REMOVED lines=21> */
[----:B------:R-:W2:Y:S01]  /*2e160*/  LDL.LU R14, [R1+0x1a8] ;  /* 0x0001a800010e7983 */ /* 0x000ea20000300800 */
[----:B---3--:R-:W-:Y:S01]  /*2e170*/  F2FP.F16.F32.PACK_AB R15, R15, R8 ;  /* 0x000000080f0f723e */ /* 0x008fe200000000ff */
[----:B------:R-:W-:Y:S02]  /*2e180*/  IMAD.WIDE R8, R0, 0x2, R68 ;  /* 0x0000000200087825 */ /* 0x000fe400078e0244 */
[----:B------:R-:W3:Y:S02]  /*2e190*/  LDL.LU R0, [R1+0x130] ;  /* 0x0001300001007983 */ /* 0x000ee40000300800 */
[----:B------:R-:W-:-:S02]  /*2e1a0*/  IMAD.WIDE R6, R4, 0x2, R2 ;  /* 0x0000000204067825 */ /* 0x000fc400078e0202 */
[----:B------:R0:W-:Y:S04]  /*2e1b0*/  @P1 STG.E.U16 desc[UR16][R8.64], R10 ;  /* 0x0000000a08001986 */ /* 0x0001e8000c101510 */
[----:B------:R1:W-:Y:S01]  /*2e1c0*/  @P6 STG.E.U16 desc[UR16][R6.64], R15 ;  /* 0x0000000f06006986 */ /* 0x0003e2000c101510 */
[----:B0-----:R-:W-:Y:S01]  /*2e1d0*/  VIADD R8, R93, 0x50 ;  /* 0x000000505d087836 */ /* 0x001fe20000000000 */
[----:B------:R-:W-:Y:S02]  /*2e1e0*/  PRMT R9, R15, 0x7632, R9 ;  /* 0x000076320f097816 */ /* 0x000fe40000000009 */
[----:B-1----:R-:W2:Y:S02]  /*2e1f0*/  LDL.LU R15, [R1+0x16c] ;  /* 0x00016c00010f7983 */ /* 0x002ea40000300800 */
[----:B------:R-:W-:-:S02]  /*2e200*/  ISETP.GE.AND P1, PT, R8, UR7, PT ;  /* 0x0000000708007c0c */ /* 0x000fc4000bf26270 */
[----:B------:R-:W-:Y:S01]  /*2e210*/  ISETP.LT.AND P0, PT, R92, UR8, !P0 ;  /* 0x000000085c007c0c */ /* 0x000fe2000c701270 */
[----:B------:R-:W2:Y:S01]  /*2e220*/  LDL.LU R8, [R1+0x134] ;  /* 0x0001340001087983 */ /* 0x000ea20000300800 */
[----:B------:R-:W-:Y:S01]  /*2e230*/  ISETP.LT.AND P6, PT, R81, UR11, !P3 ;  /* 0x0000000b51007c0c */ /* 0x000fe2000dfc1270 */
[----:B------:R-:W-:Y:S02]  /*2e240*/  VIADD R5, R93, 0x4f ;  /* 0x0000004f5d057836 */ /* 0x000fe40000000000 */
[----:B------:R-:W-:Y:S01]  /*2e250*/  IMAD.WIDE R6, R4, 0x2, R68 ;  /* 0x0000000204067825 */ /* 0x000fe200078e0244 */
[----:B------:R-:W-:Y:S01]  /*2e260*/  ISETP.LT.AND P3, PT, R92, UR10, !P3 ;  /* 0x0000000a5c007c0c */ /* 0x000fe2000df61270 */
[----:B------:R-:W0:Y:S01]  /*2e270*/  LDCU UR7, c[0x0][0x39c] ;  /* 0x00007380ff0777ac */ /* 0x000e220008000800 */
[----:B------:R-:W-:Y:S01]  /*2e280*/  ISETP.GE.AND P2, PT, R5, UR4, PT ;  /* 0x0000000405007c0c */ /* 0x000fe2000bf46270 */
[----:B------:R-:W1:Y:S04]  /*2e290*/  LDCU UR8, c[0x0][0x398] ;  /* 0x00007300ff0877ac */ /* 0x000e680008000800 */
[----:B------:R-:W-:Y:S01]  /*2e2a0*/  @P0 STG.E.U16 desc[UR16][R6.64], R9 ;  /* 0x0000000906000986 */ /* 0x000fe2000c101510 */
[----:B------:R-:W0:Y:S01]  /*2e2b0*/  LDCU UR11, c[0x0][0x398] ;  /* 0x00007300ff0b77ac */ /* 0x000e220008000800 */
[----:B------:R-:W0:Y:S01]  /*2e2c0*/  LDCU UR4, c[0x0][0x39c] ;  /* 0x00007380ff0477ac */ /* 0x000e220008000800 */
[----:B------:R-:W0:Y:S01]  /*2e2d0*/  LDCU UR10, c[0x0][0x398] ;  /* 0x00007300ff0a77ac */ /* 0x000e220008000800 */
[----:B---3--:R-:W-:Y:S01]  /*2e2e0*/  F2FP.F16.F32.PACK_AB R16, R16, R0 ;  /* 0x000000001010723e */ /* 0x008fe200000000ff */
[----:B------:R-:W-:-:S04]  /*2e2f0*/  VIADD R0, R4, UR30 ;  /* 0x0000001e04007c36 */ /* 0x000fc80008000000 */
[----:B------:R-:W-:Y:S01]  /*2e300*/  IMAD.WIDE R4, R0, 0x2, R2 ;  /* 0x0000000200047825 */ /* 0x000fe200078e0202 */
[----:B------:R-:W-:-:S04]  /*2e310*/  PRMT R10, R16, 0x7632, R10 ;  /* 0x00007632100a7816 */ /* 0x000fc8000000000a */
[----:B------:R3:W-:Y:S01]  /*2e320*/  @P6 STG.E.U16 desc[UR16][R4.64], R16 ;  /* 0x0000001004006986 */ /* 0x0007e2000c101510 */
[----:B------:R-:W-:Y:S01]  /*2e330*/  ISETP.LT.AND P6, PT, R81, UR12, !P5 ;  /* 0x0000000c51007c0c */ /* 0x000fe2000efc1270 */
[----:B------:R-:W0:Y:S01]  /*2e340*/  LDCU UR12, c[0x0][0x398] ;  /* 0x00007300ff0c77ac */ /* 0x000e220008000800 */
[C---:B---3--:R-:W-:Y:S01]  /*2e350*/  VIADD R4, R0.reuse, UR30 ;  /* 0x0000001e00047c36 */ /* 0x048fe20008000000 */
[----:B------:R-:W3:Y:S01]  /*2e360*/  LDL.LU R16, [R1+0x1a4] ;  /* 0x0001a40001107983 */ /* 0x000ee20000300800 */
[----:B--2---:R-:W-:Y:S01]  /*2e370*/  F2FP.F16.F32.PACK_AB R17, R17, R8 ;  /* 0x000000081111723e */ /* 0x004fe200000000ff */
[----:B------:R-:W-:Y:S02]  /*2e380*/  IMAD.WIDE R8, R0, 0x2, R68 ;  /* 0x0000000200087825 */ /* 0x000fe400078e0244 */
[----:B------:R-:W2:Y:S02]  /*2e390*/  LDL.LU R0, [R1+0x138] ;  /* 0x0001380001007983 */ /* 0x000ea40000300800 */
[----:B------:R-:W-:-:S02]  /*2e3a0*/  IMAD.WIDE R6, R4, 0x2, R2 ;  /* 0x0000000204067825 */ /* 0x000fc400078e0202 */
[----:B------:R0:W-:Y:S04]  /*2e3b0*/  @P3 STG.E.U16 desc[UR16][R8.64], R10 ;  /* 0x0000000a08003986 */ /* 0x0001e8000c101510 */
[----:B------:R1:W-:Y:S01]  /*2e3c0*/  @P6 STG.E.U16 desc[UR16][R6.64], R17 ;  /* 0x0000001106006986 */ /* 0x0003e2000c101510 */
[----:B0-----:R-:W-:Y:S01]  /*2e3d0*/  VIADD R8, R93, 0x52 ;  /* 0x000000525d087836 */ /* 0x001fe20000000000 */
[----:B------:R-:W-:Y:S02]  /*2e3e0*/  PRMT R9, R17, 0x7632, R9 ;  /* 0x0000763211097816 */ /* 0x000fe40000000009 */
[----:B-1----:R-:W3:Y:S02]  /*2e3f0*/  LDL.LU R17, [R1+0x1a0] ;  /* 0x0001a00001117983 */ /* 0x002ee40000300800 */
        /* <DEDUP_REMOVED lines=19> */
[----:B------:R-:W-:Y:S01]  /*2e530*/  ISETP.LT.AND P6, PT, R81, UR12, !P2 ;  /* 0x0000000c51007c0c */ /* 0x000fe2000d7c1270 */
[----:B------:R-:W0:Y:S01]  /*2e540*/  LDCU UR12, c[0x0][0x398] ;  /* 0x00007300ff0c77ac */ /* 0x000e220008000800 */
        /* <DEDUP_REMOVED lines=79> */
[----:B------:R-:W-:Y:S01]  /*2ea40*/  VIADD R5, R93, 0x57 ;  /* 0x000000575d057836 */ /* 0x000fe20000000000 */
[----:B------:R-:W0:Y:S01]  /*2ea50*/  LDCU UR8, c[0x0][0x398] ;  /* 0x00007300ff0877ac */ /* 0x000e220008000800 */
[----:B------:R-:W-:-:S03]  /*2ea60*/  IMAD.WIDE R6, R4, 0x2, R68 ;  /* 0x0000000204067825 */ /* 0x000fc600078e0244 */
[----:B------:R-:W-:Y:S01]  /*2ea70*/  ISETP.GE.AND P0, PT, R5, UR4, PT ;  /* 0x0000000405007c0c */ /* 0x000fe2000bf06270 */
[----:B------:R-:W1:Y:S04]  /*2ea80*/  LDCU UR4, c[0x0][0x39c] ;  /* 0x00007380ff0477ac */ /* 0x000e680008000800 */
[----:B------:R-:W-:Y:S01]  /*2ea90*/  @P5 STG.E.U16 desc[UR16][R6.64], R9 ;  /* 0x0000000906005986 */ /* 0x000fe2000c101510 */
[----:B------:R-:W0:Y:S01]  /*2eaa0*/  LDCU UR11, c[0x0][0x398] ;  /* 0x00007300ff0b77ac */ /* 0x000e220008000800 */
[----:B------:R-:W0:Y:S01]  /*2eab0*/  LDCU UR7, c[0x0][0x39c] ;  /* 0x00007380ff0777ac */ /* 0x000e220008000800 */
[----:B---3--:R-:W-:Y:S01]  /*2eac0*/  F2FP.F16.F32.PACK_AB R24, R24, R0 ;  /* 0x000000001818723e */ /* 0x008fe200000000ff */
[----:B------:R-:W-:-:S04]  /*2ead0*/  VIADD R0, R4, UR30 ;  /* 0x0000001e04007c36 */ /* 0x000fc80008000000 */
[----:B------:R-:W-:Y:S01]  /*2eae0*/  IMAD.WIDE R4, R0, 0x2, R2 ;  /* 0x0000000200047825 */ /* 0x000fe200078e0202 */
[----:B------:R-:W-:-:S04]  /*2eaf0*/  PRMT R10, R24, 0x7632, R10 ;  /* 0x00007632180a7816 */ /* 0x000fc8000000000a */
[----:B------:R3:W-:Y:S02]  /*2eb00*/  @P6 STG.E.U16 desc[UR16][R4.64], R24 ;  /* 0x0000001804006986 */ /* 0x0007e4000c101510 */
[C---:B---3--:R-:W-:Y:S02]  /*2eb10*/  VIADD R4, R0.reuse, UR30 ;  /* 0x0000001e00047c36 */ /* 0x048fe40008000000 */
[----:B------:R-:W3:Y:S01]  /*2eb20*/  LDL.LU R24, [R1+0x184] ;  /* 0x0001840001187983 */ /* 0x000ee20000300800 */
[----:B--2---:R-:W-:Y:S01]  /*2eb30*/  F2FP.F16.F32.PACK_AB R25, R25, R8 ;  /* 0x000000081919723e */ /* 0x004fe200000000ff */
[----:B------:R-:W-:Y:S02]  /*2eb40*/  IMAD.WIDE R8, R0, 0x2, R68 ;  /* 0x0000000200087825 */ /* 0x000fe400078e0244 */
[----:B------:R-:W2:Y:S01]  /*2eb50*/  LDL.LU R0, [R1+0x158] ;  /* 0x0001580001007983 */ /* 0x000ea20000300800 */
[C---:B------:R-:W-:Y:S02]  /*2eb60*/  ISETP.LT.AND P4, PT, R92.reuse, UR10, !P4 ;  /* 0x0000000a5c007c0c */ /* 0x040fe4000e781270 */
[----:B------:R-:W-:Y:S01]  /*2eb70*/  ISETP.LT.AND P6, PT, R81, UR12, !P2 ;  /* 0x0000000c51007c0c */ /* 0x000fe2000d7c1270 */
[----:B------:R-:W-:Y:S01]  /*2eb80*/  VIADD R5, R93, 0x59 ;  /* 0x000000595d057836 */ /* 0x000fe20000000000 */
[----:B0-----:R-:W-:Y:S01]  /*2eb90*/  ISETP.LT.AND P2, PT, R92, UR8, !P2 ;  /* 0x000000085c007c0c */ /* 0x001fe2000d741270 */
[C---:B------:R-:W-:Y:S01]  /*2eba0*/  IMAD.WIDE R6, R4.reuse, 0x2, R2 ;  /* 0x0000000204067825 */ /* 0x040fe200078e0202 */
[----:B------:R-:W0:Y:S02]  /*2ebb0*/  LDCU UR10, c[0x0][0x398] ;  /* 0x00007300ff0a77ac */ /* 0x000e240008000800 */
[----:B-1----:R-:W-:Y:S01]  /*2ebc0*/  ISETP.GE.AND P5, PT, R5, UR4, PT ;  /* 0x0000000405007c0c */ /* 0x002fe2000bfa6270 */
[----:B------:R-:W1:Y:S04]  /*2ebd0*/  LDCU UR4, c[0x0][0x39c] ;  /* 0x00007380ff0477ac */ /* 0x000e680008000800 */
[----:B------:R0:W-:Y:S01]  /*2ebe0*/  @P4 STG.E.U16 desc[UR16][R8.64], R10 ;  /* 0x0000000a08004986 */ /* 0x0001e2000c101510 */
[----:B------:R-:W1:Y:S03]  /*2ebf0*/  LDCU UR12, c[0x0][0x398] ;  /* 0x00007300ff0c77ac */ /* 0x000e660008000800 */
[----:B------:R4:W-:Y:S01]  /*2ec00*/  @P6 STG.E.U16 desc[UR16][R6.64], R25 ;  /* 0x0000001906006986 */ /* 0x0009e2000c101510 */
[----:B------:R-:W-:Y:S01]  /*2ec10*/  ISETP.LT.AND P6, PT, R81, UR11, !P1 ;  /* 0x0000000b51007c0c */ /* 0x000fe2000cfc1270 */
[----:B------:R-:W1:Y:S01]  /*2ec20*/  LDCU UR8, c[0x0][0x398] ;  /* 0x00007300ff0877ac */ /* 0x000e620008000800 */
[----:B------:R-:W1:Y:S01]  /*2ec30*/  LDCU UR11, c[0x0][0x398] ;  /* 0x00007300ff0b77ac */ /* 0x000e620008000800 */
[----:B0-----:R-:W-:Y:S01]  /*2ec40*/  IMAD.WIDE R8, R4, 0x2, R68 ;  /* 0x0000000204087825 */ /* 0x001fe200078e0244 */
[----:B----4-:R-:W-:-:S02]  /*2ec50*/  PRMT R7, R25, 0x7632, R7 ;  /* 0x0000763219077816 */ /* 0x010fc40000000007 */
[----:B------:R-:W4:Y:S01]  /*2ec60*/  LDL.LU R25, [R1+0x180] ;  /* 0x0001800001197983 */ /* 0x000f220000300800 */
[----:B------:R-:W-:-:S03]  /*2ec70*/  VIADD R6, R4, UR30 ;  /* 0x0000001e04067c36 */ /* 0x000fc60008000000 */
[----:B------:R0:W-:Y:S01]  /*2ec80*/  @P2 STG.E.U16 desc[UR16][R8.64], R7 ;  /* 0x0000000708002986 */ /* 0x0001e2000c101510 */
[----:B------:R-:W-:-:S04]  /*2ec90*/  IMAD.WIDE R4, R6, 0x2, R2 ;  /* 0x0000000206047825 */ /* 0x000fc800078e0202 */
[----:B0-----:R-:W-:-:S05]  /*2eca0*/  VIADD R8, R93, 0x5b ;  /* 0x0000005b5d087836 */ /* 0x001fca0000000000 */
[----:B-1----:R-:W-:Y:S01]  /*2ecb0*/  ISETP.GE.AND P2, PT, R8, UR4, PT ;  /* 0x0000000408007c0c */ /* 0x002fe2000bf46270 */
[----:B------:R-:W0:Y:S01]  /*2ecc0*/  LDCU UR4, c[0x0][0x39c] ;  /* 0x00007380ff0477ac */ /* 0x000e220008000800 */
[----:B--2---:R-:W-:Y:S01]  /*2ecd0*/  F2FP.F16.F32.PACK_AB R26, R26, R0 ;  /* 0x000000001a1a723e */ /* 0x004fe200000000ff */
[----:B------:R-:W-:-:S05]  /*2ece0*/  VIADD R0, R93, 0x5a ;  /* 0x0000005a5d007836 */ /* 0x000fca0000000000 */
[----:B------:R-:W-:Y:S01]  /*2ecf0*/  ISETP.GE.AND P4, PT, R0, UR7, PT ;  /* 0x0000000700007c0c */ /* 0x000fe2000bf86270 */
[----:B------:R1:W-:Y:S04]  /*2ed00*/  @P6 STG.E.U16 desc[UR16][R4.64], R26 ;  /* 0x0000001a04006986 */ /* 0x0003e8000c101510 */
[----:B------:R-:W2:Y:S01]  /*2ed10*/  LDL.LU R0, [R1+0x15c] ;  /* 0x00015c0001007983 */ /* 0x000ea20000300800 */
[----:B------:R-:W-:Y:S01]  /*2ed20*/  PRMT R9, R26, 0x7632, R9 ;  /* 0x000076321a097816 */ /* 0x000fe20000000009 */
[----:B------:R-:W0:Y:S02]  /*2ed30*/  LDCU UR7, c[0x0][0x39c] ;  /* 0x00007380ff0777ac */ /* 0x000e240008000800 */
[----:B-1----:R-:W3:Y:S04]  /*2ed40*/  LDL.LU R26, [R1+0x17c] ;  /* 0x00017c00011a7983 */ /* 0x002ee80000300800 */
[----:B------:R-:W3:Y:S01]  /*2ed50*/  LDL.LU R8, [R1+0x160] ;  /* 0x0001600001087983 */ /* 0x000ee20000300800 */
[C---:B------:R-:W-:Y:S01]  /*2ed60*/  ISETP.LT.AND P1, PT, R92.reuse, UR10, !P1 ;  /* 0x0000000a5c007c0c */ /* 0x040fe2000cf21270 */
[----:B------:R-:W1:Y:S01]  /*2ed70*/  LDCU UR10, c[0x0][0x398] ;  /* 0x00007300ff0a77ac */ /* 0x000e620008000800 */
[----:B------:R-:W-:Y:S01]  /*2ed80*/  ISETP.LT.AND P6, PT, R81, UR12, !P0 ;  /* 0x0000000c51007c0c */ /* 0x000fe2000c7c1270 */
[----:B------:R-:W0:Y:S01]  /*2ed90*/  LDCU UR12, c[0x0][0x398] ;  /* 0x00007300ff0c77ac */ /* 0x000e220008000800 */
[----:B------:R-:W-:-:S02]  /*2eda0*/  ISETP.LT.AND P0, PT, R92, UR8, !P0 ;  /* 0x000000085c007c0c */ /* 0x000fc4000c701270 */
[----:B------:R-:W-:Y:S01]  /*2edb0*/  F2FP.F16.F32.PACK_AB R29, R29, R11 ;  /* 0x0000000b1d1d723e */ /* 0x000fe200000000ff */
[----:B------:R-:W0:Y:S01]  /*2edc0*/  LDCU UR8, c[0x0][0x398] ;  /* 0x00007300ff0877ac */ /* 0x000e220008000800 */
[----:B--2---:R-:W-:Y:S01]  /*2edd0*/  F2FP.F16.F32.PACK_AB R27, R27, R0 ;  /* 0x000000001b1b723e */ /* 0x004fe200000000ff */
[C---:B------:R-:W-:Y:S02]  /*2ede0*/  VIADD R0, R6.reuse, UR30 ;  /* 0x0000001e06007c36 */ /* 0x040fe40008000000 */
[----:B------:R-:W-:-:S04]  /*2edf0*/  IMAD.WIDE R6, R6, 0x2, R68 ;  /* 0x0000000206067825 */ /* 0x000fc800078e0244 */
[----:B------:R-:W-:Y:S01]  /*2ee00*/  IMAD.WIDE R4, R0, 0x2, R2 ;  /* 0x0000000200047825 */ /* 0x000fe200078e0202 */
[----:B------:R2:W-:Y:S04]  /*2ee10*/  @P1 STG.E.U16 desc[UR16][R6.64], R9 ;  /* 0x0000000906001986 */ /* 0x0005e8000c101510 */
[----:B------:R0:W-:Y:S01]  /*2ee20*/  @P6 STG.E.U16 desc[UR16][R4.64], R27 ;  /* 0x0000001b04006986 */ /* 0x0001e2000c101510 */
[----:B------:R-:W-:Y:S01]  /*2ee30*/  ISETP.LT.AND P6, PT, R81, UR11, !P3 ;  /* 0x0000000b51007c0c */ /* 0x000fe2000dfc1270 */
[----:B------:R-:W4:Y:S01]  /*2ee40*/  LDCU UR11, c[0x0][0x398] ;  /* 0x00007300ff0b77ac */ /* 0x000f220008000800 */
[----:B---3--:R-:W-:Y:S02]  /*2ee50*/  F2FP.F16.F32.PACK_AB R28, R28, R8 ;  /* 0x000000081c1c723e */ /* 0x008fe400000000ff */
[----:B------:R-:W-:-:S02]  /*2ee60*/  IADD3 R8, PT, PT, R0, UR30, RZ ;  /* 0x0000001e00087c10 */ /* 0x000fc4000fffe0ff */
[----:B------:R-:W-:Y:S01]  /*2ee70*/  PRMT R10, R27, 0x7632, R10 ;  /* 0x000076321b0a7816 */ /* 0x000fe2000000000a */
[----:B--2---:R-:W-:-:S04]  /*2ee80*/  IMAD.WIDE R6, R0, 0x2, R68 ;  /* 0x0000000200067825 */ /* 0x004fc800078e0244 */
[----:B0-----:R-:W-:Y:S01]  /*2ee90*/  IMAD.WIDE R4, R8, 0x2, R2 ;  /* 0x0000000208047825 */ /* 0x001fe200078e0202 */
[----:B------:R-:W-:Y:S01]  /*2eea0*/  @P0 STG.E.U16 desc[UR16][R6.64], R10 ;  /* 0x0000000a06000986 */ /* 0x000fe2000c101510 */
[----:B-1----:R-:W-:Y:S01]  /*2eeb0*/  ISETP.LT.AND P3, PT, R92, UR10, !P3 ;  /* 0x0000000a5c007c0c */ /* 0x002fe2000df61270 */
[----:B------:R-:W0:Y:S02]  /*2eec0*/  LDCU UR10, c[0x0][0x398] ;  /* 0x00007300ff0a77ac */ /* 0x000e240008000800 */
[----:B------:R1:W-:Y:S01]  /*2eed0*/  @P6 STG.E.U16 desc[UR16][R4.64], R28 ;  /* 0x0000001c04006986 */ /* 0x0003e2000c101510 */
[----:B------:R-:W-:Y:S01]  /*2eee0*/  ISETP.LT.AND P6, PT, R81, UR12, !P5 ;  /* 0x0000000c51007c0c */ /* 0x000fe2000efc1270 */
[----:B------:R-:W-:Y:S01]  /*2eef0*/  VIADD R9, R93, 0x5c ;  /* 0x0000005c5d097836 */ /* 0x000fe20000000000 */
[----:B------:R-:W2:Y:S01]  /*2ef00*/  LDCU UR12, c[0x0][0x398] ;  /* 0x00007300ff0c77ac */ /* 0x000ea20008000800 */
[C---:B------:R-:W-:Y:S01]  /*2ef10*/  VIADD R11, R8.reuse, UR30 ;  /* 0x0000001e080b7c36 */ /* 0x040fe20008000000 */
[----:B------:R-:W3:Y:S02]  /*2ef20*/  LDL.LU R27, [R1+0x178] ;  /* 0x00017800011b7983 */ /* 0x000ee40000300800 */
[----:B------:R-:W-:Y:S01]  /*2ef30*/  ISETP.GE.AND P1, PT, R9, UR7, PT ;  /* 0x0000000709007c0c */ /* 0x000fe2000bf26270 */
[----:B------:R-:W-:Y:S01]  /*2ef40*/  IMAD.WIDE R8, R8, 0x2, R68 ;  /* 0x0000000208087825 */ /* 0x000fe200078e0244 */
[----:B-1----:R-:W-:-:S03]  /*2ef50*/  PRMT R5, R28, 0x7632, R5 ;  /* 0x000076321c057816 */ /* 0x002fc60000000005 */
[----:B------:R-:W-:Y:S01]  /*2ef60*/  IMAD.WIDE R6, R11, 0x2, R2 ;  /* 0x000000020b067825 */ /* 0x000fe200078e0202 */
[----:B------:R-:W3:Y:S01]  /*2ef70*/  LDL.LU R28, [R1+0x174] ;  /* 0x00017400011c7983 */ /* 0x000ee20000300800 */
[----:B------:R-:W-:Y:S01]  /*2ef80*/  ISETP.LT.AND P5, PT, R92, UR8, !P5 ;  /* 0x000000085c007c0c */ /* 0x000fe2000efa1270 */
[----:B------:R-:W1:Y:S02]  /*2ef90*/  LDCU UR8, c[0x0][0x398] ;  /* 0x00007300ff0877ac */ /* 0x000e640008000800 */
[----:B------:R-:W-:Y:S01]  /*2efa0*/  @P3 STG.E.U16 desc[UR16][R8.64], R5 ;  /* 0x0000000508003986 */ /* 0x000fe2000c101510 */
[----:B------:R-:W-:Y:S02]  /*2efb0*/  F2FP.F16.F32.PACK_AB R30, R30, R13 ;  /* 0x0000000d1e1e723e */ /* 0x000fe400000000ff */
[----:B------:R-:W-:Y:S01]  /*2efc0*/  F2FP.F16.F32.PACK_AB R31, R31, R15 ;  /* 0x0000000f1f1f723e */ /* 0x000fe200000000ff */
[----:B------:R0:W-:Y:S01]  /*2efd0*/  @P6 STG.E.U16 desc[UR16][R6.64], R29 ;  /* 0x0000001d06006986 */ /* 0x0001e2000c101510 */
[----:B------:R-:W-:Y:S01]  /*2efe0*/  VIADD R0, R93, 0x5d ;  /* 0x0000005d5d007836 */ /* 0x000fe20000000000 */
[----:B------:R-:W1:Y:S01]  /*2eff0*/  LDCU UR7, c[0x0][0x39c] ;  /* 0x00007380ff0777ac */ /* 0x000e620008000800 */
[----:B0-----:R-:W-:-:S02]  /*2f000*/  PRMT R7, R29, 0x7632, R7 ;  /* 0x000076321d077816 */ /* 0x001fc40000000007 */
[----:B------:R-:W3:Y:S01]  /*2f010*/  LDL.LU R29, [R1+0x170] ;  /* 0x00017000011d7983 */ /* 0x000ee20000300800 */
[----:B----4-:R-:W-:Y:S01]  /*2f020*/  ISETP.LT.AND P6, PT, R81, UR11, !P4 ;  /* 0x0000000b51007c0c */ /* 0x010fe2000e7c1270 */
[C---:B------:R-:W-:Y:S01]  /*2f030*/  VIADD R13, R11.reuse, UR30 ;  /* 0x0000001e0b0d7c36 */ /* 0x040fe20008000000 */
[----:B------:R-:W0:Y:S01]  /*2f040*/  LDCU UR11, c[0x0][0x398] ;  /* 0x00007300ff0b77ac */ /* 0x000e220008000800 */
[----:B------:R-:W-:-:S04]  /*2f050*/  IMAD.WIDE R10, R11, 0x2, R68 ;  /* 0x000000020b0a7825 */ /* 0x000fc800078e0244 */
[--C-:B------:R-:W-:Y:S01]  /*2f060*/  IMAD.WIDE R4, R13, 0x2, R2.reuse ;  /* 0x000000020d047825 */ /* 0x100fe200078e0202 */
[----:B------:R4:W-:Y:S01]  /*2f070*/  @P5 STG.E.U16 desc[UR16][R10.64], R7 ;  /* 0x000000070a005986 */ /* 0x0009e2000c101510 */
[----:B------:R-:W-:Y:S01]  /*2f080*/  ISETP.LT.AND P4, PT, R92, UR10, !P4 ;  /* 0x0000000a5c007c0c */ /* 0x000fe2000e781270 */
[----:B------:R-:W0:Y:S03]  /*2f090*/  LDCU UR10, c[0x0][0x398] ;  /* 0x00007300ff0a77ac */ /* 0x000e260008000800 */
[----:B------:R1:W-:Y:S01]  /*2f0a0*/  @P6 STG.E.U16 desc[UR16][R4.64], R30 ;  /* 0x0000001e04006986 */ /* 0x0003e2000c101510 */
[----:B--2---:R-:W-:Y:S01]  /*2f0b0*/  ISETP.LT.AND P6, PT, R81, UR12, !P2 ;  /* 0x0000000c51007c0c */ /* 0x004fe2000d7c1270 */
[----:B------:R-:W-:Y:S01]  /*2f0c0*/  VIADD R15, R13, UR30 ;  /* 0x0000001e0d0f7c36 */ /* 0x000fe20008000000 */
[----:B------:R-:W2:Y:S03]  /*2f0d0*/  LDCU UR12, c[0x0][0x398] ;  /* 0x00007300ff0c77ac */ /* 0x000ea60008000800 */
[----:B------:R-:W-:-:S04]  /*2f0e0*/  IMAD.WIDE R8, R15, 0x2, R2 ;  /* 0x000000020f087825 */ /* 0x000fc800078e0202 */
[----:B----4-:R-:W-:Y:S01]  /*2f0f0*/  IMAD.WIDE R6, R13, 0x2, R68 ;  /* 0x000000020d067825 */ /* 0x010fe200078e0244 */
[----:B-1----:R-:W-:Y:S02]  /*2f100*/  PRMT R5, R30, 0x7632, R5 ;  /* 0x000076321e057816 */ /* 0x002fe40000000005 */
[----:B------:R-:W-:Y:S01]  /*2f110*/  ISETP.LT.AND P2, PT, R92, UR8, !P2 ;  /* 0x000000085c007c0c */ /* 0x000fe2000d741270 */
[----:B------:R-:W-:Y:S01]  /*2f120*/  VIADD R11, R15, UR30 ;  /* 0x0000001e0f0b7c36 */ /* 0x000fe20008000000 */
[----:B------:R-:W1:Y:S01]  /*2f130*/  LDCU UR8, c[0x0][0x398] ;  /* 0x00007300ff0877ac */ /* 0x000e620008000800 */
[----:B------:R4:W-:Y:S04]  /*2f140*/  @P4 STG.E.U16 desc[UR16][R6.64], R5 ;  /* 0x0000000506004986 */ /* 0x0009e8000c101510 */
[----:B------:R2:W-:Y:S01]  /*2f150*/  @P6 STG.E.U16 desc[UR16][R8.64], R31 ;  /* 0x0000001f08006986 */ /* 0x0005e2000c101510 */
[----:B0-----:R-:W-:Y:S01]  /*2f160*/  ISETP.LT.AND P6, PT, R81, UR11, !P1 ;  /* 0x0000000b51007c0c */ /* 0x001fe2000cfc1270 */
[----:B------:R-:W0:Y:S01]  /*2f170*/  LDCU UR11, c[0x0][0x398] ;  /* 0x00007300ff0b77ac */ /* 0x000e220008000800 */
[----:B------:R-:W-:Y:S01]  /*2f180*/  ISETP.GE.AND P0, PT, R0, UR4, PT ;  /* 0x0000000400007c0c */ /* 0x000fe2000bf06270 */
[----:B----4-:R-:W-:Y:S01]  /*2f190*/  IMAD.WIDE R4, R15, 0x2, R68 ;  /* 0x000000020f047825 */ /* 0x010fe200078e0244 */
[----:B--2---:R-:W-:-:S03]  /*2f1a0*/  PRMT R9, R31, 0x7632, R9 ;  /* 0x000076321f097816 */ /* 0x004fc60000000009 */
[C---:B------:R-:W-:Y:S01]  /*2f1b0*/  IMAD.WIDE R6, R11.reuse, 0x2, R2 ;  /* 0x000000020b067825 */ /* 0x040fe200078e0202 */
[----:B------:R-:W-:Y:S01]  /*2f1c0*/  ISETP.LT.AND P1, PT, R92, UR10, !P1 ;  /* 0x0000000a5c007c0c */ /* 0x000fe2000cf21270 */
[----:B------:R-:W2:Y:S01]  /*2f1d0*/  LDCU UR4, c[0x0][0x39c] ;  /* 0x00007380ff0477ac */ /* 0x000ea20008000800 */
[----:B------:R4:W-:Y:S01]  /*2f1e0*/  @P2 STG.E.U16 desc[UR16][R4.64], R9 ;  /* 0x0000000904002986 */ /* 0x0009e2000c101510 */
[----:B------:R-:W-:Y:S01]  /*2f1f0*/  VIADD R13, R11, UR30 ;  /* 0x0000001e0b0d7c36 */ /* 0x000fe20008000000 */
[----:B------:R-:W0:Y:S01]  /*2f200*/  LDCU UR10, c[0x0][0x398] ;  /* 0x00007300ff0a77ac */ /* 0x000e220008000800 */
[----:B------:R-:W-:-:S05]  /*2f210*/  VIADD R0, R93, 0x5e ;  /* 0x0000005e5d007836 */ /* 0x000fca0000000000 */
[----:B------:R-:W-:Y:S01]  /*2f220*/  ISETP.GE.AND P3, PT, R0, UR7, PT ;  /* 0x0000000700007c0c */ /* 0x000fe2000bf66270 */
[----:B----4-:R-:W-:Y:S01]  /*2f230*/  IMAD.WIDE R8, R11, 0x2, R68 ;  /* 0x000000020b087825 */ /* 0x010fe200078e0244 */
[----:B------:R-:W4:Y:S03]  /*2f240*/  LDCU UR7, c[0x0][0x39c] ;  /* 0x00007380ff0777ac */ /* 0x000f260008000800 */
[----:B------:R-:W-:-:S04]  /*2f250*/  IMAD.WIDE R4, R13, 0x2, R2 ;  /* 0x000000020d047825 */ /* 0x000fc800078e0202 */
[----:B------:R-:W-:Y:S02]  /*2f260*/  VIADD R11, R13, UR30 ;  /* 0x0000001e0d0b7c36 */ /* 0x000fe40008000000 */
[----:B------:R-:W-:-:S05]  /*2f270*/  VIADD R0, R93, 0x5f ;  /* 0x0000005f5d007836 */ /* 0x000fca0000000000 */
[----:B--2---:R-:W-:Y:S01]  /*2f280*/  ISETP.GE.AND P5, PT, R0, UR4, PT ;  /* 0x0000000400007c0c */ /* 0x004fe2000bfa6270 */
[----:B------:R-:W-:Y:S01]  /*2f290*/  VIADD R0, R93, 0x60 ;  /* 0x000000605d007836 */ /* 0x000fe20000000000 */
[----:B------:R-:W2:Y:S01]  /*2f2a0*/  LDCU UR4, c[0x0][0x39c] ;  /* 0x00007380ff0477ac */ /* 0x000ea20008000800 */
[----:B------:R-:W-:-:S03]  /*2f2b0*/  F2FP.F16.F32.PACK_AB R35, R35, R26 ;  /* 0x0000001a2323723e */ /* 0x000fc600000000ff */
[----:B----4-:R-:W-:Y:S01]  /*2f2c0*/  ISETP.GE.AND P4, PT, R0, UR7, PT ;  /* 0x0000000700007c0c */ /* 0x010fe2000bf86270 */
[----:B------:R-:W-:Y:S01]  /*2f2d0*/  VIADD R0, R93, 0x61 ;  /* 0x000000615d007836 */ /* 0x000fe20000000000 */
[----:B------:R-:W4:Y:S01]  /*2f2e0*/  LDCU UR7, c[0x0][0x39c] ;  /* 0x00007380ff0777ac */ /* 0x000f220008000800 */
[----:B------:R-:W-:-:S03]  /*2f2f0*/  F2FP.F16.F32.PACK_AB R36, R36, R25 ;  /* 0x000000192424723e */ /* 0x000fc600000000ff */
[----:B--2---:R-:W-:Y:S01]  /*2f300*/  ISETP.GE.AND P2, PT, R0, UR4, PT ;  /* 0x0000000400007c0c */ /* 0x004fe2000bf46270 */
[----:B------:R-:W-:Y:S01]  /*2f310*/  VIADD R0, R93, 0x62 ;  /* 0x000000625d007836 */ /* 0x000fe20000000000 */
[----:B------:R-:W2:Y:S01]  /*2f320*/  LDCU UR4, c[0x0][0x39c] ;  /* 0x00007380ff0477ac */ /* 0x000ea20008000800 */
[----:B------:R-:W-:Y:S02]  /*2f330*/  F2FP.F16.F32.PACK_AB R37, R37, R24 ;  /* 0x000000182525723e */ /* 0x000fe400000000ff */
[----:B------:R-:W-:Y:S02]  /*2f340*/  F2FP.F16.F32.PACK_AB R38, R38, R23 ;  /* 0x000000172626723e */ /* 0x000fe400000000ff */
[----:B------:R-:W-:Y:S02]  /*2f350*/  F2FP.F16.F32.PACK_AB R39, R39, R22 ;  /* 0x000000162727723e */ /* 0x000fe400000000ff */
[----:B------:R-:W-:Y:S02]  /*2f360*/  F2FP.F16.F32.PACK_AB R40, R40, R21 ;  /* 0x000000152828723e */ /* 0x000fe400000000ff */
[----:B------:R-:W-:-:S02]  /*2f370*/  F2FP.F16.F32.PACK_AB R41, R41, R20 ;  /* 0x000000142929723e */ /* 0x000fc400000000ff */
[----:B------:R-:W-:Y:S02]  /*2f380*/  F2FP.F16.F32.PACK_AB R42, R42, R19 ;  /* 0x000000132a2a723e */ /* 0x000fe400000000ff */
[----:B------:R-:W-:Y:S02]  /*2f390*/  F2FP.F16.F32.PACK_AB R43, R43, R18 ;  /* 0x000000122b2b723e */ /* 0x000fe400000000ff */
[----:B------:R-:W-:Y:S02]  /*2f3a0*/  F2FP.F16.F32.PACK_AB R44, R44, R17 ;  /* 0x000000112c2c723e */ /* 0x000fe400000000ff */
[----:B---3--:R-:W-:Y:S02]  /*2f3b0*/  F2FP.F16.F32.PACK_AB R33, R33, R28 ;  /* 0x0000001c2121723e */ /* 0x008fe400000000ff */
[----:B------:R-:W-:-:S05]  /*2f3c0*/  F2FP.F16.F32.PACK_AB R32, R32, R29 ;  /* 0x0000001d2020723e */ /* 0x000fca00000000ff */
[----:B------:R3:W-:Y:S01]  /*2f3d0*/  @P6 STG.E.U16 desc[UR16][R6.64], R32 ;  /* 0x0000002006006986 */ /* 0x0007e2000c101510 */
[----:B------:R-:W-:Y:S01]  /*2f3e0*/  ISETP.LT.AND P6, PT, R81, UR12, !P0 ;  /* 0x0000000c51007c0c */ /* 0x000fe2000c7c1270 */
[----:B------:R-:W0:Y:S01]  /*2f3f0*/  LDCU UR12, c[0x0][0x398] ;  /* 0x00007300ff0c77ac */ /* 0x000e220008000800 */
[----:B-1----:R-:W-:Y:S02]  /*2f400*/  ISETP.LT.AND P0, PT, R92, UR8, !P0 ;  /* 0x000000085c007c0c */ /* 0x002fe4000c701270 */
[----:B------:R-:W-:Y:S01]  /*2f410*/  F2FP.F16.F32.PACK_AB R34, R34, R27 ;  /* 0x0000001b2222723e */ /* 0x000fe200000000ff */
[----:B------:R-:W1:Y:S01]  /*2f420*/  LDCU UR8, c[0x0][0x398] ;  /* 0x00007300ff0877ac */ /* 0x000e620008000800 */
[----:B---3--:R-:W-:-:S05]  /*2f430*/  PRMT R7, R32, 0x7632, R7 ;  /* 0x0000763220077816 */ /* 0x008fca0000000007 */
[----:B------:R3:W-:Y:S04]  /*2f440*/  @P1 STG.E.U16 desc[UR16][R8.64], R7 ;  /* 0x0000000708001986 */ /* 0x0007e8000c101510 */
[----:B------:R1:W-:Y:S01]  /*2f450*/  @P6 STG.E.U16 desc[UR16][R4.64], R33 ;  /* 0x0000002104006986 */ /* 0x0003e2000c101510 */
[----:B0-----:R-:W-:Y:S01]  /*2f460*/  ISETP.LT.AND P6, PT, R81, UR11, !P3 ;  /* 0x0000000b51007c0c */ /* 0x001fe2000dfc1270 */
[----:B------:R-:W0:Y:S01]  /*2f470*/  LDCU UR11, c[0x0][0x398] ;  /* 0x00007300ff0b77ac */ /* 0x000e220008000800 */
[----:B---3--:R-:W-:Y:S01]  /*2f480*/  IMAD.WIDE R6, R13, 0x2, R68 ;  /* 0x000000020d067825 */ /* 0x008fe200078e0244 */
[----:B-1----:R-:W-:-:S03]  /*2f490*/  PRMT R5, R33, 0x7632, R5 ;  /* 0x0000763221057816 */ /* 0x002fc60000000005 */
[----:B------:R-:W-:Y:S01]  /*2f4a0*/  IMAD.WIDE R8, R11, 0x2, R2 ;  /* 0x000000020b087825 */ /* 0x000fe200078e0202 */
[----:B------:R-:W-:Y:S01]  /*2f4b0*/  ISETP.LT.AND P3, PT, R92, UR10, !P3 ;  /* 0x0000000a5c007c0c */ /* 0x000fe2000df61270 */
[----:B------:R-:W1:Y:S01]  /*2f4c0*/  LDCU UR10, c[0x0][0x398] ;  /* 0x00007300ff0a77ac */ /* 0x000e620008000800 */
[----:B------:R3:W-:Y:S04]  /*2f4d0*/  @P0 STG.E.U16 desc[UR16][R6.64], R5 ;  /* 0x0000000506000986 */ /* 0x0007e8000c101510 */
[----:B------:R0:W-:Y:S01]  /*2f4e0*/  @P6 STG.E.U16 desc[UR16][R8.64], R34 ;  /* 0x0000002208006986 */ /* 0x0001e2000c101510 */
[----:B------:R-:W-:Y:S01]  /*2f4f0*/  ISETP.LT.AND P6, PT, R81, UR12, !P5 ;  /* 0x0000000c51007c0c */ /* 0x000fe2000efc1270 */
[C---:B------:R-:W-:Y:S01]  /*2f500*/  VIADD R13, R11.reuse, UR30 ;  /* 0x0000001e0b0d7c36 */ /* 0x040fe20008000000 */
[----:B------:R-:W1:Y:S01]  /*2f510*/  LDCU UR12, c[0x0][0x398] ;  /* 0x00007300ff0c77ac */ /* 0x000e620008000800 */
[----:B---3--:R-:W-:Y:S01]  /*2f520*/  IMAD.WIDE R4, R11, 0x2, R68 ;  /* 0x000000020b047825 */ /* 0x008fe200078e0244 */
[----:B0-----:R-:W-:-:S03]  /*2f530*/  PRMT R9, R34, 0x7632, R9 ;  /* 0x0000763222097816 */ /* 0x001fc60000000009 */
[----:B------:R-:W-:Y:S01]  /*2f540*/  IMAD.WIDE R6, R13, 0x2, R2 ;  /* 0x000000020d067825 */ /* 0x000fe200078e0202 */
[----:B------:R-:W-:Y:S01]  /*2f550*/  ISETP.LT.AND P5, PT, R92, UR8, !P5 ;  /* 0x000000085c007c0c */ /* 0x000fe2000efa1270 */
[----:B------:R-:W0:Y:S01]  /*2f560*/  LDCU UR8, c[0x0][0x398] ;  /* 0x00007300ff0877ac */ /* 0x000e220008000800 */
[----:B------:R3:W-:Y:S04]  /*2f570*/  @P3 STG.E.U16 desc[UR16][R4.64], R9 ;  /* 0x0000000904003986 */ /* 0x0007e8000c101510 */
[----:B------:R1:W-:Y:S01]  /*2f580*/  @P6 STG.E.U16 desc[UR16][R6.64], R35 ;  /* 0x0000002306006986 */ /* 0x0003e2000c101510 */
[----:B------:R-:W-:Y:S01]  /*2f590*/  ISETP.LT.AND P6, PT, R81, UR11, !P4 ;  /* 0x0000000b51007c0c */ /* 0x000fe2000e7c1270 */
[C---:B------:R-:W-:Y:S01]  /*2f5a0*/  VIADD R11, R13.reuse, UR30 ;  /* 0x0000001e0d0b7c36 */ /* 0x040fe20008000000 */
        /* <DEDUP_REMOVED lines=10> */
[----:B----4-:R-:W-:Y:S01]  /*2f650*/  ISETP.GE.AND P1, PT, R0, UR7, PT ;  /* 0x0000000700007c0c */ /* 0x010fe2000bf26270 */
[----:B------:R-:W4:Y:S01]  /*2f660*/  LDCU UR12, c[0x0][0x398] ;  /* 0x00007300ff0c77ac */ /* 0x000f220008000800 */
[----:B---3--:R-:W-:Y:S01]  /*2f670*/  IMAD.WIDE R6, R11, 0x2, R68 ;  /* 0x000000020b067825 */ /* 0x008fe200078e0244 */
[----:B0-----:R-:W-:-:S03]  /*2f680*/  PRMT R5, R36, 0x7632, R5 ;  /* 0x0000763224057816 */ /* 0x001fc60000000005 */
[C---:B------:R-:W-:Y:S01]  /*2f690*/  IMAD.WIDE R8, R13.reuse, 0x2, R2 ;  /* 0x000000020d087825 */ /* 0x040fe200078e0202 */
[----:B------:R-:W-:Y:S01]  /*2f6a0*/  ISETP.LT.AND P2, PT, R92, UR8, !P2 ;  /* 0x000000085c007c0c */ /* 0x000fe2000d741270 */
[----:B------:R-:W0:Y:S01]  /*2f6b0*/  LDCU UR7, c[0x0][0x39c] ;  /* 0x00007380ff0777ac */ /* 0x000e220008000800 */
[----:B------:R3:W-:Y:S01]  /*2f6c0*/  @P4 STG.E.U16 desc[UR16][R6.64], R5 ;  /* 0x0000000506004986 */ /* 0x0007e2000c101510 */
[----:B------:R-:W-:Y:S01]  /*2f6d0*/  VIADD R11, R13, UR30 ;  /* 0x0000001e0d0b7c36 */ /* 0x000fe20008000000 */
[----:B------:R-:W0:Y:S02]  /*2f6e0*/  LDCU UR8, c[0x0][0x398] ;  /* 0x00007300ff0877ac */ /* 0x000e240008000800 */
[----:B------:R1:W-:Y:S01]  /*2f6f0*/  @P6 STG.E.U16 desc[UR16][R8.64], R37 ;  /* 0x0000002508006986 */ /* 0x0003e2000c101510 */
[----:B------:R-:W-:Y:S01]  /*2f700*/  ISETP.LT.AND P6, PT, R81, UR11, !P1 ;  /* 0x0000000b51007c0c */ /* 0x000fe2000cfc1270 */
[----:B------:R-:W-:Y:S01]  /*2f710*/  VIADD R0, R93, 0x63 ;  /* 0x000000635d007836 */ /* 0x000fe20000000000 */
[----:B------:R-:W0:Y:S01]  /*2f720*/  LDCU UR11, c[0x0][0x398] ;  /* 0x00007300ff0b77ac */ /* 0x000e220008000800 */
[----:B---3--:R-:W-:-:S03]  /*2f730*/  IMAD.WIDE R4, R13, 0x2, R68 ;  /* 0x000000020d047825 */ /* 0x008fc600078e0244 */
[----:B--2---:R-:W-:Y:S01]  /*2f740*/  ISETP.GE.AND P0, PT, R0, UR4, PT ;  /* 0x0000000400007c0c */ /* 0x004fe2000bf06270 */
[----:B------:R-:W2:Y:S01]  /*2f750*/  LDCU UR4, c[0x0][0x39c] ;  /* 0x00007380ff0477ac */ /* 0x000ea20008000800 */
[----:B-1----:R-:W-:Y:S01]  /*2f760*/  PRMT R9, R37, 0x7632, R9 ;  /* 0x0000763225097816 */ /* 0x002fe20000000009 */
[----:B------:R-:W-:Y:S01]  /*2f770*/  IMAD.WIDE R6, R11, 0x2, R2 ;  /* 0x000000020b067825 */ /* 0x000fe200078e0202 */
[----:B------:R-:W-:Y:S01]  /*2f780*/  ISETP.LT.AND P1, PT, R92, UR10, !P1 ;  /* 0x0000000a5c007c0c */ /* 0x000fe2000cf21270 */
[----:B------:R-:W1:Y:S02]  /*2f790*/  LDCU UR10, c[0x0][0x398] ;  /* 0x00007300ff0a77ac */ /* 0x000e640008000800 */
[----:B------:R3:W-:Y:S04]  /*2f7a0*/  @P2 STG.E.U16 desc[UR16][R4.64], R9 ;  /* 0x0000000904002986 */ /* 0x0007e8000c101510 */
[----:B------:R1:W-:Y:S01]  /*2f7b0*/  @P6 STG.E.U16 desc[UR16][R6.64], R38 ;  /* 0x0000002606006986 */ /* 0x0003e2000c101510 */
[----:B----4-:R-:W-:Y:S01]  /*2f7c0*/  ISETP.LT.AND P6, PT, R81, UR12, !P0 ;  /* 0x0000000c51007c0c */ /* 0x010fe2000c7c1270 */
[----:B------:R-:W-:Y:S01]  /*2f7d0*/  VIADD R13, R11, UR30 ;  /* 0x0000001e0b0d7c36 */ /* 0x000fe20008000000 */
[----:B------:R-:W4:Y:S01]  /*2f7e0*/  LDCU UR12, c[0x0][0x398] ;  /* 0x00007300ff0c77ac */ /* 0x000f220008000800 */
[----:B------:R-:W-:-:S02]  /*2f7f0*/  VIADD R0, R93, 0x64 ;  /* 0x000000645d007836 */ /* 0x000fc40000000000 */
[----:B---3--:R-:W-:-:S03]  /*2f800*/  IMAD.WIDE R8, R11, 0x2, R68 ;  /* 0x000000020b087825 */ /* 0x008fc600078e0244 */
[----:B0-----:R-:W-:Y:S01]  /*2f810*/  ISETP.GE.AND P3, PT, R0, UR7, PT ;  /* 0x0000000700007c0c */ /* 0x001fe2000bf66270 */
[----:B------:R-:W0:Y:S01]  /*2f820*/  LDCU UR7, c[0x0][0x39c] ;  /* 0x00007380ff0777ac */ /* 0x000e220008000800 */
[----:B-1----:R-:W-:Y:S01]  /*2f830*/  PRMT R7, R38, 0x7632, R7 ;  /* 0x0000763226077816 */ /* 0x002fe20000000007 */
[----:B------:R-:W-:Y:S01]  /*2f840*/  IMAD.WIDE R4, R13, 0x2, R2 ;  /* 0x000000020d047825 */ /* 0x000fe200078e0202 */
[----:B------:R-:W-:Y:S01]  /*2f850*/  ISETP.LT.AND P0, PT, R92, UR8, !P0 ;  /* 0x000000085c007c0c */ /* 0x000fe2000c701270 */
[----:B------:R-:W1:Y:S02]  /*2f860*/  LDCU UR8, c[0x0][0x398] ;  /* 0x00007300ff0877ac */ /* 0x000e640008000800 */
[----:B------:R3:W-:Y:S04]  /*2f870*/  @P1 STG.E.U16 desc[UR16][R8.64], R7 ;  /* 0x0000000708001986 */ /* 0x0007e8000c101510 */
[----:B------:R0:W-:Y:S01]  /*2f880*/  @P6 STG.E.U16 desc[UR16][R4.64], R39 ;  /* 0x0000002704006986 */ /* 0x0001e2000c101510 */
[----:B------:R-:W-:Y:S01]  /*2f890*/  ISETP.LT.AND P6, PT, R81, UR11, !P3 ;  /* 0x0000000b51007c0c */ /* 0x000fe2000dfc1270 */
[----:B------:R-:W-:Y:S01]  /*2f8a0*/  VIADD R11, R13, UR30 ;  /* 0x0000001e0d0b7c36 */ /* 0x000fe20008000000 */
[----:B------:R-:W1:Y:S01]  /*2f8b0*/  LDCU UR11, c[0x0][0x398] ;  /* 0x00007300ff0b77ac */ /* 0x000e620008000800 */
[----:B------:R-:W-:-:S02]  /*2f8c0*/  VIADD R0, R93, 0x65 ;  /* 0x000000655d007836 */ /* 0x000fc40000000000 */
[----:B---3--:R-:W-:-:S03]  /*2f8d0*/  IMAD.WIDE R6, R13, 0x2, R68 ;  /* 0x000000020d067825 */ /* 0x008fc600078e0244 */
[----:B--2---:R-:W-:Y:S01]  /*2f8e0*/  ISETP.GE.AND P5, PT, R0, UR4, PT ;  /* 0x0000000400007c0c */ /* 0x004fe2000bfa6270 */
[----:B------:R-:W2:Y:S01]  /*2f8f0*/  LDCU UR4, c[0x0][0x39c] ;  /* 0x00007380ff0477ac */ /* 0x000ea20008000800 */
[----:B0-----:R-:W-:Y:S01]  /*2f900*/  PRMT R5, R39, 0x7632, R5 ;  /* 0x0000763227057816 */ /* 0x001fe20000000005 */
[----:B------:R-:W-:Y:S01]  /*2f910*/  IMAD.WIDE R8, R11, 0x2, R2 ;  /* 0x000000020b087825 */ /* 0x000fe200078e0202 */
[----:B------:R-:W-:Y:S01]  /*2f920*/  ISETP.LT.AND P3, PT, R92, UR10, !P3 ;  /* 0x0000000a5c007c0c */ /* 0x000fe2000df61270 */
[----:B------:R-:W0:Y:S02]  /*2f930*/  LDCU UR10, c[0x0][0x398] ;  /* 0x00007300ff0a77ac */ /* 0x000e240008000800 */
[----:B------:R3:W-:Y:S04]  /*2f940*/  @P0 STG.E.U16 desc[UR16][R6.64], R5 ;  /* 0x0000000506000986 */ /* 0x0007e8000c101510 */
[----:B------:R0:W-:Y:S01]  /*2f950*/  @P6 STG.E.U16 desc[UR16][R8.64], R40 ;  /* 0x0000002808006986 */ /* 0x0001e2000c101510 */
[----:B----4-:R-:W-:Y:S01]  /*2f960*/  ISETP.LT.AND P6, PT, R81, UR12, !P5 ;  /* 0x0000000c51007c0c */ /* 0x010fe2000efc1270 */
[----:B------:R-:W-:Y:S01]  /*2f970*/  VIADD R13, R11, UR30 ;  /* 0x0000001e0b0d7c36 */ /* 0x000fe20008000000 */
[----:B------:R-:W4:Y:S01]  /*2f980*/  LDCU UR12, c[0x0][0x398] ;  /* 0x00007300ff0c77ac */ /* 0x000f220008000800 */
[----:B------:R-:W-:-:S02]  /*2f990*/  VIADD R0, R93, 0x66 ;  /* 0x000000665d007836 */ /* 0x000fc40000000000 */
[----:B---3--:R-:W-:-:S03]  /*2f9a0*/  IMAD.WIDE R4, R11, 0x2, R68 ;  /* 0x000000020b047825 */ /* 0x008fc600078e0244 */
[----:B------:R-:W-:Y:S01]  /*2f9b0*/  ISETP.GE.AND P4, PT, R0, UR7, PT ;  /* 0x0000000700007c0c */ /* 0x000fe2000bf86270 */
[----:B------:R-:W3:Y:S01]  /*2f9c0*/  LDCU UR7, c[0x0][0x39c] ;  /* 0x00007380ff0777ac */ /* 0x000ee20008000800 */
[----:B0-----:R-:W-:Y:S01]  /*2f9d0*/  PRMT R9, R40, 0x7632, R9 ;  /* 0x0000763228097816 */ /* 0x001fe20000000009 */
[----:B------:R-:W-:Y:S01]  /*2f9e0*/  IMAD.WIDE R6, R13, 0x2, R2 ;  /* 0x000000020d067825 */ /* 0x000fe200078e0202 */
[----:B-1----:R-:W-:Y:S01]  /*2f9f0*/  ISETP.LT.AND P5, PT, R92, UR8, !P5 ;  /* 0x000000085c007c0c */ /* 0x002fe2000efa1270 */
[----:B------:R-:W0:Y:S02]  /*2fa00*/  LDCU UR8, c[0x0][0x398] ;  /* 0x00007300ff0877ac */ /* 0x000e240008000800 */
[----:B------:R1:W-:Y:S04]  /*2fa10*/  @P3 STG.E.U16 desc[UR16][R4.64], R9 ;  /* 0x0000000904003986 */ /* 0x0003e8000c101510 */
[----:B------:R0:W-:Y:S01]  /*2fa20*/  @P6 STG.E.U16 desc[UR16][R6.64], R41 ;  /* 0x0000002906006986 */ /* 0x0001e2000c101510 */
[----:B------:R-:W-:Y:S01]  /*2fa30*/  ISETP.LT.AND P6, PT, R81, UR11, !P4 ;  /* 0x0000000b51007c0c */ /* 0x000fe2000e7c1270 */
[----:B------:R-:W-:Y:S01]  /*2fa40*/  VIADD R11, R13, UR30 ;  /* 0x0000001e0d0b7c36 */ /* 0x000fe20008000000 */
[----:B------:R-:W3:Y:S01]  /*2fa50*/  LDCU UR11, c[0x0][0x398] ;  /* 0x00007300ff0b77ac */ /* 0x000ee20008000800 */
[----:B------:R-:W-:-:S02]  /*2fa60*/  VIADD R0, R93, 0x67 ;  /* 0x000000675d007836 */ /* 0x000fc40000000000 */
[----:B-1----:R-:W-:-:S03]  /*2fa70*/  IMAD.WIDE R8, R13, 0x2, R68 ;  /* 0x000000020d087825 */ /* 0x002fc600078e0244 */
[----:B--2---:R-:W-:Y:S01]  /*2fa80*/  ISETP.GE.AND P2, PT, R0, UR4, PT ;  /* 0x0000000400007c0c */ /* 0x004fe2000bf46270 */
[----:B------:R-:W1:Y:S01]  /*2fa90*/  LDCU UR4, c[0x0][0x39c] ;  /* 0x00007380ff0477ac */ /* 0x000e620008000800 */
        /* <DEDUP_REMOVED lines=10> */
[----:B--2---:R-:W-:-:S03]  /*2fb40*/  IMAD.WIDE R6, R11, 0x2, R68 ;  /* 0x000000020b067825 */ /* 0x004fc600078e0244 */
[----:B---3--:R-:W-:Y:S01]  /*2fb50*/  ISETP.GE.AND P1, PT, R0, UR7, PT ;  /* 0x0000000700007c0c */ /* 0x008fe2000bf26270 */
[----:B------:R-:W2:Y:S01]  /*2fb60*/  LDCU UR7, c[0x0][0x39c] ;  /* 0x00007380ff0777ac */ /* 0x000ea20008000800 */
[----:B0-----:R-:W-:Y:S01]  /*2fb70*/  PRMT R5, R42, 0x7632, R5 ;  /* 0x000076322a057816 */ /* 0x001fe20000000005 */
[----:B------:R-:W-:Y:S01]  /*2fb80*/  IMAD.WIDE R8, R13, 0x2, R2 ;  /* 0x000000020d087825 */ /* 0x000fe200078e0202 */
[----:B------:R-:W-:Y:S01]  /*2fb90*/  ISETP.LT.AND P2, PT, R92, UR8, !P2 ;  /* 0x000000085c007c0c */ /* 0x000fe2000d741270 */
[----:B------:R-:W0:Y:S02]  /*2fba0*/  LDCU UR8, c[0x0][0x398] ;  /* 0x00007300ff0877ac */ /* 0x000e240008000800 */
[----:B------:R3:W-:Y:S04]  /*2fbb0*/  @P4 STG.E.U16 desc[UR16][R6.64], R5 ;  /* 0x0000000506004986 */ /* 0x0007e8000c101510 */
[----:B------:R0:W-:Y:S01]  /*2fbc0*/  @P6 STG.E.U16 desc[UR16][R8.64], R43 ;  /* 0x0000002b08006986 */ /* 0x0001e2000c101510 */
[----:B------:R-:W-:Y:S01]  /*2fbd0*/  ISETP.LT.AND P6, PT, R81, UR11, !P1 ;  /* 0x0000000b51007c0c */ /* 0x000fe2000cfc1270 */
[----:B------:R-:W-:Y:S01]  /*2fbe0*/  VIADD R11, R13, UR30 ;  /* 0x0000001e0d0b7c36 */ /* 0x000fe20008000000 */
[----:B------:R-:W2:Y:S01]  /*2fbf0*/  LDCU UR11, c[0x0][0x398] ;  /* 0x00007300ff0b77ac */ /* 0x000ea20008000800 */
[----:B------:R-:W-:-:S02]  /*2fc00*/  VIADD R0, R93, 0x69 ;  /* 0x000000695d007836 */ /* 0x000fc40000000000 */
[----:B---3--:R-:W-:-:S03]  /*2fc10*/  IMAD.WIDE R4, R13, 0x2, R68 ;  /* 0x000000020d047825 */ /* 0x008fc600078e0244 */
[----:B-1----:R-:W-:Y:S01]  /*2fc20*/  ISETP.GE.AND P0, PT, R0, UR4, PT ;  /* 0x0000000400007c0c */ /* 0x002fe2000bf06270 */
        /* <DEDUP_REMOVED lines=9> */
[----:B------:R-:W-:Y:S01]  /*2fcc0*/  F2FP.F16.F32.PACK_AB R45, R45, R16 ;  /* 0x000000102d2d723e */ /* 0x000fe200000000ff */
[----:B------:R-:W-:Y:S01]  /*2fcd0*/  VIADD R0, R93, 0x6a ;  /* 0x0000006a5d007836 */ /* 0x000fe20000000000 */
[----:B------:R-:W4:Y:S01]  /*2fce0*/  LDCU UR12, c[0x0][0x398] ;  /* 0x00007300ff0c77ac */ /* 0x000f220008000800 */
        /* <DEDUP_REMOVED lines=11> */
[----:B------:R-:W-:Y:S01]  /*2fda0*/  IADD3 R0, PT, PT, R93, 0x6b, RZ ;  /* 0x0000006b5d007810 */ /* 0x000fe20007ffe0ff */
[----:B------:R-:W2:Y:S01]  /*2fdb0*/  LDCU UR11, c[0x0][0x398] ;  /* 0x00007300ff0b77ac */ /* 0x000ea20008000800 */
[----:B------:R-:W-:Y:S01]  /*2fdc0*/  F2FP.F16.F32.PACK_AB R46, R46, R14 ;  /* 0x0000000e2e2e723e */ /* 0x000fe200000000ff */
[----:B---3--:R-:W-:Y:S01]  /*2fdd0*/  IMAD.WIDE R6, R13, 0x2, R68 ;  /* 0x000000020d067825 */ /* 0x008fe200078e0244 */
[----:B-1----:R-:W-:Y:S01]  /*2fde0*/  ISETP.GE.AND P5, PT, R0, UR4, PT ;  /* 0x0000000400007c0c */ /* 0x002fe2000bfa6270 */
[----:B------:R-:W1:Y:S01]  /*2fdf0*/  LDCU UR4, c[0x0][0x39c] ;  /* 0x00007380ff0477ac */ /* 0x000e620008000800 */
[----:B0-----:R-:W-:Y:S01]  /*2fe00*/  PRMT R5, R45, 0x7632, R5 ;  /* 0x000076322d057816 */ /* 0x001fe20000000005 */
[----:B------:R-:W-:Y:S01]  /*2fe10*/  IMAD.WIDE R8, R11, 0x2, R2 ;  /* 0x000000020b087825 */ /* 0x000fe200078e0202 */
[----:B------:R-:W-:Y:S01]  /*2fe20*/  ISETP.LT.AND P3, PT, R92, UR10, !P3 ;  /* 0x0000000a5c007c0c */ /* 0x000fe2000df61270 */
[----:B------:R-:W0:Y:S02]  /*2fe30*/  LDCU UR10, c[0x0][0x398] ;  /* 0x00007300ff0a77ac */ /* 0x000e240008000800 */
[----:B------:R-:W-:Y:S01]  /*2fe40*/  VIADD R0, R93, 0x6c ;  /* 0x0000006c5d007836 */ /* 0x000fe20000000000 */
[----:B------:R3:W-:Y:S04]  /*2fe50*/  @P0 STG.E.U16 desc[UR16][R6.64], R5 ;  /* 0x0000000506000986 */ /* 0x0007e8000c101510 */
[----:B------:R0:W-:Y:S01]  /*2fe60*/  @P6 STG.E.U16 desc[UR16][R8.64], R46 ;  /* 0x0000002e08006986 */ /* 0x0001e2000c101510 */
[----:B----4-:R-:W-:Y:S01]  /*2fe70*/  ISETP.LT.AND P6, PT, R81, UR12, !P5 ;  /* 0x0000000c51007c0c */ /* 0x010fe2000efc1270 */
[----:B------:R-:W-:Y:S01]  /*2fe80*/  VIADD R13, R11, UR30 ;  /* 0x0000001e0b0d7c36 */ /* 0x000fe20008000000 */
[----:B--2---:R-:W-:Y:S01]  /*2fe90*/  ISETP.GE.AND P4, PT, R0, UR7, PT ;  /* 0x0000000700007c0c */ /* 0x004fe2000bf86270 */
[----:B------:R-:W2:Y:S01]  /*2fea0*/  LDCU UR7, c[0x0][0x39c] ;  /* 0x00007380ff0777ac */ /* 0x000ea20008000800 */
[----:B------:R-:W-:Y:S01]  /*2feb0*/  F2FP.F16.F32.PACK_AB R47, R47, R71 ;  /* 0x000000472f2f723e */ /* 0x000fe200000000ff */
[----:B---3--:R-:W-:Y:S01]  /*2fec0*/  IMAD.WIDE R4, R11, 0x2, R68 ;  /* 0x000000020b047825 */ /* 0x008fe200078e0244 */
[----:B------:R-:W3:Y:S01]  /*2fed0*/  LDCU UR12, c[0x0][0x398] ;  /* 0x00007300ff0c77ac */ /* 0x000ee20008000800 */
[----:B0-----:R-:W-:-:S02]  /*2fee0*/  PRMT R9, R46, 0x7632, R9 ;  /* 0x000076322e097816 */ /* 0x001fc40000000009 */
[----:B------:R-:W-:Y:S01]  /*2fef0*/  IMAD.WIDE R6, R13, 0x2, R2 ;  /* 0x000000020d067825 */ /* 0x000fe200078e0202 */
[----:B------:R-:W-:Y:S01]  /*2ff00*/  ISETP.LT.AND P5, PT, R92, UR8, !P5 ;  /* 0x000000085c007c0c */ /* 0x000fe2000efa1270 */
[----:B------:R-:W0:Y:S02]  /*2ff10*/  LDCU UR8, c[0x0][0x398] ;  /* 0x00007300ff0877ac */ /* 0x000e240008000800 */
[----:B------:R-:W-:Y:S01]  /*2ff20*/  VIADD R0, R93, 0x6d ;  /* 0x0000006d5d007836 */ /* 0x000fe20000000000 */
[----:B------:R4:W-:Y:S04]  /*2ff30*/  @P3 STG.E.U16 desc[UR16][R4.64], R9 ;  /* 0x0000000904003986 */ /* 0x0009e8000c101510 */
[----:B------:R0:W-:Y:S01]  /*2ff40*/  @P6 STG.E.U16 desc[UR16][R6.64], R47 ;  /* 0x0000002f06006986 */ /* 0x0001e2000c101510 */
[----:B------:R-:W-:Y:S01]  /*2ff50*/  ISETP.LT.AND P6, PT, R81, UR11, !P4 ;  /* 0x0000000b51007c0c */ /* 0x000fe2000e7c1270 */
[----:B------:R-:W-:Y:S01]  /*2ff60*/  VIADD R11, R13, UR30 ;  /* 0x0000001e0d0b7c36 */ /* 0x000fe20008000000 */
[----:B-1----:R-:W-:Y:S01]  /*2ff70*/  ISETP.GE.AND P2, PT, R0, UR4, PT ;  /* 0x0000000400007c0c */ /* 0x002fe2000bf46270 */
[----:B------:R-:W-:Y:S01]  /*2ff80*/  VIADD R0, R93, 0x6e ;  /* 0x0000006e5d007836 */ /* 0x000fe20000000000 */
[----:B------:R-:W1:Y:S01]  /*2ff90*/  LDCU UR4, c[0x0][0x39c] ;  /* 0x00007380ff0477ac */ /* 0x000e620008000800 */
[----:B------:R-:W-:Y:S01]  /*2ffa0*/  F2FP.F16.F32.PACK_AB R48, R48, R70 ;  /* 0x000000463030723e */ /* 0x000fe200000000ff */
[----:B----4-:R-:W-:-:S02]  /*2ffb0*/  IMAD.WIDE R8, R13, 0x2, R68 ;  /* 0x000000020d087825 */ /* 0x010fc400078e0244 */
[----:B--2---:R-:W-:Y:S01]  /*2ffc0*/  ISETP.GE.AND P1, PT, R0, UR7, PT ;  /* 0x0000000700007c0c */ /* 0x004fe2000bf26270 */
[----:B------:R-:W2:Y:S01]  /*2ffd0*/  LDCU UR7, c[0x0][0x39c] ;  /* 0x00007380ff0777ac */ /* 0x000ea20008000800 */
[----:B0-----:R-:W-:Y:S01]  /*2ffe0*/  PRMT R7, R47, 0x7632, R7 ;  /* 0x000076322f077816 */ /* 0x001fe20000000007 */
[----:B------:R-:W-:Y:S01]  /*2fff0*/  IMAD.WIDE R4, R11, 0x2, R2 ;  /* 0x000000020b047825 */ /* 0x000fe200078e0202 */
[----:B------:R-:W0:Y:S01]  /*30000*/  LDCU UR11, c[0x0][0x398] ;  /* 0x00007300ff0b77ac */ /* 0x000e220008000800 */
[----:B------:R-:W-:Y:S02]  /*30010*/  ISETP.LT.AND P4, PT, R92, UR10, !P4 ;  /* 0x0000000a5c007c0c */ /* 0x000fe4000e781270 */
[----:B------:R4:W-:Y:S01]  /*30020*/  @P5 STG.E.U16 desc[UR16][R8.64], R7 ;  /* 0x0000000708005986 */ /* 0x0009e2000c101510 */
[----:B------:R-:W-:Y:S01]  /*30030*/  VIADD R0, R93, 0x6f ;  /* 0x0000006f5d007836 */ /* 0x000fe20000000000 */
[----:B------:R-:W-:Y:S01]  /*30040*/  F2FP.F16.F32.PACK_AB R49, R49, R73 ;  /* 0x000000493131723e */ /* 0x000fe200000000ff */
[----:B------:R-:W-:Y:S01]  /*30050*/  VIADD R13, R11, UR30 ;  /* 0x0000001e0b0d7c36 */ /* 0x000fe20008000000 */
[----:B------:R0:W-:Y:S01]  /*30060*/  @P6 STG.E.U16 desc[UR16][R4.64], R48 ;  /* 0x0000003004006986 */ /* 0x0001e2000c101510 */
[----:B---3--:R-:W-:Y:S01]  /*30070*/  ISETP.LT.AND P6, PT, R81, UR12, !P2 ;  /* 0x0000000c51007c0c */ /* 0x008fe2000d7c1270 */
[----:B------:R-:W3:Y:S01]  /*30080*/  LDCU UR10, c[0x0][0x398] ;  /* 0x00007300ff0a77ac */ /* 0x000ee20008000800 */
[----:B-1----:R-:W-:Y:S01]  /*30090*/  ISETP.GE.AND P0, PT, R0, UR4, PT ;  /* 0x0000000400007c0c */ /* 0x002fe2000bf06270 */
[----:B------:R-:W-:Y:S01]  /*300a0*/  VIADD R0, R93, 0x70 ;  /* 0x000000705d007836 */ /* 0x000fe20000000000 */
[----:B------:R-:W1:Y:S01]  /*300b0*/  LDCU UR4, c[0x0][0x39c] ;  /* 0x00007380ff0477ac */ /* 0x000e620008000800 */
[----:B----4-:R-:W-:Y:S01]  /*300c0*/  IMAD.WIDE R6, R11, 0x2, R68 ;  /* 0x000000020b067825 */ /* 0x010fe200078e0244 */
[----:B------:R-:W4:Y:S01]  /*300d0*/  LDCU UR12, c[0x0][0x398] ;  /* 0x00007300ff0c77ac */ /* 0x000f220008000800 */
[----:B0-----:R-:W-:-:S02]  /*300e0*/  PRMT R5, R48, 0x7632, R5 ;  /* 0x0000763230057816 */ /* 0x001fc40000000005 */
[C---:B------:R-:W-:Y:S01]  /*300f0*/  IMAD.WIDE R8, R13.reuse, 0x2, R2 ;  /* 0x000000020d087825 */ /* 0x040fe200078e0202 */
[----:B--2---:R-:W-:Y:S01]  /*30100*/  ISETP.GE.AND P3, PT, R0, UR7, PT ;  /* 0x0000000700007c0c */ /* 0x004fe2000bf66270 */
[----:B------:R-:W0:Y:S01]  /*30110*/  LDCU UR7, c[0x0][0x39c] ;  /* 0x00007380ff0777ac */ /* 0x000e220008000800 */
[----:B------:R-:W-:Y:S01]  /*30120*/  ISETP.LT.AND P2, PT, R92, UR8, !P2 ;  /* 0x000000085c007c0c */ /* 0x000fe2000d741270 */
[----:B------:R2:W-:Y:S01]  /*30130*/  @P4 STG.E.U16 desc[UR16][R6.64], R5 ;  /* 0x0000000506004986 */ /* 0x0005e2000c101510 */
[----:B------:R-:W-:Y:S01]  /*30140*/  VIADD R11, R13, UR30 ;  /* 0x0000001e0d0b7c36 */ /* 0x000fe20008000000 */
[----:B------:R-:W-:Y:S01]  /*30150*/  F2FP.F16.F32.PACK_AB R50, R50, R72 ;  /* 0x000000483232723e */ /* 0x000fe200000000ff */
[----:B------:R-:W-:Y:S01]  /*30160*/  VIADD R0, R93, 0x71 ;  /* 0x000000715d007836 */ /* 0x000fe20000000000 */
[----:B------:R0:W-:Y:S01]  /*30170*/  @P6 STG.E.U16 desc[UR16][R8.64], R49 ;  /* 0x0000003108006986 */ /* 0x0001e2000c101510 */
[----:B------:R-:W-:Y:S01]  /*30180*/  ISETP.LT.AND P6, PT, R81, UR11, !P1 ;  /* 0x0000000b51007c0c */ /* 0x000fe2000cfc1270 */
[----:B------:R-:W4:Y:S01]  /*30190*/  LDCU UR8, c[0x0][0x398] ;  /* 0x00007300ff0877ac */ /* 0x000f220008000800 */
[----:B--2---:R-:W-:Y:S01]  /*301a0*/  IMAD.WIDE R4, R13, 0x2, R68 ;  /* 0x000000020d047825 */ /* 0x004fe200078e0244 */
[----:B------:R-:W2:Y:S01]  /*301b0*/  LDCU UR11, c[0x0][0x398] ;  /* 0x00007300ff0b77ac */ /* 0x000ea20008000800 */
[----:B0-----:R-:W-:-:S02]  /*301c0*/  PRMT R9, R49, 0x7632, R9 ;  /* 0x0000763231097816 */ /* 0x001fc40000000009 */
[----:B------:R-:W-:Y:S01]  /*301d0*/  IMAD.WIDE R6, R11, 0x2, R2 ;  /* 0x000000020b067825 */ /* 0x000fe200078e0202 */
[----:B-1----:R-:W-:Y:S01]  /*301e0*/  ISETP.GE.AND P5, PT, R0, UR4, PT ;  /* 0x0000000400007c0c */ /* 0x002fe2000bfa6270 */
[----:B------:R-:W0:Y:S01]  /*301f0*/  LDCU UR4, c[0x0][0x39c] ;  /* 0x00007380ff0477ac */ /* 0x000e220008000800 */
[----:B---3--:R-:W-:Y:S01]  /*30200*/  ISETP.LT.AND P1, PT, R92, UR10, !P1 ;  /* 0x0000000a5c007c0c */ /* 0x008fe2000cf21270 */
[----:B------:R1:W-:Y:S01]  /*30210*/  @P2 STG.E.U16 desc[UR16][R4.64], R9 ;  /* 0x0000000904002986 */ /* 0x0003e2000c101510 */
[----:B------:R-:W-:Y:S01]  /*30220*/  VIADD R0, R93, 0x72 ;  /* 0x000000725d007836 */ /* 0x000fe20000000000 */
[----:B------:R-:W-:Y:S01]  /*30230*/  F2FP.F16.F32.PACK_AB R51, R51, R74 ;  /* 0x0000004a3333723e */ /* 0x000fe200000000ff */
[----:B------:R-:W-:Y:S01]  /*30240*/  VIADD R13, R11, UR30 ;  /* 0x0000001e0b0d7c36 */ /* 0x000fe20008000000 */
[----:B------:R3:W-:Y:S01]  /*30250*/  @P6 STG.E.U16 desc[UR16][R6.64], R50 ;  /* 0x0000003206006986 */ /* 0x0007e2000c101510 */
[----:B----4-:R-:W-:Y:S01]  /*30260*/  ISETP.LT.AND P6, PT, R81, UR12, !P0 ;  /* 0x0000000c51007c0c */ /* 0x010fe2000c7c1270 */
[----:B------:R-:W4:Y:S01]  /*30270*/  LDCU UR10, c[0x0][0x398] ;  /* 0x00007300ff0a77ac */ /* 0x000f220008000800 */
[----:B------:R-:W-:Y:S01]  /*30280*/  ISETP.GE.AND P4, PT, R0, UR7, PT ;  /* 0x0000000700007c0c */ /* 0x000fe2000bf86270 */
[----:B------:R-:W0:Y:S01]  /*30290*/  LDCU UR7, c[0x0][0x39c] ;  /* 0x00007380ff0777ac */ /* 0x000e220008000800 */
[----:B-1----:R-:W-:Y:S01]  /*302a0*/  IMAD.WIDE R8, R11, 0x2, R68 ;  /* 0x000000020b087825 */ /* 0x002fe200078e0244 */
[----:B------:R-:W1:Y:S01]  /*302b0*/  LDCU UR12, c[0x0][0x398] ;  /* 0x00007300ff0c77ac */ /* 0x000e620008000800 */
[----:B---3--:R-:W-:-:S02]  /*302c0*/  PRMT R7, R50, 0x7632, R7 ;  /* 0x0000763232077816 */ /* 0x008fc40000000007 */
[----:B------:R-:W-:Y:S01]  /*302d0*/  IMAD.WIDE R4, R13, 0x2, R2 ;  /* 0x000000020d047825 */ /* 0x000fe200078e0202 */
[----:B------:R-:W-:Y:S01]  /*302e0*/  ISETP.LT.AND P0, PT, R92, UR8, !P0 ;  /* 0x000000085c007c0c */ /* 0x000fe2000c701270 */
[----:B------:R-:W3:Y:S02]  /*302f0*/  LDCU UR8, c[0x0][0x398] ;  /* 0x00007300ff0877ac */ /* 0x000ee40008000800 */
[----:B------:R-:W-:Y:S01]  /*30300*/  VIADD R0, R93, 0x73 ;  /* 0x000000735d007836 */ /* 0x000fe20000000000 */
[----:B------:R1:W-:Y:S04]  /*30310*/  @P1 STG.E.U16 desc[UR16][R8.64], R7 ;  /* 0x0000000708001986 */ /* 0x0003e8000c101510 */
[----:B------:R3:W-:Y:S01]  /*30320*/  @P6 STG.E.U16 desc[UR16][R4.64], R51 ;  /* 0x0000003304006986 */ /* 0x0007e2000c101510 */
[----:B--2---:R-:W-:Y:S01]  /*30330*/  ISETP.LT.AND P6, PT, R81, UR11, !P3 ;  /* 0x0000000b51007c0c */ /* 0x004fe2000dfc1270 */
[----:B------:R-:W-:Y:S01]  /*30340*/  VIADD R11, R13, UR30 ;  /* 0x0000001e0d0b7c36 */ /* 0x000fe20008000000 */
[----:B0-----:R-:W-:Y:S01]  /*30350*/  ISETP.GE.AND P2, PT, R0, UR4, PT ;  /* 0x0000000400007c0c */ /* 0x001fe2000bf46270 */
[----:B------:R-:W-:Y:S01]  /*30360*/  VIADD R0, R93, 0x74 ;  /* 0x000000745d007836 */ /* 0x000fe20000000000 */
[----:B------:R-:W-:Y:S01]  /*30370*/  F2FP.F16.F32.PACK_AB R52, R52, R75 ;  /* 0x0000004b3434723e */ /* 0x000fe200000000ff */
[----:B------:R-:W0:Y:S01]  /*30380*/  LDCU UR4, c[0x0][0x39c] ;  /* 0x00007380ff0477ac */ /* 0x000e220008000800 */
[----:B-1----:R-:W-:-:S02]  /*30390*/  IMAD.WIDE R6, R13, 0x2, R68 ;  /* 0x000000020d067825 */ /* 0x002fc400078e0244 */
[----:B------:R-:W-:Y:S01]  /*303a0*/  ISETP.GE.AND P1, PT, R0, UR7, PT ;  /* 0x0000000700007c0c */ /* 0x000fe2000bf26270 */
[----:B------:R-:W1:Y:S01]  /*303b0*/  LDCU UR7, c[0x0][0x398] ;  /* 0x00007300ff0777ac */ /* 0x000e620008000800 */
[----:B---3--:R-:W-:Y:S01]  /*303c0*/  PRMT R5, R51, 0x7632, R5 ;  /* 0x0000763233057816 */ /* 0x008fe20000000005 */
[----:B------:R-:W-:Y:S01]  /*303d0*/  IMAD.WIDE R8, R11, 0x2, R2 ;  /* 0x000000020b087825 */ /* 0x000fe200078e0202 */
[----:B----4-:R-:W-:Y:S01]  /*303e0*/  ISETP.LT.AND P3, PT, R92, UR10, !P3 ;  /* 0x0000000a5c007c0c */ /* 0x010fe2000df61270 */
[----:B------:R-:W2:Y:S02]  /*303f0*/  LDCU UR10, c[0x0][0x398] ;  /* 0x00007300ff0a77ac */ /* 0x000ea40008000800 */
[----:B------:R3:W-:Y:S01]  /*30400*/  @P0 STG.E.U16 desc[UR16][R6.64], R5 ;  /* 0x0000000506000986 */ /* 0x0007e2000c101510 */
[----:B------:R-:W-:Y:S01]  /*30410*/  F2FP.F16.F32.PACK_AB R53, R53, R76 ;  /* 0x0000004c3535723e */ /* 0x000fe200000000ff */
[----:B------:R-:W4:Y:S02]  /*30420*/  LDCU UR11, c[0x0][0x398] ;  /* 0x00007300ff0b77ac */ /* 0x000f240008000800 */
[----:B------:R0:W-:Y:S01]  /*30430*/  @P6 STG.E.U16 desc[UR16][R8.64], R52 ;  /* 0x0000003408006986 */ /* 0x0001e2000c101510 */
[----:B------:R-:W-:Y:S01]  /*30440*/  ISETP.LT.AND P6, PT, R81, UR12, !P5 ;  /* 0x0000000c51007c0c */ /* 0x000fe2000efc1270 */
[----:B------:R-:W-:-:S02]  /*30450*/  VIADD R13, R11, UR30 ;  /* 0x0000001e0b0d7c36 */ /* 0x000fc40008000000 */
[----:B---3--:R-:W-:Y:S01]  /*30460*/  IMAD.WIDE R4, R11, 0x2, R68 ;  /* 0x000000020b047825 */ /* 0x008fe200078e0244 */
[----:B------:R-:W-:Y:S01]  /*30470*/  F2FP.F16.F32.PACK_AB R54, R54, R77 ;  /* 0x0000004d3636723e */ /* 0x000fe200000000ff */
[----:B------:R-:W3:Y:S01]  /*30480*/  LDCU UR12, c[0x0][0x398] ;  /* 0x00007300ff0c77ac */ /* 0x000ee20008000800 */
[----:B0-----:R-:W-:Y:S01]  /*30490*/  PRMT R9, R52, 0x7632, R9 ;  /* 0x0000763234097816 */ /* 0x001fe20000000009 */
[----:B------:R-:W-:Y:S01]  /*304a0*/  IMAD.WIDE R6, R13, 0x2, R2 ;  /* 0x000000020d067825 */ /* 0x000fe200078e0202 */
[----:B------:R-:W-:Y:S01]  /*304b0*/  ISETP.LT.AND P5, PT, R92, UR8, !P5 ;  /* 0x000000085c007c0c */ /* 0x000fe2000efa1270 */
[----:B------:R-:W0:Y:S02]  /*304c0*/  LDCU UR8, c[0x0][0x398] ;  /* 0x00007300ff0877ac */ /* 0x000e240008000800 */
[----:B------:R2:W-:Y:S04]  /*304d0*/  @P3 STG.E.U16 desc[UR16][R4.64], R9 ;  /* 0x0000000904003986 */ /* 0x0005e8000c101510 */
[----:B------:R0:W-:Y:S01]  /*304e0*/  @P6 STG.E.U16 desc[UR16][R6.64], R53 ;  /* 0x0000003506006986 */ /* 0x0001e2000c101510 */
[----:B-1----:R-:W-:Y:S01]  /*304f0*/  ISETP.LT.AND P6, PT, R81, UR7, !P4 ;  /* 0x0000000751007c0c */ /* 0x002fe2000e7c1270 */
[----:B------:R-:W-:Y:S01]  /*30500*/  VIADD R0, R93, 0x75 ;  /* 0x000000755d007836 */ /* 0x000fe20000000000 */
[----:B------:R-:W1:Y:S01]  /*30510*/  LDCU UR7, c[0x0][0x398] ;  /* 0x00007300ff0777ac */ /* 0x000e620008000800 */
[----:B------:R-:W-:-:S03]  /*30520*/  VIADD R11, R13, UR30 ;  /* 0x0000001e0d0b7c36 */ /* 0x000fc60008000000 */
[----:B------:R-:W-:Y:S01]  /*30530*/  ISETP.GE.AND P0, PT, R0, UR4, PT ;  /* 0x0000000400007c0c */ /* 0x000fe2000bf06270 */
[----:B--2---:R-:W-:Y:S01]  /*30540*/  IMAD.WIDE R8, R13, 0x2, R68 ;  /* 0x000000020d087825 */ /* 0x004fe200078e0244 */
[----:B------:R-:W2:Y:S01]  /*30550*/  LDCU UR4, c[0x0][0x398] ;  /* 0x00007300ff0477ac */ /* 0x000ea20008000800 */
[----:B0-----:R-:W-:Y:S02]  /*30560*/  PRMT R7, R53, 0x7632, R7 ;  /* 0x0000763235077816 */ /* 0x001fe40000000007 */
[----:B------:R-:W-:Y:S01]  /*30570*/  IMAD.WIDE R4, R11, 0x2, R2 ;  /* 0x000000020b047825 */ /* 0x000fe200078e0202 */
[----:B------:R-:W-:Y:S01]  /*30580*/  ISETP.LT.AND P4, PT, R92, UR10, !P4 ;  /* 0x0000000a5c007c0c */ /* 0x000fe2000e781270 */
[----:B------:R-:W0:Y:S01]  /*30590*/  LDCU UR10, c[0x0][0x398] ;  /* 0x00007300ff0a77ac */ /* 0x000e220008000800 */
[----:B------:R1:W-:Y:S04]  /*305a0*/  @P5 STG.E.U16 desc[UR16][R8.64], R7 ;  /* 0x0000000708005986 */ /* 0x0003e8000c101510 */
[----:B------:R2:W-:Y:S01]  /*305b0*/  @P6 STG.E.U16 desc[UR16][R4.64], R54 ;  /* 0x0000003604006986 */ /* 0x0005e2000c101510 */
[----:B----4-:R-:W-:Y:S01]  /*305c0*/  ISETP.LT.AND P6, PT, R81, UR11, !P2 ;  /* 0x0000000b51007c0c */ /* 0x010fe2000d7c1270 */
[----:B------:R-:W-:Y:S01]  /*305d0*/  VIADD R13, R11, UR30 ;  /* 0x0000001e0b0d7c36 */ /* 0x000fe20008000000 */
[----:B------:R-:W-:Y:S01]  /*305e0*/  F2FP.F16.F32.PACK_AB R55, R55, R78 ;  /* 0x0000004e3737723e */ /* 0x000fe200000000ff */
[----:B------:R-:W4:Y:S01]  /*305f0*/  LDCU UR11, c[0x0][0x398] ;  /* 0x00007300ff0b77ac */ /* 0x000f220008000800 */
[----:B-1----:R-:W-:Y:S01]  /*30600*/  IMAD.WIDE R6, R11, 0x2, R68 ;  /* 0x000000020b067825 */ /* 0x002fe200078e0244 */
[----:B--2---:R-:W-:-:S03]  /*30610*/  PRMT R5, R54, 0x7632, R5 ;  /* 0x0000763236057816 */ /* 0x004fc60000000005 */
[----:B------:R-:W-:Y:S01]  /*30620*/  IMAD.WIDE R8, R13, 0x2, R2 ;  /* 0x000000020d087825 */ /* 0x000fe200078e0202 */
[----:B------:R-:W-:Y:S01]  /*30630*/  ISETP.LT.AND P2, PT, R92, UR4, !P2 ;  /* 0x000000045c007c0c */ /* 0x000fe2000d741270 */
[----:B------:R-:W1:Y:S01]  /*30640*/  LDCU UR4, c[0x0][0x398] ;  /* 0x00007300ff0477ac */ /* 0x000e620008000800 */
[----:B------:R2:W-:Y:S04]  /*30650*/  @P4 STG.E.U16 desc[UR16][R6.64], R5 ;  /* 0x0000000506004986 */ /* 0x0005e8000c101510 */
[----:B------:R0:W-:Y:S01]  /*30660*/  @P6 STG.E.U16 desc[UR16][R8.64], R55 ;  /* 0x0000003708006986 */ /* 0x0001e2000c101510 */
[----:B------:R-:W-:Y:S01]  /*30670*/  ISETP.LT.AND P6, PT, R81, UR7, !P1 ;  /* 0x0000000751007c0c */ /* 0x000fe2000cfc1270 */
[----:B------:R-:W-:Y:S01]  /*30680*/  VIADD R11, R13, UR30 ;  /* 0x0000001e0d0b7c36 */ /* 0x000fe20008000000 */
[----:B------:R-:W-:Y:S01]  /*30690*/  F2FP.F16.F32.PACK_AB R56, R56, R79 ;  /* 0x0000004f3838723e */ /* 0x000fe200000000ff */
[----:B------:R-:W-:Y:S01]  /*306a0*/  VIADD R0, R93, 0x76 ;  /* 0x000000765d007836 */ /* 0x000fe20000000000 */
[----:B------:R-:W-:Y:S01]  /*306b0*/  F2FP.F16.F32.PACK_AB R57, R57, R80 ;  /* 0x000000503939723e */ /* 0x000fe200000000ff */
[----:B------:R-:W1:Y:S01]  /*306c0*/  LDCU UR7, c[0x0][0x398] ;  /* 0x00007300ff0777ac */ /* 0x000e620008000800 */
[----:B--2---:R-:W-:Y:S01]  /*306d0*/  IMAD.WIDE R4, R13, 0x2, R68 ;  /* 0x000000020d047825 */ /* 0x004fe200078e0244 */
[----:B0-----:R-:W-:-:S03]  /*306e0*/  PRMT R9, R55, 0x7632, R9 ;  /* 0x0000763237097816 */ /* 0x001fc60000000009 */
[----:B------:R-:W-:Y:S01]  /*306f0*/  IMAD.WIDE R6, R11, 0x2, R2 ;  /* 0x000000020b067825 */ /* 0x000fe200078e0202 */
[----:B------:R-:W-:Y:S01]  /*30700*/  ISETP.LT.AND P1, PT, R92, UR8, !P1 ;  /* 0x000000085c007c0c */ /* 0x000fe2000cf21270 */
[----:B------:R-:W0:Y:S01]  /*30710*/  LDCU UR8, c[0x0][0x398] ;  /* 0x00007300ff0877ac */ /* 0x000e220008000800 */
[----:B------:R2:W-:Y:S04]  /*30720*/  @P2 STG.E.U16 desc[UR16][R4.64], R9 ;  /* 0x0000000904002986 */ /* 0x0005e8000c101510 */
[----:B------:R1:W-:Y:S01]  /*30730*/  @P6 STG.E.U16 desc[UR16][R6.64], R56 ;  /* 0x0000003806006986 */ /* 0x0003e2000c101510 */
[----:B---3--:R-:W-:Y:S01]  /*30740*/  ISETP.LT.AND P6, PT, R81, UR12, !P0 ;  /* 0x0000000c51007c0c */ /* 0x008fe2000c7c1270 */
[----:B------:R-:W3:Y:S01]  /*30750*/  LDCU UR12, c[0x0][0x398] ;  /* 0x00007300ff0c77ac */ /* 0x000ee20008000800 */
[----:B------:R-:W-:-:S02]  /*30760*/  IADD3 R13, PT, PT, R11, UR30, RZ ;  /* 0x0000001e0b0d7c10 */ /* 0x000fc4000fffe0ff */
[----:B------:R-:W-:Y:S01]  /*30770*/  ISETP.GE.AND P3, PT, R0, UR15, PT ;  /* 0x0000000f00007c0c */ /* 0x000fe2000bf66270 */
[----:B--2---:R-:W-:Y:S01]  /*30780*/  IMAD.WIDE R8, R11, 0x2, R68 ;  /* 0x000000020b087825 */ /* 0x004fe200078e0244 */
[----:B-1----:R-:W-:-:S03]  /*30790*/  PRMT R7, R56, 0x7632, R7 ;  /* 0x0000763238077816 */ /* 0x002fc60000000007 */
[C---:B------:R-:W-:Y:S01]  /*307a0*/  IMAD.WIDE R4, R13.reuse, 0x2, R2 ;  /* 0x000000020d047825 */ /* 0x040fe200078e0202 */
[----:B------:R-:W-:Y:S01]  /*307b0*/  ISETP.LT.AND P0, PT, R92, UR10, !P0 ;  /* 0x0000000a5c007c0c */ /* 0x000fe2000c701270 */
[----:B------:R-:W1:Y:S01]  /*307c0*/  LDCU UR15, c[0x0][0x398] ;  /* 0x00007300ff0f77ac */ /* 0x000e620008000800 */
[----:B------:R2:W-:Y:S01]  /*307d0*/  @P1 STG.E.U16 desc[UR16][R8.64], R7 ;  /* 0x0000000708001986 */ /* 0x0005e2000c101510 */
[----:B------:R-:W-:Y:S01]  /*307e0*/  VIADD R11, R13, UR30 ;  /* 0x0000001e0d0b7c36 */ /* 0x000fe20008000000 */
[----:B------:R-:W-:Y:S01]  /*307f0*/  F2FP.F16.F32.PACK_AB R58, R58, R88 ;  /* 0x000000583a3a723e */ /* 0x000fe200000000ff */
[----:B------:R-:W-:Y:S01]  /*30800*/  VIADD R0, R93, 0x77 ;  /* 0x000000775d007836 */ /* 0x000fe20000000000 */
[----:B------:R0:W-:Y:S01]  /*30810*/  @P6 STG.E.U16 desc[UR16][R4.64], R57 ;  /* 0x0000003904006986 */ /* 0x0001e2000c101510 */
[----:B----4-:R-:W-:Y:S01]  /*30820*/  ISETP.LT.AND P6, PT, R81, UR11, !P3 ;  /* 0x0000000b51007c0c */ /* 0x010fe2000dfc1270 */
[----:B------:R-:W4:Y:S02]  /*30830*/  LDCU UR10, c[0x0][0x398] ;  /* 0x00007300ff0a77ac */ /* 0x000f240008000800 */
[----:B------:R-:W-:Y:S01]  /*30840*/  ISETP.GE.AND P5, PT, R0, UR27, PT ;  /* 0x0000001b00007c0c */ /* 0x000fe2000bfa6270 */
[----:B--2---:R-:W-:Y:S01]  /*30850*/  IMAD.WIDE R6, R13, 0x2, R68 ;  /* 0x000000020d067825 */ /* 0x004fe200078e0244 */
[----:B0-----:R-:W-:-:S03]  /*30860*/  PRMT R5, R57, 0x7632, R5 ;  /* 0x0000763239057816 */ /* 0x001fc60000000005 */
[----:B------:R-:W-:Y:S01]  /*30870*/  IMAD.WIDE R8, R11, 0x2, R2 ;  /* 0x000000020b087825 */ /* 0x000fe200078e0202 */
[----:B------:R-:W-:Y:S01]  /*30880*/  ISETP.LT.AND P3, PT, R92, UR14, !P3 ;  /* 0x0000000e5c007c0c */ /* 0x000fe2000df61270 */
[----:B------:R-:W0:Y:S01]  /*30890*/  LDCU UR11, c[0x0][0x398] ;  /* 0x00007300ff0b77ac */ /* 0x000e220008000800 */
[----:B------:R2:W-:Y:S01]  /*308a0*/  @P0 STG.E.U16 desc[UR16][R6.64], R5 ;  /* 0x0000000506000986 */ /* 0x0005e2000c101510 */
[----:B------:R-:W-:Y:S01]  /*308b0*/  VIADD R0, R93, 0x78 ;  /* 0x000000785d007836 */ /* 0x000fe20000000000 */
[----:B------:R-:W-:Y:S01]  /*308c0*/  F2FP.F16.F32.PACK_AB R59, R59, R87 ;  /* 0x000000573b3b723e */ /* 0x000fe200000000ff */
[----:B------:R-:W-:Y:S01]  /*308d0*/  VIADD R13, R11, UR30 ;  /* 0x0000001e0b0d7c36 */ /* 0x000fe20008000000 */
[----:B------:R1:W-:Y:S01]  /*308e0*/  @P6 STG.E.U16 desc[UR16][R8.64], R58 ;  /* 0x0000003a08006986 */ /* 0x0003e2000c101510 */
[----:B------:R-:W-:Y:S01]  /*308f0*/  ISETP.LT.AND P6, PT, R81, UR4, !P5 ;  /* 0x0000000451007c0c */ /* 0x000fe2000efc1270 */
[C---:B------:R-:W-:Y:S01]  /*30900*/  VIADD R10, R93.reuse, 0x7b ;  /* 0x0000007b5d0a7836 */ /* 0x040fe20000000000 */
[----:B------:R-:W-:Y:S01]  /*30910*/  ISETP.GE.AND P4, PT, R0, UR23, PT ;  /* 0x0000001700007c0c */ /* 0x000fe2000bf86270 */
[----:B------:R-:W-:Y:S01]  /*30920*/  VIADD R0, R93, 0x79 ;  /* 0x000000795d007836 */ /* 0x000fe20000000000 */
[----:B------:R-:W-:Y:S01]  /*30930*/  F2FP.F16.F32.PACK_AB R60, R60, R86 ;  /* 0x000000563c3c723e */ /* 0x000fe200000000ff */
[----:B------:R-:W0:Y:S01]  /*30940*/  LDCU UR4, c[0x0][0x398] ;  /* 0x00007300ff0477ac */ /* 0x000e220008000800 */
[----:B--2---:R-:W-:Y:S01]  /*30950*/  IMAD.WIDE R4, R11, 0x2, R68 ;  /* 0x000000020b047825 */ /* 0x004fe200078e0244 */
[----:B------:R-:W2:Y:S01]  /*30960*/  LDCU UR14, c[0x0][0x398] ;  /* 0x00007300ff0e77ac */ /* 0x000ea20008000800 */
[----:B-1----:R-:W-:-:S02]  /*30970*/  PRMT R9, R58, 0x7632, R9 ;  /* 0x000076323a097816 */ /* 0x002fc40000000009 */
[C---:B------:R-:W-:Y:S01]  /*30980*/  IMAD.WIDE R6, R13.reuse, 0x2, R2 ;  /* 0x000000020d067825 */ /* 0x040fe200078e0202 */
[----:B------:R-:W-:Y:S01]  /*30990*/  ISETP.GE.AND P2, PT, R0, UR13, PT ;  /* 0x0000000d00007c0c */ /* 0x000fe2000bf46270 */
[----:B------:R-:W1:Y:S01]  /*309a0*/  LDCU UR13, c[0x0][0x398] ;  /* 0x00007300ff0d77ac */ /* 0x000e620008000800 */
[----:B------:R-:W-:Y:S01]  /*309b0*/  ISETP.LT.AND P5, PT, R92, UR7, !P5 ;  /* 0x000000075c007c0c */ /* 0x000fe2000efa1270 */
[----:B------:R0:W-:Y:S01]  /*309c0*/  @P3 STG.E.U16 desc[UR16][R4.64], R9 ;  /* 0x0000000904003986 */ /* 0x0001e2000c101510 */
[----:B------:R-:W-:Y:S01]  /*309d0*/  VIADD R11, R13, UR30 ;  /* 0x0000001e0d0b7c36 */ /* 0x000fe20008000000 */
[----:B------:R-:W-:Y:S01]  /*309e0*/  ISETP.GE.AND P0, PT, R10, UR25, PT ;  /* 0x000000190a007c0c */ /* 0x000fe2000bf06270 */
[----:B------:R-:W-:Y:S01]  /*309f0*/  VIADD R0, R93, 0x7a ;  /* 0x0000007a5d007836 */ /* 0x000fe20000000000 */
[----:B------:R1:W-:Y:S01]  /*30a00*/  @P6 STG.E.U16 desc[UR16][R6.64], R59 ;  /* 0x0000003b06006986 */ /* 0x0003e2000c101510 */
[----:B------:R-:W-:Y:S01]  /*30a10*/  ISETP.LT.AND P6, PT, R81, UR15, !P4 ;  /* 0x0000000f51007c0c */ /* 0x000fe2000e7c1270 */
[----:B------:R-:W2:Y:S01]  /*30a20*/  LDCU UR7, c[0x0][0x398] ;  /* 0x00007300ff0777ac */ /* 0x000ea20008000800 */
[----:B------:R-:W-:-:S02]  /*30a30*/  ISETP.LT.AND P4, PT, R92, UR8, !P4 ;  /* 0x000000085c007c0c */ /* 0x000fc4000e781270 */
[----:B------:R-:W-:Y:S01]  /*30a40*/  PRMT R10, R59, 0x7632, R10 ;  /* 0x000076323b0a7816 */ /* 0x000fe2000000000a */
[----:B------:R-:W2:Y:S01]  /*30a50*/  LDCU UR8, c[0x0][0x398] ;  /* 0x00007300ff0877ac */ /* 0x000ea20008000800 */
[----:B0-----:R-:W-:Y:S01]  /*30a60*/  IMAD.WIDE R4, R13, 0x2, R68 ;  /* 0x000000020d047825 */ /* 0x001fe200078e0244 */
[----:B------:R-:W-:Y:S01]  /*30a70*/  PRMT R12, R60, 0x7632, R12 ;  /* 0x000076323c0c7816 */ /* 0x000fe2000000000c */
[----:B------:R-:W0:Y:S02]  /*30a80*/  LDCU UR15, c[0x0][0x398] ;  /* 0x00007300ff0f77ac */ /* 0x000e240008000800 */
[C---:B-1----:R-:W-:Y:S01]  /*30a90*/  IMAD.WIDE R6, R11.reuse, 0x2, R2 ;  /* 0x000000020b067825 */ /* 0x042fe200078e0202 */
[----:B------:R-:W-:Y:S01]  /*30aa0*/  ISETP.GE.AND P1, PT, R0, UR5, PT ;  /* 0x0000000500007c0c */ /* 0x000fe2000bf26270 */
[----:B------:R-:W1:Y:S02]  /*30ab0*/  LDCU UR5, c[0x0][0x398] ;  /* 0x00007300ff0577ac */ /* 0x000e640008000800 */
[----:B------:R-:W-:Y:S01]  /*30ac0*/  IMAD.WIDE R8, R11, 0x2, R68 ;  /* 0x000000020b087825 */ /* 0x000fe200078e0244 */
[----:B------:R0:W-:Y:S04]  /*30ad0*/  @P5 STG.E.U16 desc[UR16][R4.64], R10 ;  /* 0x0000000a04005986 */ /* 0x0001e8000c101510 */
[----:B------:R0:W-:Y:S01]  /*30ae0*/  @P6 STG.E.U16 desc[UR16][R6.64], R60 ;  /* 0x0000003c06006986 */ /* 0x0001e2000c101510 */
[----:B------:R-:W-:-:S03]  /*30af0*/  VIADD R0, R93, 0x7c ;  /* 0x0000007c5d007836 */ /* 0x000fc60000000000 */
[----:B------:R1:W-:Y:S01]  /*30b00*/  @P4 STG.E.U16 desc[UR16][R8.64], R12 ;  /* 0x0000000c08004986 */ /* 0x0003e2000c101510 */
[----:B---3--:R-:W-:Y:S01]  /*30b10*/  ISETP.LT.AND P4, PT, R81, UR12, !P2 ;  /* 0x0000000c51007c0c */ /* 0x008fe2000d781270 */
[----:B------:R-:W-:Y:S01]  /*30b20*/  VIADD R11, R11, UR30 ;  /* 0x0000001e0b0b7c36 */ /* 0x000fe20008000000 */
[----:B------:R-:W-:Y:S01]  /*30b30*/  ISETP.LT.AND P2, PT, R92, UR13, !P2 ;  /* 0x0000000d5c007c0c */ /* 0x000fe2000d741270 */
[----:B------:R-:W3:Y:S01]  /*30b40*/  LDCU UR12, c[0x0][0x398] ;  /* 0x00007300ff0c77ac */ /* 0x000ee20008000800 */
[----:B----4-:R-:W-:Y:S02]  /*30b50*/  ISETP.LT.AND P6, PT, R81, UR10, !P1 ;  /* 0x0000000a51007c0c */ /* 0x010fe4000cfc1270 */
[----:B------:R-:W-:Y:S01]  /*30b60*/  F2FP.F16.F32.PACK_AB R61, R61, R84 ;  /* 0x000000543d3d723e */ /* 0x000fe200000000ff */
[----:B------:R-:W-:Y:S01]  /*30b70*/  VIADD R13, R11, UR30 ;  /* 0x0000001e0b0d7c36 */ /* 0x000fe20008000000 */
[----:B------:R-:W-:Y:S01]  /*30b80*/  ISETP.GE.AND P3, PT, R0, UR29, PT ;  /* 0x0000001d00007c0c */ /* 0x000fe2000bf66270 */
[----:B------:R-:W-:Y:S01]  /*30b90*/  VIADD R0, R93, 0x7d ;  /* 0x0000007d5d007836 */ /* 0x000fe20000000000 */
[----:B0-----:R-:W-:Y:S01]  /*30ba0*/  PRMT R10, R61, 0x7632, R10 ;  /* 0x000076323d0a7816 */ /* 0x001fe2000000000a */
[C---:B------:R-:W-:Y:S01]  /*30bb0*/  IMAD.WIDE R4, R11.reuse, 0x2, R2 ;  /* 0x000000020b047825 */ /* 0x040fe200078e0202 */
[----:B------:R-:W-:Y:S01]  /*30bc0*/  F2FP.F16.F32.PACK_AB R62, R62, R85 ;  /* 0x000000553e3e723e */ /* 0x000fe200000000ff */
[----:B------:R-:W0:Y:S02]  /*30bd0*/  LDCU UR10, c[0x0][0x398] ;  /* 0x00007300ff0a77ac */ /* 0x000e240008000800 */
[----:B------:R-:W-:Y:S01]  /*30be0*/  IMAD.WIDE R6, R11, 0x2, R68 ;  /* 0x000000020b067825 */ /* 0x000fe200078e0244 */
[----:B------:R-:W-:Y:S01]  /*30bf0*/  ISETP.GE.AND P5, PT, R0, UR19, PT ;  /* 0x0000001300007c0c */ /* 0x000fe2000bfa6270 */
[----:B------:R4:W-:Y:S01]  /*30c00*/  @P4 STG.E.U16 desc[UR16][R4.64], R61 ;  /* 0x0000003d04004986 */ /* 0x0009e2000c101510 */
[----:B------:R-:W-:Y:S01]  /*30c10*/  F2FP.F16.F32.PACK_AB R63, R63, R82 ;  /* 0x000000523f3f723e */ /* 0x000fe200000000ff */
[----:B-1----:R-:W-:Y:S01]  /*30c20*/  IMAD.WIDE R8, R13, 0x2, R2 ;  /* 0x000000020d087825 */ /* 0x002fe200078e0202 */
[C---:B------:R-:W-:Y:S01]  /*30c30*/  ISETP.LT.AND P1, PT, R92.reuse, UR11, !P1 ;  /* 0x0000000b5c007c0c */ /* 0x040fe2000cf21270 */
[----:B------:R1:W-:Y:S01]  /*30c40*/  @P2 STG.E.U16 desc[UR16][R6.64], R10 ;  /* 0x0000000a06002986 */ /* 0x0003e2000c101510 */
[----:B------:R-:W-:Y:S01]  /*30c50*/  ISETP.LT.AND P2, PT, R81, UR5, !P0 ;  /* 0x0000000551007c0c */ /* 0x000fe2000c741270 */
[----:B------:R-:W-:Y:S01]  /*30c60*/  VIADD R0, R93, 0x7e ;  /* 0x0000007e5d007836 */ /* 0x000fe20000000000 */
[----:B------:R-:W-:Y:S01]  /*30c70*/  ISETP.LT.AND P0, PT, R92, UR4, !P0 ;  /* 0x000000045c007c0c */ /* 0x000fe2000c701270 */
[----:B------:R0:W-:Y:S01]  /*30c80*/  @P6 STG.E.U16 desc[UR16][R8.64], R62 ;  /* 0x0000003e08006986 */ /* 0x0001e2000c101510 */
[----:B--2---:R-:W-:Y:S01]  /*30c90*/  ISETP.LT.AND P6, PT, R81, UR14, !P3 ;  /* 0x0000000e51007c0c */ /* 0x004fe2000dfc1270 */
[----:B------:R-:W-:Y:S01]  /*30ca0*/  VIADD R11, R13, UR30 ;  /* 0x0000001e0d0b7c36 */ /* 0x000fe20008000000 */
[----:B------:R-:W-:Y:S01]  /*30cb0*/  ISETP.GE.AND P4, PT, R0, UR9, PT ;  /* 0x0000000900007c0c */ /* 0x000fe2000bf86270 */
[----:B------:R-:W2:Y:S01]  /*30cc0*/  LDCU UR9, c[0x0][0x398] ;  /* 0x00007300ff0977ac */ /* 0x000ea20008000800 */
[----:B------:R-:W-:Y:S01]  /*30cd0*/  PRMT R0, R62, 0x7632, R0 ;  /* 0x000076323e007816 */ /* 0x000fe20000000000 */
[----:B------:R-:W-:Y:S01]  /*30ce0*/  VIADD R15, R11, UR30 ;  /* 0x0000001e0b0f7c36 */ /* 0x000fe20008000000 */
[----:B------:R-:W2:Y:S01]  /*30cf0*/  LDCU UR13, c[0x0][0x398] ;  /* 0x00007300ff0d77ac */ /* 0x000ea20008000800 */
[----:B----4-:R-:W-:Y:S01]  /*30d00*/  IMAD.WIDE R4, R13, 0x2, R68 ;  /* 0x000000020d047825 */ /* 0x010fe200078e0244 */
[----:B------:R-:W-:-:S03]  /*30d10*/  PRMT R12, R63, 0x7632, R12 ;  /* 0x000076323f0c7816 */ /* 0x000fc6000000000c */
[----:B-1----:R-:W-:Y:S01]  /*30d20*/  IMAD.WIDE R6, R11, 0x2, R2 ;  /* 0x000000020b067825 */ /* 0x002fe200078e0202 */
[----:B------:R-:W-:-:S03]  /*30d30*/  F2FP.F16.F32.PACK_AB R64, R64, R83 ;  /* 0x000000534040723e */ /* 0x000fc600000000ff */
[----:B0-----:R-:W-:Y:S01]  /*30d40*/  IMAD.WIDE R8, R11, 0x2, R68 ;  /* 0x000000020b087825 */ /* 0x001fe200078e0244 */
[----:B------:R0:W-:Y:S03]  /*30d50*/  @P1 STG.E.U16 desc[UR16][R4.64], R0 ;  /* 0x0000000004001986 */ /* 0x0001e6000c101510 */
[----:B------:R-:W-:Y:S01]  /*30d60*/  IMAD.WIDE R10, R15, 0x2, R2 ;  /* 0x000000020f0a7825 */ /* 0x000fe200078e0202 */
[----:B------:R1:W-:Y:S01]  /*30d70*/  @P2 STG.E.U16 desc[UR16][R6.64], R63 ;  /* 0x0000003f06002986 */ /* 0x0003e2000c101510 */
[----:B------:R-:W-:Y:S02]  /*30d80*/  ISETP.LT.AND P3, PT, R92, UR7, !P3 ;  /* 0x000000075c007c0c */ /* 0x000fe4000df61270 */
[----:B------:R-:W-:Y:S01]  /*30d90*/  VIADD R93, R93, 0x7f ;  /* 0x0000007f5d5d7836 */ /* 0x000fe20000000000 */
[----:B------:R4:W-:Y:S04]  /*30da0*/  @P0 STG.E.U16 desc[UR16][R8.64], R12 ;  /* 0x0000000c08000986 */ /* 0x0009e8000c101510 */
[----:B------:R1:W-:Y:S01]  /*30db0*/  @P6 STG.E.U16 desc[UR16][R10.64], R64 ;  /* 0x000000400a006986 */ /* 0x0003e2000c101510 */
[----:B------:R-:W-:Y:S01]  /*30dc0*/  ISETP.LT.AND P6, PT, R81, UR8, !P5 ;  /* 0x0000000851007c0c */ /* 0x000fe2000efc1270 */
[----:B------:R-:W-:Y:S01]  /*30dd0*/  VIADD R13, R15, UR30 ;  /* 0x0000001e0f0d7c36 */ /* 0x000fe20008000000 */
[----:B------:R-:W-:-:S02]  /*30de0*/  ISETP.GE.AND P1, PT, R93, UR21, PT ;  /* 0x000000155d007c0c */ /* 0x000fc4000bf26270 */
[C---:B------:R-:W-:Y:S01]  /*30df0*/  ISETP.LT.AND P5, PT, R92.reuse, UR15, !P5 ;  /* 0x0000000f5c007c0c */ /* 0x040fe2000efa1270 */
[----:B0-----:R-:W-:Y:S01]  /*30e00*/  IMAD.WIDE R4, R15, 0x2, R68 ;  /* 0x000000020f047825 */ /* 0x001fe200078e0244 */
[----:B---3--:R-:W-:Y:S02]  /*30e10*/  ISETP.LT.AND P2, PT, R81, UR12, !P4 ;  /* 0x0000000c51007c0c */ /* 0x008fe4000e741270 */
[----:B------:R-:W-:Y:S01]  /*30e20*/  ISETP.LT.AND P4, PT, R92, UR10, !P4 ;  /* 0x0000000a5c007c0c */ /* 0x000fe2000e781270 */
[C---:B------:R-:W-:Y:S01]  /*30e30*/  VIADD R17, R13.reuse, UR30 ;  /* 0x0000001e0d117c36 */ /* 0x040fe20008000000 */
[----:B------:R-:W-:Y:S01]  /*30e40*/  PRMT R0, R64, 0x7632, R0 ;  /* 0x0000763240007816 */ /* 0x000fe20000000000 */
[----:B-1----:R-:W-:Y:S01]  /*30e50*/  IMAD.WIDE R6, R13, 0x2, R2 ;  /* 0x000000020d067825 */ /* 0x002fe200078e0202 */
[----:B--2---:R-:W-:Y:S02]  /*30e60*/  ISETP.LT.AND P0, PT, R81, UR9, !P1 ;  /* 0x0000000951007c0c */ /* 0x004fe4000cf01270 */
[----:B------:R-:W-:-:S02]  /*30e70*/  ISETP.LT.AND P1, PT, R92, UR13, !P1 ;  /* 0x0000000d5c007c0c */ /* 0x000fc4000cf21270 */
[----:B------:R-:W-:Y:S01]  /*30e80*/  F2FP.F16.F32.PACK_AB R65, R65, R90 ;  /* 0x0000005a4141723e */ /* 0x000fe200000000ff */
[----:B------:R-:W-:Y:S01]  /*30e90*/  VIADD R15, R17, UR30 ;  /* 0x0000001e110f7c36 */ /* 0x000fe20008000000 */
[----:B------:R-:W-:Y:S01]  /*30ea0*/  F2FP.F16.F32.PACK_AB R66, R66, R89 ;  /* 0x000000594242723e */ /* 0x000fe200000000ff */
[----:B------:R0:W-:Y:S01]  /*30eb0*/  @P3 STG.E.U16 desc[UR16][R4.64], R0 ;  /* 0x0000000004003986 */ /* 0x0001e2000c101510 */
[----:B------:R-:W-:Y:S01]  /*30ec0*/  F2FP.F16.F32.PACK_AB R67, R67, R91 ;  /* 0x0000005b4343723e */ /* 0x000fe200000000ff */
[----:B----4-:R-:W-:Y:S02]  /*30ed0*/  IMAD.WIDE R8, R13, 0x2, R68 ;  /* 0x000000020d087825 */ /* 0x010fe400078e0244 */
[----:B------:R1:W-:Y:S02]  /*30ee0*/  @P6 STG.E.U16 desc[UR16][R6.64], R65 ;  /* 0x0000004106006986 */ /* 0x0003e4000c101510 */
[----:B------:R-:W-:Y:S01]  /*30ef0*/  IMAD.WIDE R10, R17, 0x2, R2 ;  /* 0x00000002110a7825 */ /* 0x000fe200078e0202 */
[----:B------:R-:W-:-:S03]  /*30f00*/  PRMT R34, R67, 0x7632, R34 ;  /* 0x0000763243227816 */ /* 0x000fc60000000022 */
[----:B------:R-:W-:Y:S01]  /*30f10*/  IMAD.WIDE R12, R17, 0x2, R68 ;  /* 0x00000002110c7825 */ /* 0x000fe200078e0244 */
[----:B0-----:R-:W-:-:S03]  /*30f20*/  PRMT R5, R65, 0x7632, R5 ;  /* 0x0000763241057816 */ /* 0x001fc60000000005 */
[C---:B------:R-:W-:Y:S01]  /*30f30*/  IMAD.WIDE R2, R15.reuse, 0x2, R2 ;  /* 0x000000020f027825 */ /* 0x040fe200078e0202 */
[----:B-1----:R-:W-:Y:S01]  /*30f40*/  PRMT R7, R66, 0x7632, R7 ;  /* 0x0000763242077816 */ /* 0x002fe20000000007 */
[----:B------:R0:W-:Y:S02]  /*30f50*/  @P5 STG.E.U16 desc[UR16][R8.64], R5 ;  /* 0x0000000508005986 */ /* 0x0001e4000c101510 */
[----:B------:R-:W-:Y:S02]  /*30f60*/  IMAD.WIDE R68, R15, 0x2, R68 ;  /* 0x000000020f447825 */ /* 0x000fe400078e0244 */
[----:B------:R0:W-:Y:S04]  /*30f70*/  @P2 STG.E.U16 desc[UR16][R10.64], R66 ;  /* 0x000000420a002986 */ /* 0x0001e8000c101510 */
[----:B------:R0:W-:Y:S04]  /*30f80*/  @P4 STG.E.U16 desc[UR16][R12.64], R7 ;  /* 0x000000070c004986 */ /* 0x0001e8000c101510 */
[----:B------:R0:W-:Y:S04]  /*30f90*/  @P0 STG.E.U16 desc[UR16][R2.64], R67 ;  /* 0x0000004302000986 */ /* 0x0001e8000c101510 */
[----:B------:R0:W-:Y:S01]  /*30fa0*/  @P1 STG.E.U16 desc[UR16][R68.64], R34 ;  /* 0x0000002244001986 */ /* 0x0001e2000c101510 */
[----:B------:R-:W-:Y:S06]  /*30fb0*/  BAR.SYNC.DEFER_BLOCKING 0x0 ;  /* 0x0000000000007b1d */ /* 0x000fec0000010000 */
[----:B------:R-:W-:Y:S05]  /*30fc0*/  BRA.U UP0, `(.L_x_19) ;  /* 0x0000000100a07547 */ /* 0x000fea000b800000 */
[----:B------:R-:W1:Y:S01]  /*30fd0*/  S2UR UR5, SR_CgaCtaId ;  /* 0x00000000000579c3 */ /* 0x000e620000008800 */
[----:B------:R-:W-:Y:S01]  /*30fe0*/  NOP ;  /* 0x0000000000007918 */ /* 0x000fe20000000000 */
[----:B------:R-:W-:Y:S01]  /*30ff0*/  UMOV UR4, 0x50 ;  /* 0x0000005000047882 */ /* 0x000fe20000000000 */
[----:B------:R-:W-:Y:S02]  /*31000*/  IMAD.U32 R0, RZ, RZ, UR6 ;  /* 0x00000006ff007e24 */ /* 0x000fe4000f8e00ff */
[----:B0-----:R-:W-:Y:S02]  /*31010*/  IMAD.MOV.U32 R3, RZ, RZ, 0xff ;  /* 0x000000ffff037424 */ /* 0x001fe400078e00ff */
[----:B------:R-:W-:Y:S01]  /*31020*/  IMAD.MOV.U32 R7, RZ, RZ, 0x1 ;  /* 0x00000001ff077424 */ /* 0x000fe200078e00ff */
[----:B------:R-:W-:-:S04]  /*31030*/  LOP3.LUT R0, R0, 0xffff, RZ, 0xc0, !PT ;  /* 0x0000ffff00007812 */ /* 0x000fc800078ec0ff */
[----:B------:R-:W-:-:S05]  /*31040*/  SHF.R.U32.HI R0, RZ, 0x5, R0 ;  /* 0x00000005ff007819 */ /* 0x000fca0000011600 */
[----:B------:R-:W-:Y:S01]  /*31050*/  VIADD R2, R0, 0x10 ;  /* 0x0000001000027836 */ /* 0x000fe20000000000 */
[----:B------:R-:W-:Y:S01]  /*31060*/  SHF.L.U32 R0, R3, R0, RZ ;  /* 0x0000000003007219 */ /* 0x000fe200000006ff */
[----:B-1----:R-:W-:-:S03]  /*31070*/  ULEA UR7, UR5, UR4, 0x18 ;  /* 0x0000000405077291 */ /* 0x002fc6000f8ec0ff */
[----:B------:R-:W-:-:S04]  /*31080*/  SHF.L.U32 R3, R7, R2, RZ ;  /* 0x0000000207037219 */ /* 0x000fc800000006ff */
[----:B------:R-:W-:Y:S02]  /*31090*/  LOP3.LUT R0, R3, R0, RZ, 0xfc, !PT ;  /* 0x0000000003007212 */ /* 0x000fe400078efcff */
[----:B------:R-:W0:Y:S02]  /*310a0*/  LDS R5, [UR7] ;  /* 0x00000007ff057984 */ /* 0x000e240008000800 */
[C---:B------:R-:W-:Y:S02]  /*310b0*/  LOP3.LUT R2, R0.reuse, 0xffff, RZ, 0xc0, !PT ;  /* 0x0000ffff00027812 */ /* 0x040fe400078ec0ff */
[----:B0-----:R-:W-:-:S04]  /*310c0*/  LOP3.LUT R3, R0, 0xffff, R5, 0x80, !PT ;  /* 0x0000ffff00037812 */ /* 0x001fc800078e8005 */
[----:B------:R-:W-:-:S13]  /*310d0*/  ISETP.NE.AND P0, PT, R3, R2, PT ;  /* 0x000000020300720c */ /* 0x000fda0003f05270 */
[----:B------:R-:W-:Y:S05]  /*310e0*/  @P0 BRA `(.L_x_20) ;  /* 0x0000000000500947 */ /* 0x000fea0003800000 */
[----:B------:R-:W-:Y:S02]  /*310f0*/  SHF.R.U32.HI R5, RZ, 0x10, R5 ;  /* 0x00000010ff057819 */ /* 0x000fe40000011605 */
[----:B------:R-:W-:-:S04]  /*31100*/  SHF.R.U32.HI R2, RZ, 0x10, R0 ;  /* 0x00000010ff027819 */ /* 0x000fc80000011600 */
[----:B------:R-:W-:-:S04]  /*31110*/  LOP3.LUT R5, R5, R2, RZ, 0xc0, !PT ;  /* 0x0000000205057212 */ /* 0x000fc800078ec0ff */
[----:B------:R-:W-:-:S13]  /*31120*/  ISETP.NE.AND P0, PT, R5, R2, PT ;  /* 0x000000020500720c */ /* 0x000fda0003f05270 */
[----:B------:R-:W-:Y:S05]  /*31130*/  @P0 BRA `(.L_x_21) ;  /* 0x0000000000300947 */ /* 0x000fea0003800000 */
[----:B------:R-:W-:Y:S01]  /*31140*/  R2UR UR4, R0 ;  /* 0x00000000000472ca */ /* 0x000fe200000e0000 */
[----:B------:R-:W-:Y:S01]  /*31150*/  VOTEU.ANY UR5, UPT, PT ;  /* 0x0000000000057886 */ /* 0x000fe200038e0100 */
[----:B------:R-:W0:Y:S01]  /*31160*/  S2R R0, SR_LANEID ;  /* 0x0000000000007919 */ /* 0x000e220000000000 */
[----:B------:R-:W-:-:S10]  /*31170*/  UFLO.U32 UR5, UR5 ;  /* 0x00000005000572bd */ /* 0x000fd400080e0000 */
[----:B------:R-:W-:-:S06]  /*31180*/  ULOP3.LUT UR4, URZ, UR4, URZ, 0x33, !UPT ;  /* 0x00000004ff047292 */ /* 0x000fcc000f8e33ff */
[----:B------:R-:W-:-:S04]  /*31190*/  IMAD.U32 R2, RZ, RZ, UR4 ;  /* 0x00000004ff027e24 */ /* 0x000fc8000f8e00ff */
[----:B------:R-:W1:Y:S02]  /*311a0*/  REDUX UR6, R2 ;  /* 0x00000000020673c4 */ /* 0x000e640000000000 */
[----:B------:R2:W-:Y:S01]  /*311b0*/  UTCATOMSWS.AND URZ, UR4 ;  /* 0x0000000400ff79e3 */ /* 0x0005e20008000000 */
[----:B0-----:R-:W-:Y:S01]  /*311c0*/  ISETP.EQ.U32.AND P0, PT, R0, UR5, PT ;  /* 0x0000000500007c0c */ /* 0x001fe2000bf02070 */
[----:B-1----:R-:W-:-:S12]  /*311d0*/  IMAD.U32 R0, RZ, RZ, UR6 ;  /* 0x00000006ff007e24 */ /* 0x002fd8000f8e00ff */
[----:B------:R2:W-:Y:S01]  /*311e0*/  @P0 ATOMS.AND RZ, [UR7], R0 ;  /* 0x00000000ffff098c */ /* 0x0005e2000a800007 */
[----:B------:R-:W-:Y:S05]  /*311f0*/  BRA `(.L_x_19) ;  /* 0x0000000000147947 */ /* 0x000fea0003800000 */
.L_x_21:
[----:B------:R-:W-:-:S07]  /*31200*/  MOV R2, 0x31220 ;  /* 0x0003122000027802 */ /* 0x000fce0000000f00 */
[----:B------:R-:W-:Y:S05]  /*31210*/  CALL.REL.NOINC `($__internal_0_$__cuda_sm10x_tcgen05_guardrail_trap_col_being_dealloced_not_returned_by_alloc) ;  /* 0x00000000005c7944 */ /* 0x000fea0003c00000 */
[----:B------:R-:W-:Y:S05]  /*31220*/  BRA `(.L_x_19) ;  /* 0x0000000000087947 */ /* 0x000fea0003800000 */
.L_x_20:
[----:B------:R-:W-:-:S07]  /*31230*/  MOV R2, 0x31250 ;  /* 0x0003125000027802 */ /* 0x000fce0000000f00 */
[----:B------:R-:W-:Y:S05]  /*31240*/  CALL.REL.NOINC `($__internal_2_$__cuda_sm10x_tcgen05_guardrail_trap_unallocated_columns_being_dealloced) ;  /* 0x0000000000687944 */ /* 0x000fea0003c00000 */
.L_x_19:
[----:B------:R-:W-:Y:S01]  /*31250*/  NOP ;  /* 0x0000000000007918 */ /* 0x000fe20000000000 */
[----:B--2---:R-:W-:Y:S05]  /*31260*/  EXIT ;  /* 0x000000000000794d */ /* 0x004fea0003800000 */
.L_x_7:
[----:B------:R-:W-:-:S07]  /*31270*/  IMAD.MOV.U32 R3, RZ, RZ, R2 ;  /* 0x000000ffff037224 */ /* 0x000fce00078e0002 */
.L_x_22:
[----:B0-----:R0:W1:Y:S02]  /*31280*/  SYNCS.PHASECHK.TRANS64.TRYWAIT P1, [R7+URZ], R3 ;  /* 0x00000003070075a7 */ /* 0x00106400080211ff */
[----:B-1----:R-:W-:Y:S05]  /*31290*/  @!P1 NANOSLEEP.SYNCS 0x989680 ;  /* 0x009896800000995d */ /* 0x002fea0003900000 */
[----:B------:R-:W1:Y:S02]  /*312a0*/  @!P1 SYNCS.PHASECHK.TRANS64 P1, [R7+URZ], R3 ;  /* 0x00000003070095a7 */ /* 0x000e6400080210ff */
[----:B-1----:R-:W-:Y:S05]  /*312b0*/  @!P1 BRA `(.L_x_22) ;  /* 0xfffffffc00f09947 */ /* 0x002fea000383ffff */
[----:B------:R-:W-:Y:S05]  /*312c0*/  BRA `(.L_x_6) ;  /* 0xfffffcf000187947 */ /* 0x000fea000383ffff */
.L_x_10:
[----:B------:R-:W-:-:S07]  /*312d0*/  IMAD.MOV.U32 R3, RZ, RZ, R2 ;  /* 0x000000ffff037224 */ /* 0x000fce00078e0002 */
.L_x_23:
[----:B0-----:R0:W1:Y:S02]  /*312e0*/  SYNCS.PHASECHK.TRANS64.TRYWAIT P0, [R9+URZ], R3 ;  /* 0x00000003090075a7 */ /* 0x00106400080011ff */
[----:B-1----:R-:W-:Y:S05]  /*312f0*/  @!P0 NANOSLEEP.SYNCS 0x989680 ;  /* 0x009896800000895d */ /* 0x002fea0003900000 */
[----:B------:R-:W1:Y:S02]  /*31300*/  @!P0 SYNCS.PHASECHK.TRANS64 P0, [R9+URZ], R3 ;  /* 0x00000003090085a7 */ /* 0x000e6400080010ff */
[----:B-1----:R-:W-:Y:S05]  /*31310*/  @!P0 BRA `(.L_x_23) ;  /* 0xfffffffc00f08947 */ /* 0x002fea000383ffff */
[----:B------:R-:W-:Y:S05]  /*31320*/  BRA `(.L_x_9) ;  /* 0xfffffcf0007c7947 */ /* 0x000fea000383ffff */
.L_x_14:
[----:B------:R-:W0:Y:S02]  /*31330*/  SYNCS.PHASECHK.TRANS64.TRYWAIT P0, [UR8], R4 ;  /* 0x00000004ff0075a7 */ /* 0x000e240008001108 */
[----:B0-----:R-:W-:Y:S05]  /*31340*/  @!P0 BRA `(.L_x_14) ;  /* 0xfffffffc00f88947 */ /* 0x001fea000383ffff */
[----:B------:R-:W-:Y:S05]  /*31350*/  BRA `(.L_x_24) ;  /* 0xfffffe60009c7947 */ /* 0x000fea000383ffff */
.L_x_18:
[----:B------:R-:W0:Y:S02]  /*31360*/  SYNCS.PHASECHK.TRANS64.TRYWAIT P0, [UR8], R0 ;  /* 0x00000000ff0075a7 */ /* 0x000e240008001108 */
[----:B0-----:R-:W-:Y:S05]  /*31370*/  @!P0 BRA `(.L_x_18) ;  /* 0xfffffffc00f88947 */ /* 0x001fea000383ffff */
[----:B------:R-:W-:Y:S05]  /*31380*/  BRA `(.L_x_17) ;  /* 0xffffff7400e87947 */ /* 0x000fea000383ffff */
        .weak           $__internal_0_$__cuda_sm10x_tcgen05_guardrail_trap_col_being_dealloced_not_returned_by_alloc
        .type           $__internal_0_$__cuda_sm10x_tcgen05_guardrail_trap_col_being_dealloced_not_returned_by_alloc,@function
        .size           $__internal_0_$__cuda_sm10x_tcgen05_guardrail_trap_col_being_dealloced_not_returned_by_alloc,($__internal_1_$__cuda_sm10x_tcgen05_guardrail_trap_phase_invalid_during_alloc - $__internal_0_$__cuda_sm10x_tcgen05_guardrail_trap_col_being_dealloced_not_returned_by_alloc)
$__internal_0_$__cuda_sm10x_tcgen05_guardrail_trap_col_being_dealloced_not_returned_by_alloc:
[----:B------:R-:W-:Y:S05]  /*31390*/  BPT.TRAP 0x1 ;  /* 0x000000040000795c */ /* 0x000fea0000300000 */
[----:B------:R-:W-:-:S04]  /*313a0*/  IMAD.MOV.U32 R3, RZ, RZ, 0x0 ;  /* 0x00000000ff037424 */ /* 0x000fc800078e00ff */
[----:B------:R-:W-:Y:S05]  /*313b0*/  RET.REL.NODEC R2 `(matmul_kernel) ;  /* 0xfffffcec02107950 */ /* 0x000fea0003c3ffff */
        .weak           $__internal_1_$__cuda_sm10x_tcgen05_guardrail_trap_phase_invalid_during_alloc
        .type           $__internal_1_$__cuda_sm10x_tcgen05_guardrail_trap_phase_invalid_during_alloc,@function
        .size           $__internal_1_$__cuda_sm10x_tcgen05_guardrail_trap_phase_invalid_during_alloc,($__internal_2_$__cuda_sm10x_tcgen05_guardrail_trap_unallocated_columns_being_dealloced - $__internal_1_$__cuda_sm10x_tcgen05_guardrail_trap_phase_invalid_during_alloc)
$__internal_1_$__cuda_sm10x_tcgen05_guardrail_trap_phase_invalid_during_alloc:
[----:B------:R-:W-:Y:S05]  /*313c0*/  BPT.TRAP 0x1 ;  /* 0x000000040000795c */ /* 0x000fea0000300000 */
[----:B------:R-:W-:-:S04]  /*313d0*/  IMAD.MOV.U32 R3, RZ, RZ, 0x0 ;  /* 0x00000000ff037424 */ /* 0x000fc800078e00ff */
[----:B------:R-:W-:Y:S05]  /*313e0*/  RET.REL.NODEC R2 `(matmul_kernel) ;  /* 0xfffffcec02047950 */ /* 0x000fea0003c3ffff */
        .weak           $__internal_2_$__cuda_sm10x_tcgen05_guardrail_trap_unallocated_columns_being_dealloced
        .type           $__internal_2_$__cuda_sm10x_tcgen05_guardrail_trap_unallocated_columns_being_dealloced,@function
        .size           $__internal_2_$__cuda_sm10x_tcgen05_guardrail_trap_unallocated_columns_being_dealloced,(.L_x_28 - $__internal_2_$__cuda_sm10x_tcgen05_guardrail_trap_unallocated_columns_being_dealloced)
$__internal_2_$__cuda_sm10x_tcgen05_guardrail_trap_unallocated_columns_being_dealloced:
[----:B------:R-:W-:Y:S05]  /*313f0*/  BPT.TRAP 0x1 ;  /* 0x000000040000795c */ /* 0x000fea0000300000 */
[----:B------:R-:W-:-:S04]  /*31400*/  IMAD.MOV.U32 R3, RZ, RZ, 0x0 ;  /* 0x00000000ff037424 */ /* 0x000fc800078e00ff */
[----:B------:R-:W-:Y:S05]  /*31410*/  RET.REL.NODEC R2 `(matmul_kernel) ;  /* 0xfffffce802f87950 */ /* 0x000fea0003c3ffff */
.L_x_25:
[----:B------:R-:W-:-:S00]  /*31420*/  BRA `(.L_x_25) ;  /* 0xfffffffc00fc7947 */ /* 0x000fc0000383ffff */
[----:B------:R-:W-:-:S00]  /*31430*/  NOP ;  /* 0x0000000000007918 */ /* 0x000fc00000000000 */
        /* <DEDUP_REMOVED lines=12> */
.L_x_28:


//--------------------- .nv.shared.matmul_kernel  --------------------------
	.section	.nv.shared.matmul_kernel,"aw",@nobits
	.sectionflags	@""
	.align	16
	.zero		1024


//--------------------- .nv.shared.reserved.0     --------------------------
	.section	.nv.shared.reserved.0,"aw",@nobits
	.align	8
	.weak		__nv_reservedSMEM_offset_0_alias
	.size		__nv_reservedSMEM_offset_0_alias, 0, 64
	.other		__nv_reservedSMEM_offset_0_alias,@"STO_CUDA_RESERVED_SHARED STV_DEFAULT"
__nv_reservedSMEM_offset_0_alias:
	.zero		0
.nv.shared.reserved.0:
	.zero		64
	.weak		__nv_reservedSMEM_allocation_phase
	.type		__nv_reservedSMEM_allocation_phase,@object
	.size		__nv_reservedSMEM_allocation_phase,(.L_0 - __nv_reservedSMEM_allocation_phase)
__nv_reservedSMEM_allocation_phase:
	.zero		1
.L_0:
	.zero		7
	.weak		__nv_reservedSMEM_devtool_atexit_pc
	.type		__nv_reservedSMEM_devtool_atexit_pc,@object
	.size		__nv_reservedSMEM_devtool_atexit_pc,(__nv_reservedSMEM_allocation_mask - __nv_reservedSMEM_devtool_atexit_pc)
__nv_reservedSMEM_devtool_atexit_pc:
	.zero		8
	.weak		__nv_reservedSMEM_allocation_mask
	.type		__nv_reservedSMEM_allocation_mask,@object
	.size		__nv_reservedSMEM_allocation_mask,(.L_2 - __nv_reservedSMEM_allocation_mask)
__nv_reservedSMEM_allocation_mask:
	.zero		4
.L_2:
	.zero		4
	.weak		__nv_reservedSMEM_tmem_allocation_pipeline_mbarrier
	.type		__nv_reservedSMEM_tmem_allocation_pipeline_mbarrier,@object
	.size		__nv_reservedSMEM_tmem_allocation_pipeline_mbarrier,(__nv_reservedSMEM_tmem_allocation_pipeline_mbarrier_parity - __nv_reservedSMEM_tmem_allocation_pipeline_mbarrier)
__nv_reservedSMEM_tmem_allocation_pipeline_mbarrier:
	.zero		8
	.weak		__nv_reservedSMEM_tmem_allocation_pipeline_mbarrier_parity
	.type		__nv_reservedSMEM_tmem_allocation_pipeline_mbarrier_parity,@object
	.size		__nv_reservedSMEM_tmem_allocation_pipeline_mbarrier_parity,(.L_4 - __nv_reservedSMEM_tmem_allocation_pipeline_mbarrier_parity)
__nv_reservedSMEM_tmem_allocation_pipeline_mbarrier_parity:
	.zero		4
.L_4:


//--------------------- .nv.constant0.matmul_kernel --------------------------
	.section	.nv.constant0.matmul_kernel,"a",@progbits
	.sectionflags	@""
	.align	4
.nv.constant0.matmul_kernel:
	.zero		976


//--------------------- SYMBOLS --------------------------

	.type		.nv.reservedSmem.offset0,@object
	.size		.nv.reservedSmem.offset0,0x4
	.type		.nv.reservedSmem.cap,@object
	.size		.nv.reservedSmem.cap,0x4
